	.target	sm_90a

	.elftype	@"ET_EXEC"


//--------------------- .note.nv.tkinfo           --------------------------
	.section	.note.nv.tkinfo,"",@"SHT_NOTE"
	.sectionflags	@"SHF_NOTE_NV_TKINFO"
	.tkinfo
        /*0018*/ 	.word	0x00000002
        /*0030*/ 	.string	""
        /*0030*/ 	.string	"ptxas"
        /*0030*/ 	.string	"Cuda compilation tools, release 13.0, V13.0.88"
        /*0030*/ 	.string	"Build cuda_13.0.r13.0/compiler.36424714_0"
        /*0030*/ 	.string	"-v  -suppress-debug-info  -lineinfo  -arch sm_90a "



//--------------------- .note.nv.cuinfo           --------------------------
	.section	.note.nv.cuinfo,"",@"SHT_NOTE"
	.sectionflags	@"SHF_NOTE_NV_CUINFO"
        /*0018*/ 	.short	0x0002
        /*001a*/ 	.short	0x005a
        /*001c*/ 	.short	0x0082
	.zero		2


//--------------------- .nv.info                  --------------------------
	.section	.nv.info,"",@"SHT_CUDA_INFO"
	.align	4


	//----- nvinfo : EIATTR_REGCOUNT
	.align		4
        /*0000*/ 	.byte	0x04, 0x2f
        /*0002*/ 	.short	(.L_1 - .L_0)
	.align		4
.L_0:
        /*0004*/ 	.word	index@(matmul_kernel)
        /*0008*/ 	.word	0x000000ff


	//----- nvinfo : EIATTR_FRAME_SIZE
	.align		4
.L_1:
        /*000c*/ 	.byte	0x04, 0x11
        /*000e*/ 	.short	(.L_3 - .L_2)
	.align		4
.L_2:
        /*0010*/ 	.word	index@(matmul_kernel)
        /*0014*/ 	.word	0x00000868


	//----- nvinfo : EIATTR_MIN_STACK_SIZE
	.align		4
.L_3:
        /*0018*/ 	.byte	0x04, 0x12
        /*001a*/ 	.short	(.L_5 - .L_4)
	.align		4
.L_4:
        /*001c*/ 	.word	index@(matmul_kernel)
        /*0020*/ 	.word	0x00000868
.L_5:


//--------------------- .nv.compat                --------------------------
	.section	.nv.compat,"",@"SHT_CUDA_COMPAT_INFO"
	.align	4
        /*0000*/ 	.byte	0x02, 0x09, 0x01, 0x00, 0x02, 0x02, 0x04, 0x00, 0x02, 0x05, 0x05, 0x00, 0x03, 0x07, 0x01, 0x01
        /*0010*/ 	.byte	0x02, 0x03, 0x00, 0x00, 0x02, 0x06, 0x01, 0x00, 0x04, 0x0b, 0x08, 0x00, 0x00, 0x00, 0x00, 0x00
        /*0020*/ 	.byte	0x00, 0x00, 0x00, 0x00


//--------------------- .nv.info.matmul_kernel    --------------------------
	.section	.nv.info.matmul_kernel,"",@"SHT_CUDA_INFO"
	.sectionflags	@""
	.align	4


	//----- nvinfo : EIATTR_CUDA_API_VERSION
	.align		4
        /*0000*/ 	.byte	0x04, 0x37
        /*0002*/ 	.short	(.L_7 - .L_6)
.L_6:
        /*0004*/ 	.word	0x00000082


	//----- nvinfo : EIATTR_KPARAM_INFO
	.align		4
.L_7:
        /*0008*/ 	.byte	0x04, 0x17
        /*000a*/ 	.short	(.L_9 - .L_8)
.L_8:
        /*000c*/ 	.word	0x00000000
        /*0010*/ 	.short	0x000d
        /*0012*/ 	.short	0x0048
        /*0014*/ 	.byte	0x00, 0xf4, 0x21, 0x00


	//----- nvinfo : EIATTR_KPARAM_INFO
	.align		4
.L_9:
        /*0018*/ 	.byte	0x04, 0x17
        /*001a*/ 	.short	(.L_11 - .L_10)
.L_10:
        /*001c*/ 	.word	0x00000000
        /*0020*/ 	.short	0x000c
        /*0022*/ 	.short	0x0040
        /*0024*/ 	.byte	0x00, 0xf4, 0x21, 0x00


	//----- nvinfo : EIATTR_KPARAM_INFO
	.align		4
.L_11:
        /*0028*/ 	.byte	0x04, 0x17
        /*002a*/ 	.short	(.L_13 - .L_12)
.L_12:
        /*002c*/ 	.word	0x00000000
        /*0030*/ 	.short	0x000b
        /*0032*/ 	.short	0x0038
        /*0034*/ 	.byte	0x00, 0xf0, 0x11, 0x00


	//----- nvinfo : EIATTR_KPARAM_INFO
	.align		4
.L_13:
        /*0038*/ 	.byte	0x04, 0x17
        /*003a*/ 	.short	(.L_15 - .L_14)
.L_14:
        /*003c*/ 	.word	0x00000000
        /*0040*/ 	.short	0x000a
        /*0042*/ 	.short	0x0034
        /*0044*/ 	.byte	0x00, 0xf0, 0x11, 0x00


	//----- nvinfo : EIATTR_KPARAM_INFO
	.align		4
.L_15:
        /*0048*/ 	.byte	0x04, 0x17
        /*004a*/ 	.short	(.L_17 - .L_16)
.L_16:
        /*004c*/ 	.word	0x00000000
        /*0050*/ 	.short	0x0009
        /*0052*/ 	.short	0x0030
        /*0054*/ 	.byte	0x00, 0xf0, 0x11, 0x00


	//----- nvinfo : EIATTR_KPARAM_INFO
	.align		4
.L_17:
        /*0058*/ 	.byte	0x04, 0x17
        /*005a*/ 	.short	(.L_19 - .L_18)
.L_18:
        /*005c*/ 	.word	0x00000000
        /*0060*/ 	.short	0x0008
        /*0062*/ 	.short	0x002c
        /*0064*/ 	.byte	0x00, 0xf0, 0x11, 0x00


	//----- nvinfo : EIATTR_KPARAM_INFO
	.align		4
.L_19:
        /*0068*/ 	.byte	0x04, 0x17
        /*006a*/ 	.short	(.L_21 - .L_20)
.L_20:
        /*006c*/ 	.word	0x00000000
        /*0070*/ 	.short	0x0007
        /*0072*/ 	.short	0x0028
        /*0074*/ 	.byte	0x00, 0xf0, 0x11, 0x00


	//----- nvinfo : EIATTR_KPARAM_INFO
	.align		4
.L_21:
        /*0078*/ 	.byte	0x04, 0x17
        /*007a*/ 	.short	(.L_23 - .L_22)
.L_22:
        /*007c*/ 	.word	0x00000000
        /*0080*/ 	.short	0x0006
        /*0082*/ 	.short	0x0024
        /*0084*/ 	.byte	0x00, 0xf0, 0x11, 0x00


	//----- nvinfo : EIATTR_KPARAM_INFO
	.align		4
.L_23:
        /*0088*/ 	.byte	0x04, 0x17
        /*008a*/ 	.short	(.L_25 - .L_24)
.L_24:
        /*008c*/ 	.word	0x00000000
        /*0090*/ 	.short	0x0005
        /*0092*/ 	.short	0x0020
        /*0094*/ 	.byte	0x00, 0xf0, 0x11, 0x00


	//----- nvinfo : EIATTR_KPARAM_INFO
	.align		4
.L_25:
        /*0098*/ 	.byte	0x04, 0x17
        /*009a*/ 	.short	(.L_27 - .L_26)
.L_26:
        /*009c*/ 	.word	0x00000000
        /*00a0*/ 	.short	0x0004
        /*00a2*/ 	.short	0x001c
        /*00a4*/ 	.byte	0x00, 0xf0, 0x11, 0x00


	//----- nvinfo : EIATTR_KPARAM_INFO
	.align		4
.L_27:
        /*00a8*/ 	.byte	0x04, 0x17
        /*00aa*/ 	.short	(.L_29 - .L_28)
.L_28:
        /*00ac*/ 	.word	0x00000000
        /*00b0*/ 	.short	0x0003
        /*00b2*/ 	.short	0x0018
        /*00b4*/ 	.byte	0x00, 0xf0, 0x11, 0x00


	//----- nvinfo : EIATTR_KPARAM_INFO
	.align		4
.L_29:
        /*00b8*/ 	.byte	0x04, 0x17
        /*00ba*/ 	.short	(.L_31 - .L_30)
.L_30:
        /*00bc*/ 	.word	0x00000000
        /*00c0*/ 	.short	0x0002
        /*00c2*/ 	.short	0x0010
        /*00c4*/ 	.byte	0x00, 0xf4, 0x21, 0x00


	//----- nvinfo : EIATTR_KPARAM_INFO
	.align		4
.L_31:
        /*00c8*/ 	.byte	0x04, 0x17
        /*00ca*/ 	.short	(.L_33 - .L_32)
.L_32:
        /*00cc*/ 	.word	0x00000000
        /*00d0*/ 	.short	0x0001
        /*00d2*/ 	.short	0x0008
        /*00d4*/ 	.byte	0x00, 0xf4, 0x21, 0x00


	//----- nvinfo : EIATTR_KPARAM_INFO
	.align		4
.L_33:
        /*00d8*/ 	.byte	0x04, 0x17
        /*00da*/ 	.short	(.L_35 - .L_34)
.L_34:
        /*00dc*/ 	.word	0x00000000
        /*00e0*/ 	.short	0x0000
        /*00e2*/ 	.short	0x0000
        /*00e4*/ 	.byte	0x00, 0xf4, 0x21, 0x00


	//----- nvinfo : EIATTR_EXPLICIT_CLUSTER
	.align		4
.L_35:
        /*00e8*/ 	.byte	0x01, 0x3e
	.zero		2


	//----- nvinfo : EIATTR_CTA_PER_CLUSTER
	.align		4
        /*00ec*/ 	.byte	0x04, 0x3d
        /*00ee*/ 	.short	(.L_37 - .L_36)
.L_36:
        /*00f0*/ 	.word	0x00000002
        /*00f4*/ 	.word	0x00000001
        /*00f8*/ 	.word	0x00000001


	//----- nvinfo : EIATTR_SPARSE_MMA_MASK
	.align		4
.L_37:
        /*00fc*/ 	.byte	0x03, 0x50
        /*00fe*/ 	.short	0x0000


	//----- nvinfo : EIATTR_MAXREG_COUNT
	.align		4
        /*0100*/ 	.byte	0x03, 0x1b
        /*0102*/ 	.short	0x00ff


	//----- nvinfo : EIATTR_NUM_BARRIERS
	.align		4
        /*0104*/ 	.byte	0x02, 0x4c
        /*0106*/ 	.byte	0x01
	.zero		1


	//----- nvinfo : EIATTR_ANNOTATIONS
	.align		4
        /*0108*/ 	.byte	0x04, 0x55
        /*010a*/ 	.short	(.L_39 - .L_38)


	//   ....[0]....
.L_38:
        /*010c*/ 	.word	0x00000001
        /*0110*/ 	.byte	0x60, 0x09, 0x00, 0x00, 0x01, 0x00, 0x00, 0x00, 0xa0, 0x09, 0x00, 0x00, 0x01, 0x00, 0x00, 0x00
        /* <DEDUP_REMOVED lines=705> */
        /*2d30*/ 	.byte	0x10, 0xa1, 0x01, 0x00, 0x01, 0x00, 0x00, 0x00, 0x30, 0xa1, 0x01, 0x00


	//----- nvinfo : EIATTR_MERCURY_ISA_VERSION
	.align		4
.L_39:
        /*2d3c*/ 	.byte	0x03, 0x5f
        /*2d3e*/ 	.short	0x0101


	//----- nvinfo : EIATTR_EXIT_INSTR_OFFSETS
	.align		4
        /*2d40*/ 	.byte	0x04, 0x1c
        /*2d42*/ 	.short	(.L_41 - .L_40)


	//   ....[0]....
.L_40:
        /*2d44*/ 	.word	0x0001a410


	//   ....[1]....
        /*2d48*/ 	.word	0x0001a430


	//----- nvinfo : EIATTR_REQNTID
	.align		4
.L_41:
        /*2d4c*/ 	.byte	0x04, 0x10
        /*2d4e*/ 	.short	(.L_43 - .L_42)
.L_42:
        /*2d50*/ 	.word	0x00000080
        /*2d54*/ 	.word	0x00000001
        /*2d58*/ 	.word	0x00000001


	//----- nvinfo : EIATTR_CBANK_PARAM_SIZE
	.align		4
.L_43:
        /*2d5c*/ 	.byte	0x03, 0x19
        /*2d5e*/ 	.short	0x0050


	//----- nvinfo : EIATTR_PARAM_CBANK
	.align		4
        /*2d60*/ 	.byte	0x04, 0x0a
        /*2d62*/ 	.short	(.L_45 - .L_44)
	.align		4
.L_44:
        /*2d64*/ 	.word	index@(.nv.constant0.matmul_kernel)
        /*2d68*/ 	.short	0x0210
        /*2d6a*/ 	.short	0x0050


	//----- nvinfo : EIATTR_SW_WAR
	.align		4
.L_45:
        /*2d6c*/ 	.byte	0x04, 0x36
        /*2d6e*/ 	.short	(.L_47 - .L_46)
.L_46:
        /*2d70*/ 	.word	0x00000008
.L_47:


//--------------------- .nv.callgraph             --------------------------
	.section	.nv.callgraph,"",@"SHT_CUDA_CALLGRAPH"
	.align	4
	.sectionentsize	8
	.align		4
        /*0000*/ 	.word	0x00000000
	.align		4
        /*0004*/ 	.word	0xffffffff
	.align		4
        /*0008*/ 	.word	0x00000000
	.align		4
        /*000c*/ 	.word	0xfffffffe
	.align		4
        /*0010*/ 	.word	0x00000000
	.align		4
        /*0014*/ 	.word	0xfffffffd
	.align		4
        /*0018*/ 	.word	0x00000000
	.align		4
        /*001c*/ 	.word	0xfffffffc


//--------------------- .text.matmul_kernel       --------------------------
	.section	.text.matmul_kernel,"ax",@progbits
	.align	128
        .global         matmul_kernel
        .type           matmul_kernel,@function
        .size           matmul_kernel,(.L_x_3 - matmul_kernel)
        .other          matmul_kernel,@"STO_CUDA_ENTRY STV_DEFAULT"
matmul_kernel:
.text.matmul_kernel:
[----:B------:R-:W1:Y:S08]  /*0000*/  LDC R1, c[0x0][0x28] ;  /* 0x00000a00ff017b82 */ /* 0x000e700000000800 */
[----:B------:R-:W2:Y:S01]  /*0010*/  LDC.64 R156, c[0x0][0x228] ;  /* 0x00008a00ff9c7b82 */ /* 0x000ea20000000a00 */
[----:B------:R-:W3:Y:S01]  /*0020*/  S2R R67, SR_TID.X ;  /* 0x0000000000437919 */ /* 0x000ee20000002100 */
[----:B-1----:R-:W-:Y:S01]  /*0030*/  VIADD R1, R1, 0xfffff798 ;  /* 0xfffff79801017836 */ /* 0x002fe20000000000 */
[----:B------:R-:W-:Y:S01]  /*0040*/  ULDC.64 UR6, c[0x0][0x218] ;  /* 0x0000860000067ab9 */ /* 0x000fe20000000a00 */
[----:B------:R-:W-:-:S04]  /*0050*/  ULDC.64 UR60, c[0x0][0x208] ;  /* 0x00008200003c7ab9 */ /* 0x000fc80000000a00 */
[----:B------:R-:W1:Y:S08]  /*0060*/  S2UR UR4, SR_CTAID.X ;  /* 0x00000000000479c3 */ /* 0x000e700000002500 */
[----:B------:R-:W4:Y:S01]  /*0070*/  S2UR UR5, SR_CgaCtaId ;  /* 0x00000000000579c3 */ /* 0x000f220000008800 */
[----:B--2---:R-:W-:-:S07]  /*0080*/  VIADD R0, R157, 0x7f ;  /* 0x0000007f9d007836 */ /* 0x004fce0000000000 */
[----:B------:R-:W2:Y:S01]  /*0090*/  LDC.64 R152, c[0x0][0x238] ;  /* 0x00008e00ff987b82 */ /* 0x000ea20000000a00 */
[----:B------:R-:W-:Y:S02]  /*00a0*/  SHF.R.S32.HI R3, RZ, 0x1f, R0 ;  /* 0x0000001fff037819 */ /* 0x000fe40000011400 */
[----:B-1----:R-:W-:Y:S01]  /*00b0*/  I2FP.F32.U32 R4, UR4 ;  /* 0x0000000400047c45 */ /* 0x002fe20008201000 */
[----:B------:R-:W-:Y:S01]  /*00c0*/  ULDC UR4, c[0x0][0x150] ;  /* 0x0000540000047ab9 */ /* 0x000fe20000000800 */
[----:B------:R-:W-:Y:S02]  /*00d0*/  LEA.HI R3, R3, R0, RZ, 0x7 ;  /* 0x0000000003037211 */ /* 0x000fe400078f38ff */
[----:B---3--:R-:W-:Y:S01]  /*00e0*/  LOP3.LUT R174, R67, 0x7f, RZ, 0xc0, !PT ;  /* 0x0000007f43ae7812 */ /* 0x008fe200078ec0ff */
[----:B------:R-:W-:Y:S01]  /*00f0*/  FMUL R4, R4, UR4 ;  /* 0x0000000404047c20 */ /* 0x000fe20008400000 */
[----:B------:R-:W-:Y:S01]  /*0100*/  SHF.R.S32.HI R3, RZ, 0x7, R3 ;  /* 0x00000007ff037819 */ /* 0x000fe20000011403 */
[----:B----4-:R-:W-:-:S02]  /*0110*/  USHF.L.U32 UR4, UR5, 0x6, URZ ;  /* 0x0000000605047899 */ /* 0x010fc4000800063f */
[----:B------:R1:W3:Y:S02]  /*0120*/  F2I.U32.TRUNC.NTZ R8, R4 ;  /* 0x0000000400087305 */ /* 0x0002e4000020f000 */
[----:B------:R-:W-:Y:S01]  /*0130*/  IMAD.SHL.U32 R5, R3, 0x8, RZ ;  /* 0x0000000803057824 */ /* 0x000fe200078e00ff */
[----:B------:R-:W-:-:S04]  /*0140*/  ULOP3.LUT UR4, UR4, 0x40, URZ, 0xc0, !UPT ;  /* 0x0000004004047892 */ /* 0x000fc8000f8ec03f */
[----:B------:R-:W-:Y:S01]  /*0150*/  IABS R7, R5 ;  /* 0x0000000500077213 */ /* 0x000fe20000000000 */
[C---:B--2---:R-:W-:Y:S01]  /*0160*/  IMAD R209, R152.reuse, 0x3c, RZ ;  /* 0x0000003c98d17824 */ /* 0x044fe200078e02ff */
[----:B-1----:R-:W-:Y:S01]  /*0170*/  IABS R4, R156 ;  /* 0x0000009c00047213 */ /* 0x002fe20000000000 */
[C---:B------:R-:W-:Y:S01]  /*0180*/  IMAD R177, R152.reuse, 0x38, RZ ;  /* 0x0000003898b17824 */ /* 0x040fe200078e02ff */
[----:B------:R-:W1:Y:S01]  /*0190*/  I2F.RP R0, R7 ;  /* 0x0000000700007306 */ /* 0x000e620000209400 */
[C---:B------:R-:W-:Y:S02]  /*01a0*/  IMAD R236, R152.reuse, 0x120, RZ ;  /* 0x0000012098ec7824 */ /* 0x040fe400078e02ff */
[C---:B------:R-:W-:Y:S01]  /*01b0*/  IMAD R238, R152.reuse, 0x11c, RZ ;  /* 0x0000011c98ee7824 */ /* 0x040fe200078e02ff */
[----:B---3--:R-:W-:Y:S01]  /*01c0*/  IABS R11, R8 ;  /* 0x00000008000b7213 */ /* 0x008fe20000000000 */
[C---:B------:R-:W-:Y:S02]  /*01d0*/  IMAD R234, R152.reuse, 0x130, RZ ;  /* 0x0000013098ea7824 */ /* 0x040fe400078e02ff */
[----:B------:R-:W-:-:S02]  /*01e0*/  IMAD R190, R152, 0x6c, RZ ;  /* 0x0000006c98be7824 */ /* 0x000fc400078e02ff */
[C---:B------:R-:W-:Y:S02]  /*01f0*/  IMAD R195, R152.reuse, 0x70, RZ ;  /* 0x0000007098c37824 */ /* 0x040fe400078e02ff */
[C---:B------:R-:W-:Y:S02]  /*0200*/  IMAD R249, R152.reuse, 0x74, RZ ;  /* 0x0000007498f97824 */ /* 0x040fe400078e02ff */
[C---:B------:R-:W-:Y:S01]  /*0210*/  IMAD R202, R152.reuse, 0xe4, RZ ;  /* 0x000000e498ca7824 */ /* 0x040fe200078e02ff */
[----:B-1----:R-:W1:Y:S01]  /*0220*/  MUFU.RCP R0, R0 ;  /* 0x0000000000007308 */ /* 0x002e620000001000 */
[C---:B------:R-:W-:Y:S02]  /*0230*/  IMAD R182, R152.reuse, 0xe8, RZ ;  /* 0x000000e898b67824 */ /* 0x040fe400078e02ff */
[C---:B------:R-:W-:Y:S02]  /*0240*/  IMAD R178, R152.reuse, 0xec, RZ ;  /* 0x000000ec98b27824 */ /* 0x040fe400078e02ff */
[----:B------:R-:W-:-:S02]  /*0250*/  IMAD R212, R152, 0xf0, RZ ;  /* 0x000000f098d47824 */ /* 0x000fc400078e02ff */
[C---:B------:R-:W-:Y:S02]  /*0260*/  IMAD R210, R152.reuse, 0xf4, RZ ;  /* 0x000000f498d27824 */ /* 0x040fe400078e02ff */
[C---:B------:R-:W-:Y:S02]  /*0270*/  IMAD R208, R152.reuse, 0xf8, RZ ;  /* 0x000000f898d07824 */ /* 0x040fe400078e02ff */
[C---:B------:R-:W-:Y:S02]  /*0280*/  IMAD R224, R152.reuse, 0xfc, RZ ;  /* 0x000000fc98e07824 */ /* 0x040fe400078e02ff */
[C---:B------:R-:W-:Y:S02]  /*0290*/  IMAD R232, R152.reuse, 0x140, RZ ;  /* 0x0000014098e87824 */ /* 0x040fe400078e02ff */
[----:B------:R-:W-:Y:S02]  /*02a0*/  IMAD R230, R152, 0x150, RZ ;  /* 0x0000015098e67824 */ /* 0x000fe400078e02ff */
[----:B-1----:R-:W-:Y:S01]  /*02b0*/  VIADD R2, R0, 0xffffffe ;  /* 0x0ffffffe00027836 */ /* 0x002fe20000000000 */
[----:B------:R-:W-:Y:S01]  /*02c0*/  IABS R0, R5 ;  /* 0x0000000500007213 */ /* 0x000fe20000000000 */
[----:B------:R-:W-:-:S02]  /*02d0*/  IMAD R226, R152, 0x158, RZ ;  /* 0x0000015898e27824 */ /* 0x000fc400078e02ff */
[----:B------:R1:W2:Y:S01]  /*02e0*/  F2I.FTZ.U32.TRUNC.NTZ R3, R2 ;  /* 0x0000000200037305 */ /* 0x0002a2000021f000 */
[C---:B------:R-:W-:Y:S02]  /*02f0*/  IMAD R186, R152.reuse, 0x160, RZ ;  /* 0x0000016098ba7824 */ /* 0x040fe400078e02ff */
[----:B------:R-:W-:Y:S02]  /*0300*/  IMAD.MOV R0, RZ, RZ, -R0 ;  /* 0x000000ffff007224 */ /* 0x000fe400078e0a00 */
[C---:B------:R-:W-:Y:S02]  /*0310*/  IMAD R187, R152.reuse, 0x57, RZ ;  /* 0x0000005798bb7824 */ /* 0x040fe400078e02ff */
[C---:B------:R-:W-:Y:S02]  /*0320*/  IMAD R228, R152.reuse, 0x164, RZ ;  /* 0x0000016498e47824 */ /* 0x040fe400078e02ff */
[----:B-1----:R-:W-:Y:S02]  /*0330*/  IMAD.MOV.U32 R2, RZ, RZ, RZ ;  /* 0x000000ffff027224 */ /* 0x002fe400078e00ff */
[----:B------:R-:W-:-:S02]  /*0340*/  IMAD R188, R152, 0x16c, RZ ;  /* 0x0000016c98bc7824 */ /* 0x000fc400078e02ff */
[C---:B------:R-:W-:Y:S02]  /*0350*/  IMAD R189, R152.reuse, 0x59, RZ ;  /* 0x0000005998bd7824 */ /* 0x040fe400078e02ff */
[--C-:B--2---:R-:W-:Y:S02]  /*0360*/  IMAD.MOV R6, RZ, RZ, -R3.reuse ;  /* 0x000000ffff067224 */ /* 0x104fe400078e0a03 */
[----:B------:R-:W-:Y:S02]  /*0370*/  IMAD R193, R152, 0x5b, RZ ;  /* 0x0000005b98c17824 */ /* 0x000fe400078e02ff */
[----:B------:R-:W-:Y:S02]  /*0380*/  IMAD R9, R6, R7, RZ ;  /* 0x0000000706097224 */ /* 0x000fe400078e02ff */
[----:B------:R-:W-:Y:S02]  /*0390*/  IMAD R218, R152, 0x170, RZ ;  /* 0x0000017098da7824 */ /* 0x000fe400078e02ff */
[----:B------:R-:W-:-:S04]  /*03a0*/  IMAD.HI.U32 R2, R3, R9, R2 ;  /* 0x0000000903027227 */ /* 0x000fc800078e0002 */
[----:B------:R-:W-:Y:S02]  /*03b0*/  IMAD R192, R152, 0x178, RZ ;  /* 0x0000017898c07824 */ /* 0x000fe400078e02ff */
[----:B------:R-:W-:-:S04]  /*03c0*/  IMAD.HI.U32 R2, R2, R11, RZ ;  /* 0x0000000b02027227 */ /* 0x000fc800078e00ff */
[----:B------:R-:W-:Y:S02]  /*03d0*/  IMAD R0, R2, R0, R11 ;  /* 0x0000000002007224 */ /* 0x000fe400078e020b */
[C---:B------:R-:W-:Y:S02]  /*03e0*/  IMAD R222, R152.reuse, 0x168, RZ ;  /* 0x0000016898de7824 */ /* 0x040fe400078e02ff */
[C---:B------:R-:W-:Y:S01]  /*03f0*/  IMAD R241, R152.reuse, 0x5e, RZ ;  /* 0x0000005e98f17824 */ /* 0x040fe200078e02ff */
[----:B------:R-:W-:Y:S01]  /*0400*/  ISETP.GT.U32.AND P1, PT, R7, R0, PT ;  /* 0x000000000700720c */ /* 0x000fe20003f24070 */
[C---:B------:R-:W-:Y:S02]  /*0410*/  IMAD R194, R152.reuse, 0x17c, RZ ;  /* 0x0000017c98c27824 */ /* 0x040fe400078e02ff */
[C---:B------:R-:W-:Y:S02]  /*0420*/  IMAD R240, R152.reuse, 0x1b4, RZ ;  /* 0x000001b498f07824 */ /* 0x040fe400078e02ff */
[----:B------:R-:W-:-:S02]  /*0430*/  IMAD R191, R152, 0x5a, RZ ;  /* 0x0000005a98bf7824 */ /* 0x000fc400078e02ff */
[C---:B------:R-:W-:Y:S02]  /*0440*/  IMAD R214, R152.reuse, 0x174, RZ ;  /* 0x0000017498d67824 */ /* 0x040fe400078e02ff */
[C---:B------:R-:W-:Y:S02]  /*0450*/  IMAD R247, R152.reuse, 0x5f, RZ ;  /* 0x0000005f98f77824 */ /* 0x040fe400078e02ff */
[----:B------:R-:W-:Y:S02]  /*0460*/  IMAD R242, R152, 0x1b8, RZ ;  /* 0x000001b898f27824 */ /* 0x000fe400078e02ff */
[----:B------:R-:W-:Y:S02]  /*0470*/  @!P1 IMAD.IADD R0, R0, 0x1, -R7 ;  /* 0x0000000100009824 */ /* 0x000fe400078e0a07 */
[----:B------:R-:W-:Y:S01]  /*0480*/  @!P1 VIADD R2, R2, 0x1 ;  /* 0x0000000102029836 */ /* 0x000fe20000000000 */
[----:B------:R-:W-:Y:S01]  /*0490*/  ISETP.NE.AND P1, PT, R5, RZ, PT ;  /* 0x000000ff0500720c */ /* 0x000fe20003f25270 */
[----:B------:R-:W-:Y:S01]  /*04a0*/  IMAD R197, R152, 0x5d, RZ ;  /* 0x0000005d98c57824 */ /* 0x000fe200078e02ff */
[----:B------:R-:W-:Y:S01]  /*04b0*/  ISETP.GE.U32.AND P0, PT, R0, R7, PT ;  /* 0x000000070000720c */ /* 0x000fe20003f06070 */
[----:B------:R-:W-:Y:S01]  /*04c0*/  IMAD R196, R152, 0x1b0, RZ ;  /* 0x000001b098c47824 */ /* 0x000fe200078e02ff */
[----:B------:R-:W-:Y:S01]  /*04d0*/  LOP3.LUT R0, R8, R5, RZ, 0x3c, !PT ;  /* 0x0000000508007212 */ /* 0x000fe200078e3cff */
[----:B------:R-:W-:-:S02]  /*04e0*/  IMAD R252, R152, 0x1c0, RZ ;  /* 0x000001c098fc7824 */ /* 0x000fc400078e02ff */
[----:B------:R-:W-:Y:S01]  /*04f0*/  IMAD R248, R152, 0x1bc, RZ ;  /* 0x000001bc98f87824 */ /* 0x000fe200078e02ff */
[----:B------:R-:W-:Y:S01]  /*0500*/  ISETP.GE.AND P2, PT, R0, RZ, PT ;  /* 0x000000ff0000720c */ /* 0x000fe20003f46270 */
[----:B------:R-:W-:-:S05]  /*0510*/  VIADD R0, R156, 0x7f ;  /* 0x0000007f9c007836 */ /* 0x000fca0000000000 */
[----:B------:R-:W-:Y:S01]  /*0520*/  SHF.R.S32.HI R3, RZ, 0x1f, R0 ;  /* 0x0000001fff037819 */ /* 0x000fe20000011400 */
[----:B------:R-:W-:-:S03]  /*0530*/  @P0 VIADD R2, R2, 0x1 ;  /* 0x0000000102020836 */ /* 0x000fc60000000000 */
[----:B------:R-:W-:-:S03]  /*0540*/  LEA.HI R3, R3, R0, RZ, 0x7 ;  /* 0x0000000003037211 */ /* 0x000fc600078f38ff */
[----:B------:R-:W-:Y:S01]  /*0550*/  @!P2 IMAD.MOV R2, RZ, RZ, -R2 ;  /* 0x000000ffff02a224 */ /* 0x000fe200078e0a02 */
[----:B------:R-:W-:-:S05]  /*0560*/  @!P1 LOP3.LUT R2, RZ, R5, RZ, 0x33, !PT ;  /* 0x00000005ff029212 */ /* 0x000fca00078e33ff */
[----:B------:R-:W-:Y:S02]  /*0570*/  IMAD.SHL.U32 R20, R2, 0x8, RZ ;  /* 0x0000000802147824 */ /* 0x000fe400078e00ff */
[----:B------:R-:W-:-:S03]  /*0580*/  IMAD.MOV R2, RZ, RZ, -R2 ;  /* 0x000000ffff027224 */ /* 0x000fc600078e0a02 */
[----:B------:R-:W-:Y:S01]  /*0590*/  LEA.HI.SX32 R3, R3, -R20, 0x19 ;  /* 0x8000001403037211 */ /* 0x000fe200078fcaff */
[----:B------:R-:W-:Y:S02]  /*05a0*/  IMAD R13, R5, R2, R8 ;  /* 0x00000002050d7224 */ /* 0x000fe400078e0208 */
[----:B------:R-:W-:Y:S01]  /*05b0*/  I2F.RP R2, R4 ;  /* 0x0000000400027306 */ /* 0x000fe20000209400 */
[----:B------:R-:W-:Y:S02]  /*05c0*/  VIMNMX R22, R3, 0x8, PT ;  /* 0x0000000803167848 */ /* 0x000fe40003fe0100 */
[----:B------:R-:W-:Y:S02]  /*05d0*/  IABS R3, R157 ;  /* 0x0000009d00037213 */ /* 0x000fe40000000000 */
[-C--:B------:R-:W-:Y:S02]  /*05e0*/  IABS R11, R22.reuse ;  /* 0x00000016000b7213 */ /* 0x080fe40000000000 */
[----:B------:R-:W-:Y:S01]  /*05f0*/  IABS R8, R22 ;  /* 0x0000001600087213 */ /* 0x000fe20000000000 */
[----:B------:R-:W1:Y:S08]  /*0600*/  I2F.RP R10, R3 ;  /* 0x00000003000a7306 */ /* 0x000e700000209400 */
[----:B------:R-:W2:Y:S08]  /*0610*/  I2F.RP R0, R11 ;  /* 0x0000000b00007306 */ /* 0x000eb00000209400 */
[----:B-1----:R-:W-:Y:S08]  /*0620*/  MUFU.RCP R10, R10 ;  /* 0x0000000a000a7308 */ /* 0x002ff00000001000 */
[----:B--2---:R-:W1:Y:S08]  /*0630*/  MUFU.RCP R0, R0 ;  /* 0x0000000000007308 */ /* 0x004e700000001000 */
[----:B------:R-:W-:Y:S01]  /*0640*/  MUFU.RCP R2, R2 ;  /* 0x0000000200027308 */ /* 0x000fe20000001000 */
[----:B-1----:R-:W-:Y:S01]  /*0650*/  VIADD R6, R0, 0xffffffe ;  /* 0x0ffffffe00067836 */ /* 0x002fe20000000000 */
[----:B------:R-:W-:-:S06]  /*0660*/  IABS R0, R13 ;  /* 0x0000000d00007213 */ /* 0x000fcc0000000000 */
[----:B------:R1:W2:Y:S02]  /*0670*/  F2I.FTZ.U32.TRUNC.NTZ R7, R6 ;  /* 0x0000000600077305 */ /* 0x0002a4000021f000 */
[----:B-1----:R-:W-:Y:S01]  /*0680*/  MOV R6, RZ ;  /* 0x000000ff00067202 */ /* 0x002fe20000000f00 */
[----:B--2---:R-:W-:-:S04]  /*0690*/  IMAD.MOV R12, RZ, RZ, -R7 ;  /* 0x000000ffff0c7224 */ /* 0x004fc800078e0a07 */
[----:B------:R-:W-:-:S04]  /*06a0*/  IMAD R5, R12, R11, RZ ;  /* 0x0000000b0c057224 */ /* 0x000fc800078e02ff */
[----:B------:R-:W-:-:S04]  /*06b0*/  IMAD.HI.U32 R6, R7, R5, R6 ;  /* 0x0000000507067227 */ /* 0x000fc800078e0006 */
[----:B------:R-:W-:Y:S02]  /*06c0*/  IMAD.MOV.U32 R5, RZ, RZ, R0 ;  /* 0x000000ffff057224 */ /* 0x000fe400078e0000 */
[----:B------:R-:W-:Y:S02]  /*06d0*/  IMAD.MOV R0, RZ, RZ, -R8 ;  /* 0x000000ffff007224 */ /* 0x000fe400078e0a08 */
[----:B------:R-:W-:-:S04]  /*06e0*/  IMAD.HI.U32 R6, R6, R5, RZ ;  /* 0x0000000506067227 */ /* 0x000fc800078e00ff */
[----:B------:R-:W-:Y:S02]  /*06f0*/  IMAD R0, R6, R0, R5 ;  /* 0x0000000006007224 */ /* 0x000fe400078e0205 */
[----:B------:R-:W-:Y:S02]  /*0700*/  VIADD R8, R10, 0xffffffe ;  /* 0x0ffffffe0a087836 */ /* 0x000fe40000000000 */
[----:B------:R-:W-:Y:S01]  /*0710*/  VIADD R7, R2, 0xffffffe ;  /* 0x0ffffffe02077836 */ /* 0x000fe20000000000 */
[----:B------:R-:W-:Y:S01]  /*0720*/  ISETP.GT.U32.AND P1, PT, R11, R0, PT ;  /* 0x000000000b00720c */ /* 0x000fe20003f24070 */
[----:B------:R1:W2:Y:S08]  /*0730*/  F2I.FTZ.U32.TRUNC.NTZ R9, R8 ;  /* 0x0000000800097305 */ /* 0x0002b0000021f000 */
[----:B------:R-:W3:Y:S01]  /*0740*/  F2I.FTZ.U32.TRUNC.NTZ R7, R7 ;  /* 0x0000000700077305 */ /* 0x000ee2000021f000 */
[----:B-1----:R-:W-:-:S03]  /*0750*/  IMAD.MOV.U32 R8, RZ, RZ, RZ ;  /* 0x000000ffff087224 */ /* 0x002fc600078e00ff */
[----:B------:R-:W-:Y:S02]  /*0760*/  @!P1 IMAD.IADD R0, R0, 0x1, -R11 ;  /* 0x0000000100009824 */ /* 0x000fe400078e0a0b */
[----:B------:R-:W-:Y:S01]  /*0770*/  @!P1 VIADD R6, R6, 0x1 ;  /* 0x0000000106069836 */ /* 0x000fe20000000000 */
[----:B------:R-:W-:Y:S02]  /*0780*/  ISETP.NE.AND P1, PT, R22, RZ, PT ;  /* 0x000000ff1600720c */ /* 0x000fe40003f25270 */
[----:B------:R-:W-:Y:S02]  /*0790*/  ISETP.GE.U32.AND P0, PT, R0, R11, PT ;  /* 0x0000000b0000720c */ /* 0x000fe40003f06070 */
[----:B------:R-:W-:-:S04]  /*07a0*/  LOP3.LUT R0, R13, R22, RZ, 0x3c, !PT ;  /* 0x000000160d007212 */ /* 0x000fc800078e3cff */
[----:B------:R-:W-:Y:S01]  /*07b0*/  ISETP.GE.AND P2, PT, R0, RZ, PT ;  /* 0x000000ff0000720c */ /* 0x000fe20003f46270 */
[----:B--2---:R-:W-:Y:S02]  /*07c0*/  IMAD.MOV R0, RZ, RZ, -R9 ;  /* 0x000000ffff007224 */ /* 0x004fe400078e0a09 */
[----:B---3--:R-:W-:Y:S02]  /*07d0*/  IMAD.MOV R11, RZ, RZ, -R7 ;  /* 0x000000ffff0b7224 */ /* 0x008fe400078e0a07 */
[----:B------:R-:W-:Y:S02]  /*07e0*/  IMAD R5, R0, R3, RZ ;  /* 0x0000000300057224 */ /* 0x000fe400078e02ff */
[----:B------:R-:W-:Y:S02]  /*07f0*/  @P0 VIADD R6, R6, 0x1 ;  /* 0x0000000106060836 */ /* 0x000fe40000000000 */
[----:B------:R-:W-:-:S04]  /*0800*/  IMAD.HI.U32 R5, R9, R5, R8 ;  /* 0x0000000509057227 */ /* 0x000fc800078e0008 */
[----:B------:R-:W-:Y:S02]  /*0810*/  IMAD.MOV.U32 R10, RZ, RZ, R6 ;  /* 0x000000ffff0a7224 */ /* 0x000fe400078e0006 */
[----:B------:R-:W-:Y:S02]  /*0820*/  IMAD R11, R11, R4, RZ ;  /* 0x000000040b0b7224 */ /* 0x000fe400078e02ff */
[----:B------:R-:W-:Y:S01]  /*0830*/  @!P2 IMAD.MOV R10, RZ, RZ, -R10 ;  /* 0x000000ffff0aa224 */ /* 0x000fe200078e0a0a */
[----:B------:R-:W-:Y:S01]  /*0840*/  @!P1 LOP3.LUT R10, RZ, R22, RZ, 0x33, !PT ;  /* 0x00000016ff0a9212 */ /* 0x000fe200078e33ff */
[----:B------:R-:W-:-:S03]  /*0850*/  IMAD.MOV.U32 R6, RZ, RZ, RZ ;  /* 0x000000ffff067224 */ /* 0x000fc600078e00ff */
[C---:B------:R-:W-:Y:S01]  /*0860*/  LEA R0, R10.reuse, UR4, 0x7 ;  /* 0x000000040a007c11 */ /* 0x040fe2000f8e38ff */
[----:B------:R-:W-:Y:S01]  /*0870*/  IMAD.HI.U32 R2, R7, R11, R6 ;  /* 0x0000000b07027227 */ /* 0x000fe200078e0006 */
[----:B------:R-:W-:Y:S01]  /*0880*/  IADD3 R7, -R10, RZ, RZ ;  /* 0x000000ff0a077210 */ /* 0x000fe20007ffe1ff */
[----:B------:R-:W-:Y:S01]  /*0890*/  ULDC UR4, c[0x0][0x240] ;  /* 0x0000900000047ab9 */ /* 0x000fe20000000800 */
[----:B------:R-:W-:Y:S01]  /*08a0*/  IABS R12, R0 ;  /* 0x00000000000c7213 */ /* 0x000fe20000000000 */
[C---:B------:R-:W-:Y:S01]  /*08b0*/  VIADD R175, R0.reuse, 0x2 ;  /* 0x0000000200af7836 */ /* 0x040fe20000000000 */
[C---:B------:R-:W-:Y:S01]  /*08c0*/  IADD3 R166, R0.reuse, 0xa, RZ ;  /* 0x0000000a00a67810 */ /* 0x040fe20007ffe0ff */
[C---:B------:R-:W-:Y:S01]  /*08d0*/  VIADD R173, R0.reuse, 0x3 ;  /* 0x0000000300ad7836 */ /* 0x040fe20000000000 */
[C---:B------:R-:W-:Y:S01]  /*08e0*/  IADD3 R136, R0.reuse, 0x24, RZ ;  /* 0x0000002400887810 */ /* 0x040fe20007ffe0ff */
[----:B------:R-:W-:Y:S01]  /*08f0*/  VIADD R176, R0, 0x1 ;  /* 0x0000000100b07836 */ /* 0x000fe20000000000 */
[----:B------:R-:W-:Y:S01]  /*0900*/  IABS R16, R175 ;  /* 0x000000af00107213 */ /* 0x000fe20000000000 */
[----:B------:R-:W-:Y:S01]  /*0910*/  IMAD.HI.U32 R6, R5, R12, RZ ;  /* 0x0000000c05067227 */ /* 0x000fe200078e00ff */
[----:B------:R-:W-:-:S02]  /*0920*/  IABS R18, R173 ;  /* 0x000000ad00127213 */ /* 0x000fc40000000000 */
[----:B------:R-:W-:Y:S01]  /*0930*/  IABS R14, R176 ;  /* 0x000000b0000e7213 */ /* 0x000fe20000000000 */
[C---:B------:R-:W-:Y:S01]  /*0940*/  IMAD.HI.U32 R9, R5.reuse, R16, RZ ;  /* 0x0000001005097227 */ /* 0x040fe200078e00ff */
[----:B------:R-:W-:Y:S01]  /*0950*/  IABS R26, R166 ;  /* 0x000000a6001a7213 */ /* 0x000fe20000000000 */
[----:B------:R-:W-:Y:S01]  /*0960*/  STL [R1+0x6d8], R176 ;  /* 0x0006d8b001007387 */ /* 0x000fe20000100800 */
[----:B------:R-:W-:Y:S01]  /*0970*/  IABS R78, R136 ;  /* 0x00000088004e7213 */ /* 0x000fe20000000000 */
[----:B------:R-:W-:Y:S01]  /*0980*/  IMAD.HI.U32 R10, R5, R18, RZ ;  /* 0x00000012050a7227 */ /* 0x000fe200078e00ff */
[C---:B------:R-:W-:Y:S01]  /*0990*/  IADD3 R23, R0.reuse, 0x3d, RZ ;  /* 0x0000003d00177810 */ /* 0x040fe20007ffe0ff */
[----:B------:R-:W-:Y:S02]  /*09a0*/  STL [R1+0x6d4], R175 ;  /* 0x0006d4af01007387 */ /* 0x000fe40000100800 */
[----:B------:R-:W-:Y:S01]  /*09b0*/  IMAD.MOV R6, RZ, RZ, -R6 ;  /* 0x000000ffff067224 */ /* 0x000fe200078e0a06 */
[----:B------:R-:W-:Y:S01]  /*09c0*/  IABS R128, R23 ;  /* 0x0000001700807213 */ /* 0x000fe20000000000 */
[----:B------:R-:W-:Y:S01]  /*09d0*/  IMAD.MOV R9, RZ, RZ, -R9 ;  /* 0x000000ffff097224 */ /* 0x000fe200078e0a09 */
[----:B------:R-:W-:Y:S01]  /*09e0*/  STL [R1+0x6d0], R173 ;  /* 0x0006d0ad01007387 */ /* 0x000fe20000100800 */
[----:B------:R-:W-:-:S02]  /*09f0*/  VIADD R172, R0, 0x4 ;  /* 0x0000000400ac7836 */ /* 0x000fc40000000000 */
[----:B------:R-:W-:Y:S02]  /*0a00*/  IMAD.MOV R11, RZ, RZ, -R10 ;  /* 0x000000ffff0b7224 */ /* 0x000fe400078e0a0a */
[C---:B------:R-:W-:Y:S01]  /*0a10*/  VIADD R171, R0.reuse, 0x5 ;  /* 0x0000000500ab7836 */ /* 0x040fe20000000000 */
[----:B------:R1:W-:Y:S01]  /*0a20*/  STL [R1+0x6cc], R172 ;  /* 0x0006ccac01007387 */ /* 0x0003e20000100800 */
[----:B------:R-:W-:Y:S02]  /*0a30*/  VIADD R169, R0, 0x7 ;  /* 0x0000000700a97836 */ /* 0x000fe40000000000 */
[----:B------:R-:W-:Y:S01]  /*0a40*/  IMAD.HI.U32 R8, R5, R14, RZ ;  /* 0x0000000e05087227 */ /* 0x000fe200078e00ff */
[----:B------:R-:W-:Y:S03]  /*0a50*/  STL [R1+0x71c], R171 ;  /* 0x00071cab01007387 */ /* 0x000fe60000100800 */
[----:B------:R-:W-:Y:S01]  /*0a60*/  IMAD R7, R22, R7, R13 ;  /* 0x0000000716077224 */ /* 0x000fe200078e020d */
[----:B------:R-:W-:Y:S01]  /*0a70*/  IABS R22, R169 ;  /* 0x000000a900167213 */ /* 0x000fe20000000000 */
[----:B------:R-:W-:-:S02]  /*0a80*/  IMAD R6, R3, R6, R12 ;  /* 0x0000000603067224 */ /* 0x000fc400078e020c */
[C---:B------:R-:W-:Y:S01]  /*0a90*/  IMAD R10, R3.reuse, R9, R16 ;  /* 0x00000009030a7224 */ /* 0x040fe200078e0210 */
[----:B------:R-:W-:Y:S01]  /*0aa0*/  IABS R16, R172 ;  /* 0x000000ac00107213 */ /* 0x000fe20000000000 */
[----:B------:R-:W-:Y:S01]  /*0ab0*/  VIADD R170, R0, 0x6 ;  /* 0x0000000600aa7836 */ /* 0x000fe20000000000 */
[C---:B------:R-:W-:Y:S01]  /*0ac0*/  ISETP.GT.U32.AND P0, PT, R3.reuse, R6, PT ;  /* 0x000000060300720c */ /* 0x040fe20003f04070 */
[C---:B------:R-:W-:Y:S01]  /*0ad0*/  IMAD R12, R3.reuse, R11, R18 ;  /* 0x0000000b030c7224 */ /* 0x040fe200078e0212 */
[----:B------:R-:W-:Y:S01]  /*0ae0*/  IABS R18, R171 ;  /* 0x000000ab00127213 */ /* 0x000fe20000000000 */
[----:B------:R-:W-:Y:S01]  /*0af0*/  IMAD.MOV R8, RZ, RZ, -R8 ;  /* 0x000000ffff087224 */ /* 0x000fe200078e0a08 */
[----:B------:R-:W-:Y:S01]  /*0b00*/  ISETP.GT.U32.AND P1, PT, R3, R10, PT ;  /* 0x0000000a0300720c */ /* 0x000fe20003f24070 */
[----:B------:R-:W-:Y:S01]  /*0b10*/  IMAD.IADD R7, R20, 0x1, R7 ;  /* 0x0000000114077824 */ /* 0x000fe200078e0207 */
[----:B------:R-:W-:Y:S01]  /*0b20*/  IABS R20, R170 ;  /* 0x000000aa00147213 */ /* 0x000fe20000000000 */
[----:B------:R-:W-:Y:S01]  /*0b30*/  IMAD.HI.U32 R9, R5, R16, RZ ;  /* 0x0000001005097227 */ /* 0x000fe200078e00ff */
[----:B------:R-:W-:Y:S01]  /*0b40*/  ISETP.GT.U32.AND P2, PT, R3, R12, PT ;  /* 0x0000000c0300720c */ /* 0x000fe20003f44070 */
[----:B------:R-:W-:Y:S02]  /*0b50*/  STL [R1+0x718], R170 ;  /* 0x000718aa01007387 */ /* 0x000fe40000100800 */
[----:B------:R-:W-:-:S02]  /*0b60*/  IMAD.HI.U32 R11, R5, R18, RZ ;  /* 0x00000012050b7227 */ /* 0x000fc400078e00ff */
[----:B------:R-:W-:Y:S02]  /*0b70*/  STL [R1+0x714], R169 ;  /* 0x000714a901007387 */ /* 0x000fe40000100800 */
[----:B------:R-:W-:Y:S02]  /*0b80*/  IMAD R8, R3, R8, R14 ;  /* 0x0000000803087224 */ /* 0x000fe400078e020e */
[----:B------:R-:W-:-:S04]  /*0b90*/  IMAD.HI.U32 R14, R5, R22, RZ ;  /* 0x00000016050e7227 */ /* 0x000fc800078e00ff */
[----:B------:R-:W-:-:S04]  /*0ba0*/  IMAD.HI.U32 R13, R5, R20, RZ ;  /* 0x00000014050d7227 */ /* 0x000fc800078e00ff */
[----:B------:R-:W-:Y:S02]  /*0bb0*/  IMAD.MOV R9, RZ, RZ, -R9 ;  /* 0x000000ffff097224 */ /* 0x000fe400078e0a09 */
[----:B------:R-:W-:Y:S02]  /*0bc0*/  VIADD R163, R0, 0xd ;  /* 0x0000000d00a37836 */ /* 0x000fe40000000000 */
[----:B------:R-:W-:Y:S02]  /*0bd0*/  IMAD.MOV R11, RZ, RZ, -R11 ;  /* 0x000000ffff0b7224 */ /* 0x000fe400078e0a0b */
[----:B------:R-:W-:Y:S01]  /*0be0*/  IMAD.MOV R17, RZ, RZ, -R14 ;  /* 0x000000ffff117224 */ /* 0x000fe200078e0a0e */
[----:B------:R-:W-:Y:S01]  /*0bf0*/  IABS R32, R163 ;  /* 0x000000a300207213 */ /* 0x000fe20000000000 */
[----:B------:R-:W-:Y:S02]  /*0c00*/  IMAD.MOV R13, RZ, RZ, -R13 ;  /* 0x000000ffff0d7224 */ /* 0x000fe400078e0a0d */
[----:B------:R-:W-:-:S02]  /*0c10*/  IMAD R14, R3, R9, R16 ;  /* 0x00000009030e7224 */ /* 0x000fc400078e0210 */
[C---:B------:R-:W-:Y:S02]  /*0c20*/  IMAD R16, R3.reuse, R11, R18 ;  /* 0x0000000b03107224 */ /* 0x040fe400078e0212 */
[----:B------:R-:W-:Y:S01]  /*0c30*/  VIADD R161, R0, 0xf ;  /* 0x0000000f00a17836 */ /* 0x000fe20000000000 */
[----:B------:R-:W-:Y:S01]  /*0c40*/  ISETP.GT.U32.AND P4, PT, R3, R14, PT ;  /* 0x0000000e0300720c */ /* 0x000fe20003f84070 */
[----:B------:R-:W-:Y:S01]  /*0c50*/  IMAD.HI.U32 R11, R5, R26, RZ ;  /* 0x0000001a050b7227 */ /* 0x000fe200078e00ff */
[C---:B------:R-:W-:Y:S02]  /*0c60*/  ISETP.GT.U32.AND P5, PT, R3.reuse, R16, PT ;  /* 0x000000100300720c */ /* 0x040fe40003fa4070 */
[----:B------:R-:W-:Y:S01]  /*0c70*/  IABS R36, R161 ;  /* 0x000000a100247213 */ /* 0x000fe20000000000 */
[C---:B------:R-:W-:Y:S02]  /*0c80*/  IMAD R18, R3.reuse, R13, R20 ;  /* 0x0000000d03127224 */ /* 0x040fe400078e0214 */
[----:B------:R-:W-:-:S02]  /*0c90*/  IMAD R20, R3, R17, R22 ;  /* 0x0000001103147224 */ /* 0x000fc400078e0216 */
[----:B------:R-:W-:Y:S02]  /*0ca0*/  VIADD R158, R0, 0x12 ;  /* 0x00000012009e7836 */ /* 0x000fe40000000000 */
[----:B------:R-:W-:-:S03]  /*0cb0*/  IMAD.HI.U32 R17, R5, R32, RZ ;  /* 0x0000002005117227 */ /* 0x000fc600078e00ff */
[----:B------:R-:W-:Y:S01]  /*0cc0*/  IABS R42, R158 ;  /* 0x0000009e002a7213 */ /* 0x000fe20000000000 */
[----:B------:R-:W-:Y:S02]  /*0cd0*/  IMAD.MOV R11, RZ, RZ, -R11 ;  /* 0x000000ffff0b7224 */ /* 0x000fe400078e0a0b */
[----:B------:R-:W-:Y:S02]  /*0ce0*/  IMAD.MOV R17, RZ, RZ, -R17 ;  /* 0x000000ffff117224 */ /* 0x000fe400078e0a11 */
[----:B------:R-:W-:Y:S02]  /*0cf0*/  IMAD R26, R3, R11, R26 ;  /* 0x0000000b031a7224 */ /* 0x000fe400078e021a */
[----:B------:R-:W-:Y:S02]  /*0d00*/  VIADD R154, R0, 0x14 ;  /* 0x00000014009a7836 */ /* 0x000fe40000000000 */
[----:B------:R-:W-:-:S03]  /*0d10*/  IMAD.HI.U32 R11, R5, R36, RZ ;  /* 0x00000024050b7227 */ /* 0x000fc600078e00ff */
[----:B------:R-:W-:Y:S01]  /*0d20*/  IABS R46, R154 ;  /* 0x0000009a002e7213 */ /* 0x000fe20000000000 */
[----:B------:R-:W-:Y:S02]  /*0d30*/  IMAD R32, R3, R17, R32 ;  /* 0x0000001103207224 */ /* 0x000fe400078e0220 */
        /* <DEDUP_REMOVED lines=50> */
[----:B------:R-:W-:-:S04]  /*1060*/  IMAD.HI.U32 R17, R5, R92, RZ ;  /* 0x0000005c05117227 */ /* 0x000fc800078e00ff */
[----:B------:R-:W-:Y:S01]  /*1070*/  IMAD.MOV R11, RZ, RZ, -R11 ;  /* 0x000000ffff0b7224 */ /* 0x000fe200078e0a0b */
[----:B------:R-:W-:Y:S01]  /*1080*/  IADD3 R17, -R17, RZ, RZ ;  /* 0x000000ff11117210 */ /* 0x000fe20007ffe1ff */
[C---:B------:R-:W-:Y:S02]  /*1090*/  VIADD R115, R0.reuse, 0x30 ;  /* 0x0000003000737836 */ /* 0x040fe40000000000 */
[----:B------:R-:W-:Y:S02]  /*10a0*/  IMAD R86, R3, R11, R86 ;  /* 0x0000000b03567224 */ /* 0x000fe400078e0256 */
[----:B------:R-:W-:Y:S01]  /*10b0*/  VIADD R111, R0, 0x32 ;  /* 0x00000032006f7836 */ /* 0x000fe20000000000 */
[----:B------:R-:W-:Y:S01]  /*10c0*/  IABS R102, R115 ;  /* 0x0000007300667213 */ /* 0x000fe20000000000 */
[----:B------:R-:W-:-:S03]  /*10d0*/  IMAD.HI.U32 R11, R5, R96, RZ ;  /* 0x00000060050b7227 */ /* 0x000fc600078e00ff */
[----:B------:R-:W-:Y:S01]  /*10e0*/  IABS R106, R111 ;  /* 0x0000006f006a7213 */ /* 0x000fe20000000000 */
        /* <DEDUP_REMOVED lines=10> */
[C---:B------:R-:W-:Y:S02]  /*1190*/  VIADD R168, R0.reuse, 0x8 ;  /* 0x0000000800a87836 */ /* 0x040fe40000000000 */
[----:B------:R-:W-:Y:S01]  /*11a0*/  IMAD R102, R3, R17, R102 ;  /* 0x0000001103667224 */ /* 0x000fe200078e0266 */
[----:B------:R-:W-:Y:S01]  /*11b0*/  IABS R116, R101 ;  /* 0x0000006500747213 */ /* 0x000fe20000000000 */
[----:B------:R-:W-:Y:S01]  /*11c0*/  IMAD.HI.U32 R17, R5, R112, RZ ;  /* 0x0000007005117227 */ /* 0x000fe200078e00ff */
[----:B------:R-:W-:Y:S01]  /*11d0*/  IABS R24, R168 ;  /* 0x000000a800187213 */ /* 0x000fe20000000000 */
[----:B------:R2:W-:Y:S02]  /*11e0*/  STL [R1+0x710], R168 ;  /* 0x000710a801007387 */ /* 0x0005e40000100800 */
[----:B------:R-:W-:-:S02]  /*11f0*/  VIADD R95, R0, 0x3a ;  /* 0x0000003a005f7836 */ /* 0x000fc40000000000 */
[----:B------:R-:W-:Y:S02]  /*1200*/  IMAD.MOV R17, RZ, RZ, -R17 ;  /* 0x000000ffff117224 */ /* 0x000fe400078e0a11 */
[----:B------:R-:W-:Y:S01]  /*1210*/  IMAD R106, R3, R11, R106 ;  /* 0x0000000b036a7224 */ /* 0x000fe200078e026a */
[----:B------:R-:W-:Y:S01]  /*1220*/  IABS R122, R95 ;  /* 0x0000005f007a7213 */ /* 0x000fe20000000000 */
[----:B------:R-:W-:-:S04]  /*1230*/  IMAD.HI.U32 R11, R5, R116, RZ ;  /* 0x00000074050b7227 */ /* 0x000fc800078e00ff */
[----:B------:R-:W-:Y:S02]  /*1240*/  IMAD R112, R3, R17, R112 ;  /* 0x0000001103707224 */ /* 0x000fe400078e0270 */
[----:B------:R-:W-:-:S04]  /*1250*/  IMAD.HI.U32 R15, R5, R24, RZ ;  /* 0x00000018050f7227 */ /* 0x000fc800078e00ff */
[----:B------:R-:W-:Y:S02]  /*1260*/  IMAD.MOV R17, RZ, RZ, -R11 ;  /* 0x000000ffff117224 */ /* 0x000fe400078e0a0b */
[----:B------:R-:W-:Y:S02]  /*1270*/  VIADD R21, R0, 0x3f ;  /* 0x0000003f00157836 */ /* 0x000fe40000000000 */
[----:B------:R-:W-:-:S03]  /*1280*/  IMAD.HI.U32 R11, R5, R122, RZ ;  /* 0x0000007a050b7227 */ /* 0x000fc600078e00ff */
[----:B------:R-:W-:Y:S01]  /*1290*/  IABS R132, R21 ;  /* 0x0000001500847213 */ /* 0x000fe20000000000 */
[----:B------:R-:W-:Y:S02]  /*12a0*/  IMAD.MOV R15, RZ, RZ, -R15 ;  /* 0x000000ffff0f7224 */ /* 0x000fe400078e0a0f */
[----:B------:R-:W-:Y:S02]  /*12b0*/  VIADD R167, R0, 0x9 ;  /* 0x0000000900a77836 */ /* 0x000fe40000000000 */
[----:B------:R-:W-:Y:S02]  /*12c0*/  IMAD.MOV R11, RZ, RZ, -R11 ;  /* 0x000000ffff0b7224 */ /* 0x000fe400078e0a0b */
[C---:B------:R-:W-:Y:S01]  /*12d0*/  IMAD R22, R3.reuse, R15, R24 ;  /* 0x0000000f03167224 */ /* 0x040fe200078e0218 */
[----:B------:R-:W-:Y:S01]  /*12e0*/  IABS R24, R167 ;  /* 0x000000a700187213 */ /* 0x000fe20000000000 */
[----:B------:R-:W-:Y:S01]  /*12f0*/  IMAD R122, R3, R11, R122 ;  /* 0x0000000b037a7224 */ /* 0x000fe200078e027a */
[----:B------:R-:W-:Y:S01]  /*1300*/  STL [R1+0x70c], R167 ;  /* 0x00070ca701007387 */ /* 0x000fe20000100800 */
[----:B------:R-:W-:-:S03]  /*1310*/  IMAD.HI.U32 R11, R5, R132, RZ ;  /* 0x00000084050b7227 */ /* 0x000fc600078e00ff */
[----:B------:R-:W-:Y:S01]  /*1320*/  STL [R1+0x708], R166 ;  /* 0x000708a601007387 */ /* 0x000fe20000100800 */
[----:B------:R-:W-:Y:S02]  /*1330*/  VIADD R165, R0, 0xb ;  /* 0x0000000b00a57836 */ /* 0x000fe40000000000 */
[----:B------:R-:W-:-:S03]  /*1340*/  IMAD.HI.U32 R9, R5, R24, RZ ;  /* 0x0000001805097227 */ /* 0x000fc600078e00ff */
[----:B------:R-:W-:Y:S01]  /*1350*/  IABS R28, R165 ;  /* 0x000000a5001c7213 */ /* 0x000fe20000000000 */
[----:B------:R-:W-:Y:S01]  /*1360*/  IMAD.MOV R11, RZ, RZ, -R11 ;  /* 0x000000ffff0b7224 */ /* 0x000fe200078e0a0b */
[----:B------:R-:W-:Y:S01]  /*1370*/  STL [R1+0x704], R165 ;  /* 0x000704a501007387 */ /* 0x000fe20000100800 */
[----:B------:R-:W-:Y:S01]  /*1380*/  @!P0 IMAD.IADD R6, R6, 0x1, -R3 ;  /* 0x0000000106068824 */ /* 0x000fe200078e0a03 */
[C---:B------:R-:W-:Y:S01]  /*1390*/  ISETP.GT.U32.AND P0, PT, R3.reuse, R8, PT ;  /* 0x000000080300720c */ /* 0x040fe20003f04070 */
[----:B------:R-:W-:Y:S02]  /*13a0*/  VIADD R164, R0, 0xc ;  /* 0x0000000c00a47836 */ /* 0x000fe40000000000 */
[----:B------:R-:W-:Y:S01]  /*13b0*/  IMAD.MOV R9, RZ, RZ, -R9 ;  /* 0x000000ffff097224 */ /* 0x000fe200078e0a09 */
[C---:B------:R-:W-:Y:S01]  /*13c0*/  ISETP.GT.U32.AND P3, PT, R3.reuse, R6, PT ;  /* 0x000000060300720c */ /* 0x040fe20003f64070 */
[C---:B------:R-:W-:Y:S01]  /*13d0*/  IMAD R132, R3.reuse, R11, R132 ;  /* 0x0000000b03847224 */ /* 0x040fe200078e0284 */
[----:B------:R-:W-:Y:S01]  /*13e0*/  IABS R30, R164 ;  /* 0x000000a4001e7213 */ /* 0x000fe20000000000 */
[----:B------:R-:W-:Y:S01]  /*13f0*/  IMAD R24, R3, R9, R24 ;  /* 0x0000000903187224 */ /* 0x000fe200078e0218 */
[----:B------:R-:W-:Y:S01]  /*1400*/  STL [R1+0x700], R164 ;  /* 0x000700a401007387 */ /* 0x000fe20000100800 */
[----:B------:R-:W-:Y:S01]  /*1410*/  IMAD.HI.U32 R13, R5, R28, RZ ;  /* 0x0000001c050d7227 */ /* 0x000fe200078e00ff */
[----:B------:R-:W-:-:S02]  /*1420*/  ISETP.GT.U32.AND P6, PT, R3, R132, PT ;  /* 0x000000840300720c */ /* 0x000fc40003fc4070 */
[----:B------:R-:W-:Y:S01]  /*1430*/  STL [R1+0x6fc], R163 ;  /* 0x0006fca301007387 */ /* 0x000fe20000100800 */
[----:B------:R-:W-:Y:S01]  /*1440*/  @!P1 IMAD.IADD R10, R10, 0x1, -R3 ;  /* 0x000000010a0a9824 */ /* 0x000fe200078e0a03 */
[----:B------:R-:W-:Y:S01]  /*1450*/  ISETP.GT.U32.AND P1, PT, R3, R24, PT ;  /* 0x000000180300720c */ /* 0x000fe20003f24070 */
[----:B------:R-:W-:-:S04]  /*1460*/  IMAD.HI.U32 R15, R5, R30, RZ ;  /* 0x0000001e050f7227 */ /* 0x000fc800078e00ff */
[----:B------:R-:W-:Y:S02]  /*1470*/  IMAD.MOV R13, RZ, RZ, -R13 ;  /* 0x000000ffff0d7224 */ /* 0x000fe400078e0a0d */
[----:B------:R-:W-:Y:S01]  /*1480*/  @!P2 IMAD.IADD R12, R12, 0x1, -R3 ;  /* 0x000000010c0ca824 */ /* 0x000fe200078e0a03 */
[C---:B------:R-:W-:Y:S01]  /*1490*/  ISETP.GT.U32.AND P2, PT, R3.reuse, R26, PT ;  /* 0x0000001a0300720c */ /* 0x040fe20003f44070 */
[----:B------:R-:W-:Y:S02]  /*14a0*/  IMAD.MOV R15, RZ, RZ, -R15 ;  /* 0x000000ffff0f7224 */ /* 0x000fe400078e0a0f */
[C---:B------:R-:W-:Y:S02]  /*14b0*/  IMAD R28, R3.reuse, R13, R28 ;  /* 0x0000000d031c7224 */ /* 0x040fe400078e021c */
[--C-:B------:R-:W-:Y:S01]  /*14c0*/  @!P3 IMAD.IADD R6, R6, 0x1, -R3.reuse ;  /* 0x000000010606b824 */ /* 0x100fe200078e0a03 */
[C---:B------:R-:W-:Y:S01]  /*14d0*/  ISETP.GT.U32.AND P3, PT, R3.reuse, R20, PT ;  /* 0x000000140300720c */ /* 0x040fe20003f64070 */
[----:B------:R-:W-:Y:S01]  /*14e0*/  @!P0 IMAD.IADD R8, R8, 0x1, -R3 ;  /* 0x0000000108088824 */ /* 0x000fe200078e0a03 */
[C---:B------:R-:W-:Y:S01]  /*14f0*/  ISETP.GT.U32.AND P0, PT, R3.reuse, R22, PT ;  /* 0x000000160300720c */ /* 0x040fe20003f04070 */
[----:B------:R-:W-:-:S02]  /*1500*/  IMAD R30, R3, R15, R30 ;  /* 0x0000000f031e7224 */ /* 0x000fc400078e021e */
[--C-:B------:R-:W-:Y:S01]  /*1510*/  @!P6 IMAD.IADD R132, R132, 0x1, -R3.reuse ;  /* 0x000000018484e824 */ /* 0x100fe200078e0a03 */
[C---:B------:R-:W-:Y:S01]  /*1520*/  ISETP.GT.U32.AND P6, PT, R3.reuse, R18, PT ;  /* 0x000000120300720c */ /* 0x040fe20003fc4070 */
[--C-:B------:R-:W-:Y:S01]  /*1530*/  @!P4 IMAD.IADD R14, R14, 0x1, -R3.reuse ;  /* 0x000000010e0ec824 */ /* 0x100fe200078e0a03 */
[C---:B------:R-:W-:Y:S01]  /*1540*/  ISETP.GT.U32.AND P4, PT, R3.reuse, R28, PT ;  /* 0x0000001c0300720c */ /* 0x040fe20003f84070 */
[--C-:B------:R-:W-:Y:S01]  /*1550*/  @!P5 IMAD.IADD R16, R16, 0x1, -R3.reuse ;  /* 0x000000011010d824 */ /* 0x100fe200078e0a03 */
[C---:B------:R-:W-:Y:S01]  /*1560*/  ISETP.GT.U32.AND P5, PT, R3.reuse, R30, PT ;  /* 0x0000001e0300720c */ /* 0x040fe20003fa4070 */
[--C-:B------:R-:W-:Y:S01]  /*1570*/  @!P1 IMAD.IADD R24, R24, 0x1, -R3.reuse ;  /* 0x0000000118189824 */ /* 0x100fe200078e0a03 */
[C---:B------:R-:W-:Y:S01]  /*1580*/  ISETP.GT.U32.AND P1, PT, R3.reuse, R12, PT ;  /* 0x0000000c0300720c */ /* 0x040fe20003f24070 */
[----:B------:R-:W-:Y:S02]  /*1590*/  VIADD R162, R0, 0xe ;  /* 0x0000000e00a27836 */ /* 0x000fe40000000000 */
[--C-:B------:R-:W-:Y:S01]  /*15a0*/  @!P2 IMAD.IADD R26, R26, 0x1, -R3.reuse ;  /* 0x000000011a1aa824 */ /* 0x100fe200078e0a03 */
[C---:B------:R-:W-:Y:S01]  /*15b0*/  ISETP.GT.U32.AND P2, PT, R3.reuse, R14, PT ;  /* 0x0000000e0300720c */ /* 0x040fe20003f44070 */
[C---:B------:R-:W-:Y:S01]  /*15c0*/  VIADD R160, R0.reuse, 0x10 ;  /* 0x0000001000a07836 */ /* 0x040fe20000000000 */
[----:B------:R-:W-:Y:S01]  /*15d0*/  IABS R34, R162 ;  /* 0x000000a200227213 */ /* 0x000fe20000000000 */
[----:B------:R-:W-:Y:S01]  /*15e0*/  VIADD R159, R0, 0x11 ;  /* 0x00000011009f7836 */ /* 0x000fe20000000000 */
[----:B------:R-:W-:Y:S01]  /*15f0*/  @!P0 IADD3 R22, R22, -R3, RZ ;  /* 0x8000000316168210 */ /* 0x000fe20007ffe0ff */
[--C-:B------:R-:W-:Y:S01]  /*1600*/  @!P3 IMAD.IADD R20, R20, 0x1, -R3.reuse ;  /* 0x000000011414b824 */ /* 0x100fe200078e0a03 */
[C---:B------:R-:W-:Y:S01]  /*1610*/  ISETP.GT.U32.AND P3, PT, R3.reuse, R8, PT ;  /* 0x000000080300720c */ /* 0x040fe20003f64070 */
[--C-:B------:R-:W-:Y:S01]  /*1620*/  @!P6 IMAD.IADD R18, R18, 0x1, -R3.reuse ;  /* 0x000000011212e824 */ /* 0x100fe200078e0a03 */
[C---:B------:R-:W-:Y:S01]  /*1630*/  ISETP.GT.U32.AND P0, PT, R3.reuse, R10, PT ;  /* 0x0000000a0300720c */ /* 0x040fe20003f04070 */
[--C-:B------:R-:W-:Y:S01]  /*1640*/  @!P4 IMAD.IADD R28, R28, 0x1, -R3.reuse ;  /* 0x000000011c1cc824 */ /* 0x100fe200078e0a03 */
[----:B------:R-:W-:Y:S01]  /*1650*/  IABS R38, R160 ;  /* 0x000000a000267213 */ /* 0x000fe20000000000 */
[----:B------:R-:W-:Y:S01]  /*1660*/  VIADD R155, R0, 0x13 ;  /* 0x00000013009b7836 */ /* 0x000fe20000000000 */
[----:B------:R-:W-:Y:S01]  /*1670*/  ISETP.GT.U32.AND P4, PT, R3, R16, PT ;  /* 0x000000100300720c */ /* 0x000fe20003f84070 */
[----:B------:R-:W-:Y:S01]  /*1680*/  IMAD.HI.U32 R9, R5, R34, RZ ;  /* 0x0000002205097227 */ /* 0x000fe200078e00ff */
[----:B------:R-:W-:Y:S01]  /*1690*/  IABS R40, R159 ;  /* 0x0000009f00287213 */ /* 0x000fe20000000000 */
[----:B------:R-:W-:Y:S01]  /*16a0*/  STL [R1+0x6f8], R162 ;  /* 0x0006f8a201007387 */ /* 0x000fe20000100800 */
[----:B------:R-:W-:Y:S01]  /*16b0*/  IABS R44, R155 ;  /* 0x0000009b002c7213 */ /* 0x000fe20000000000 */
[--C-:B------:R-:W-:Y:S01]  /*16c0*/  @!P5 IMAD.IADD R30, R30, 0x1, -R3.reuse ;  /* 0x000000011e1ed824 */ /* 0x100fe200078e0a03 */
[C---:B------:R-:W-:Y:S01]  /*16d0*/  ISETP.GT.U32.AND P5, PT, R3.reuse, R18, PT ;  /* 0x000000120300720c */ /* 0x040fe20003fa4070 */
[----:B------:R-:W-:Y:S01]  /*16e0*/  @!P1 IMAD.IADD R12, R12, 0x1, -R3 ;  /* 0x000000010c0c9824 */ /* 0x000fe200078e0a03 */
[----:B------:R-:W-:Y:S01]  /*16f0*/  ISETP.GT.U32.AND P1, PT, R3, R24, PT ;  /* 0x000000180300720c */ /* 0x000fe20003f24070 */
[----:B------:R-:W-:Y:S01]  /*1700*/  IMAD.HI.U32 R13, R5, R38, RZ ;  /* 0x00000026050d7227 */ /* 0x000fe200078e00ff */
[----:B------:R-:W-:Y:S01]  /*1710*/  ISETP.GT.U32.AND P6, PT, R3, R132, PT ;  /* 0x000000840300720c */ /* 0x000fe20003fc4070 */
[----:B------:R-:W-:Y:S02]  /*1720*/  STL [R1+0x6f4], R161 ;  /* 0x0006f4a101007387 */ /* 0x000fe40000100800 */
[----:B------:R-:W-:-:S02]  /*1730*/  IMAD.HI.U32 R15, R5, R40, RZ ;  /* 0x00000028050f7227 */ /* 0x000fc400078e00ff */
[----:B------:R-:W-:Y:S02]  /*1740*/  STL [R1+0x6f0], R160 ;  /* 0x0006f0a001007387 */ /* 0x000fe40000100800 */
[----:B------:R-:W-:Y:S01]  /*1750*/  IMAD.MOV R9, RZ, RZ, -R9 ;  /* 0x000000ffff097224 */ /* 0x000fe200078e0a09 */
[----:B------:R-:W-:Y:S01]  /*1760*/  IADD3 R15, -R15, RZ, RZ ;  /* 0x000000ff0f0f7210 */ /* 0x000fe20007ffe1ff */
[----:B------:R-:W-:Y:S01]  /*1770*/  @!P2 IMAD.IADD R14, R14, 0x1, -R3 ;  /* 0x000000010e0ea824 */ /* 0x000fe200078e0a03 */
[C---:B------:R-:W-:Y:S01]  /*1780*/  ISETP.GT.U32.AND P2, PT, R3.reuse, R26, PT ;  /* 0x0000001a0300720c */ /* 0x040fe20003f44070 */
[----:B------:R-:W-:Y:S01]  /*1790*/  IMAD.MOV R13, RZ, RZ, -R13 ;  /* 0x000000ffff0d7224 */ /* 0x000fe200078e0a0d */
[----:B------:R-:W-:Y:S01]  /*17a0*/  STL [R1+0x6ec], R159 ;  /* 0x0006ec9f01007387 */ /* 0x000fe20000100800 */
[C---:B------:R-:W-:Y:S02]  /*17b0*/  IMAD R34, R3.reuse, R9, R34 ;  /* 0x0000000903227224 */ /* 0x040fe400078e0222 */
[----:B------:R-:W-:Y:S01]  /*17c0*/  VIADD R148, R0, 0x18 ;  /* 0x0000001800947836 */ /* 0x000fe20000000000 */
[----:B------:R-:W-:Y:S01]  /*17d0*/  STL [R1+0x6e8], R158 ;  /* 0x0006e89e01007387 */ /* 0x000fe20000100800 */
[--C-:B------:R-:W-:Y:S01]  /*17e0*/  @!P3 IMAD.IADD R8, R8, 0x1, -R3.reuse ;  /* 0x000000010808b824 */ /* 0x100fe200078e0a03 */
[----:B------:R-:W-:Y:S01]  /*17f0*/  ISETP.GT.U32.AND P3, PT, R3, R20, PT ;  /* 0x000000140300720c */ /* 0x000fe20003f64070 */
[----:B------:R-:W-:Y:S01]  /*1800*/  IMAD.HI.U32 R9, R5, R44, RZ ;  /* 0x0000002c05097227 */ /* 0x000fe200078e00ff */
[----:B------:R-:W-:Y:S01]  /*1810*/  IABS R54, R148 ;  /* 0x0000009400367213 */ /* 0x000fe20000000000 */
[----:B------:R-:W-:Y:S02]  /*1820*/  STL [R1+0x6e4], R155 ;  /* 0x0006e49b01007387 */ /* 0x000fe40000100800 */
[--C-:B------:R-:W-:Y:S01]  /*1830*/  @!P0 IMAD.IADD R10, R10, 0x1, -R3.reuse ;  /* 0x000000010a0a8824 */ /* 0x100fe200078e0a03 */
[C---:B------:R-:W-:Y:S01]  /*1840*/  ISETP.GT.U32.AND P0, PT, R3.reuse, R22, PT ;  /* 0x000000160300720c */ /* 0x040fe20003f04070 */
[C---:B------:R-:W-:Y:S01]  /*1850*/  IMAD R38, R3.reuse, R13, R38 ;  /* 0x0000000d03267224 */ /* 0x040fe200078e0226 */
[----:B------:R-:W-:Y:S01]  /*1860*/  STL [R1+0x6e0], R154 ;  /* 0x0006e09a01007387 */ /* 0x000fe20000100800 */
[----:B------:R-:W-:Y:S01]  /*1870*/  @!P4 IMAD.IADD R16, R16, 0x1, -R3 ;  /* 0x000000011010c824 */ /* 0x000fe200078e0a03 */
[----:B------:R-:W-:Y:S01]  /*1880*/  ISETP.GT.U32.AND P4, PT, R3, R28, PT ;  /* 0x0000001c0300720c */ /* 0x000fe20003f84070 */
[----:B------:R-:W-:-:S02]  /*1890*/  IMAD.MOV R9, RZ, RZ, -R9 ;  /* 0x000000ffff097224 */ /* 0x000fc400078e0a09 */
[C---:B------:R-:W-:Y:S02]  /*18a0*/  IMAD R40, R3.reuse, R15, R40 ;  /* 0x0000000f03287224 */ /* 0x040fe400078e0228 */
[----:B------:R-:W-:Y:S02]  /*18b0*/  VIADD R151, R0, 0x15 ;  /* 0x0000001500977836 */ /* 0x000fe40000000000 */
[--C-:B------:R-:W-:Y:S01]  /*18c0*/  @!P5 IMAD.IADD R18, R18, 0x1, -R3.reuse ;  /* 0x000000011212d824 */ /* 0x100fe200078e0a03 */
[C---:B------:R-:W-:Y:S01]  /*18d0*/  ISETP.GT.U32.AND P5, PT, R3.reuse, R32, PT ;  /* 0x000000200300720c */ /* 0x040fe20003fa4070 */
[--C-:B------:R-:W-:Y:S01]  /*18e0*/  @!P1 IMAD.IADD R24, R24, 0x1, -R3.reuse ;  /* 0x0000000118189824 */ /* 0x100fe200078e0a03 */
[C---:B------:R-:W-:Y:S01]  /*18f0*/  ISETP.GT.U32.AND P1, PT, R3.reuse, R38, PT ;  /* 0x000000260300720c */ /* 0x040fe20003f24070 */
[----:B------:R-:W-:Y:S01]  /*1900*/  VIADD R150, R0, 0x16 ;  /* 0x0000001600967836 */ /* 0x000fe20000000000 */
[----:B------:R-:W-:Y:S01]  /*1910*/  IABS R48, R151 ;  /* 0x0000009700307213 */ /* 0x000fe20000000000 */
[----:B------:R-:W-:Y:S01]  /*1920*/  IMAD R44, R3, R9, R44 ;  /* 0x00000009032c7224 */ /* 0x000fe200078e022c */
[----:B------:R-:W-:Y:S01]  /*1930*/  @!P4 IADD3 R28, R28, -R3, RZ ;  /* 0x800000031c1cc210 */ /* 0x000fe20007ffe0ff */
[----:B------:R-:W-:Y:S01]  /*1940*/  IMAD.HI.U32 R9, R5, R54, RZ ;  /* 0x0000003605097227 */ /* 0x000fe200078e00ff */
[----:B------:R-:W-:Y:S01]  /*1950*/  IABS R50, R150 ;  /* 0x0000009600327213 */ /* 0x000fe20000000000 */
[----:B------:R-:W-:Y:S01]  /*1960*/  STL [R1+0x6dc], R151 ;  /* 0x0006dc9701007387 */ /* 0x000fe20000100800 */
[C---:B------:R-:W-:Y:S01]  /*1970*/  ISETP.GT.U32.AND P4, PT, R3.reuse, R42, PT ;  /* 0x0000002a0300720c */ /* 0x040fe20003f84070 */
[--C-:B------:R-:W-:Y:S01]  /*1980*/  @!P2 IMAD.IADD R26, R26, 0x1, -R3.reuse ;  /* 0x000000011a1aa824 */ /* 0x100fe200078e0a03 */
[C---:B------:R-:W-:Y:S01]  /*1990*/  ISETP.GT.U32.AND P2, PT, R3.reuse, R40, PT ;  /* 0x000000280300720c */ /* 0x040fe20003f44070 */
[--C-:B------:R-:W-:Y:S01]  /*19a0*/  @!P6 IMAD.IADD R132, R132, 0x1, -R3.reuse ;  /* 0x000000018484e824 */ /* 0x100fe200078e0a03 */
[----:B------:R-:W-:Y:S01]  /*19b0*/  ISETP.GT.U32.AND P6, PT, R3, R30, PT ;  /* 0x0000001e0300720c */ /* 0x000fe20003fc4070 */
[--C-:B------:R-:W-:Y:S01]  /*19c0*/  @!P3 IMAD.IADD R20, R20, 0x1, -R3.reuse ;  /* 0x000000011414b824 */ /* 0x100fe200078e0a03 */
[----:B------:R-:W-:Y:S01]  /*19d0*/  IADD3 R9, -R9, RZ, RZ ;  /* 0x000000ff09097210 */ /* 0x000fe20007ffe1ff */
[----:B------:R-:W-:Y:S01]  /*19e0*/  IMAD.HI.U32 R13, R5, R48, RZ ;  /* 0x00000030050d7227 */ /* 0x000fe200078e00ff */
[C---:B------:R-:W-:Y:S01]  /*19f0*/  ISETP.GT.U32.AND P3, PT, R3.reuse, R34, PT ;  /* 0x000000220300720c */ /* 0x040fe20003f64070 */
[----:B------:R-:W-:Y:S02]  /*1a00*/  STL [R1+0x6c8], R150 ;  /* 0x0006c89601007387 */ /* 0x000fe40000100800 */
[----:B------:R-:W-:Y:S01]  /*1a10*/  @!P0 IMAD.IADD R22, R22, 0x1, -R3 ;  /* 0x0000000116168824 */ /* 0x000fe200078e0a03 */
[----:B------:R-:W-:Y:S01]  /*1a20*/  ISETP.GT.U32.AND P0, PT, R3, R36, PT ;  /* 0x000000240300720c */ /* 0x000fe20003f04070 */
[----:B------:R-:W-:Y:S01]  /*1a30*/  IMAD.HI.U32 R15, R5, R50, RZ ;  /* 0x00000032050f7227 */ /* 0x000fe200078e00ff */
[----:B------:R-:W-:Y:S03]  /*1a40*/  STL [R1+0x6c4], R149 ;  /* 0x0006c49501007387 */ /* 0x000fe60000100800 */
[----:B------:R-:W-:Y:S01]  /*1a50*/  IMAD.MOV R13, RZ, RZ, -R13 ;  /* 0x000000ffff0d7224 */ /* 0x000fe200078e0a0d */
[----:B------:R-:W-:Y:S01]  /*1a60*/  STL [R1+0x6c0], R148 ;  /* 0x0006c09401007387 */ /* 0x000fe20000100800 */
[----:B------:R-:W-:-:S02]  /*1a70*/  IMAD R54, R3, R9, R54 ;  /* 0x0000000903367224 */ /* 0x000fc400078e0236 */
[--C-:B------:R-:W-:Y:S01]  /*1a80*/  @!P5 IMAD.IADD R32, R32, 0x1, -R3.reuse ;  /* 0x000000012020d824 */ /* 0x100fe200078e0a03 */
[C---:B------:R-:W-:Y:S01]  /*1a90*/  ISETP.GT.U32.AND P5, PT, R3.reuse, R46, PT ;  /* 0x0000002e0300720c */ /* 0x040fe20003fa4070 */
[----:B------:R-:W-:Y:S01]  /*1aa0*/  @!P1 IMAD.IADD R38, R38, 0x1, -R3 ;  /* 0x0000000126269824 */ /* 0x000fe200078e0a03 */
[C---:B------:R-:W-:Y:S01]  /*1ab0*/  ISETP.GT.U32.AND P1, PT, R3.reuse, R52, PT ;  /* 0x000000340300720c */ /* 0x040fe20003f24070 */
[----:B------:R-:W-:Y:S01]  /*1ac0*/  IMAD.MOV R15, RZ, RZ, -R15 ;  /* 0x000000ffff0f7224 */ /* 0x000fe200078e0a0f */
[----:B------:R-:W-:Y:S01]  /*1ad0*/  STL [R1+0x6bc], R147 ;  /* 0x0006bc9301007387 */ /* 0x000fe20000100800 */
[C---:B------:R-:W-:Y:S02]  /*1ae0*/  IMAD R48, R3.reuse, R13, R48 ;  /* 0x0000000d03307224 */ /* 0x040fe400078e0230 */
        /* <DEDUP_REMOVED lines=14> */
[--C-:B------:R-:W-:Y:S01]  /*1bd0*/  @!P1 IMAD.IADD R52, R52, 0x1, -R3.reuse ;  /* 0x0000000134349824 */ /* 0x100fe200078e0a03 */
[C---:B------:R-:W-:Y:S01]  /*1be0*/  ISETP.GT.U32.AND P1, PT, R3.reuse, R40, PT ;  /* 0x000000280300720c */ /* 0x040fe20003f24070 */
[----:B------:R-:W-:Y:S01]  /*1bf0*/  VIADD R145, R0, 0x1b ;  /* 0x0000001b00917836 */ /* 0x000fe20000000000 */
[----:B------:R-:W-:Y:S01]  /*1c00*/  IABS R58, R146 ;  /* 0x00000092003a7213 */ /* 0x000fe20000000000 */
[--C-:B------:R-:W-:Y:S01]  /*1c10*/  @!P2 IMAD.IADD R54, R54, 0x1, -R3.reuse ;  /* 0x000000013636a824 */ /* 0x100fe200078e0a03 */
[C---:B------:R-:W-:Y:S01]  /*1c20*/  ISETP.GT.U32.AND P2, PT, R3.reuse, R42, PT ;  /* 0x0000002a0300720c */ /* 0x040fe20003f44070 */
[--C-:B------:R-:W-:Y:S01]  /*1c30*/  @!P6 IMAD.IADD R44, R44, 0x1, -R3.reuse ;  /* 0x000000012c2ce824 */ /* 0x100fe200078e0a03 */
[----:B------:R-:W-:Y:S01]  /*1c40*/  IABS R60, R145 ;  /* 0x00000091003c7213 */ /* 0x000fe20000000000 */
[--C-:B------:R-:W-:Y:S01]  /*1c50*/  @!P3 IMAD.IADD R48, R48, 0x1, -R3.reuse ;  /* 0x000000013030b824 */ /* 0x100fe200078e0a03 */
[C---:B------:R-:W-:Y:S01]  /*1c60*/  ISETP.GT.U32.AND P3, PT, R3.reuse, R36, PT ;  /* 0x000000240300720c */ /* 0x040fe20003f64070 */
[----:B------:R-:W-:Y:S01]  /*1c70*/  VIADD R141, R0, 0x1f ;  /* 0x0000001f008d7836 */ /* 0x000fe20000000000 */
[C---:B------:R-:W-:Y:S01]  /*1c80*/  ISETP.GT.U32.AND P6, PT, R3.reuse, R32, PT ;  /* 0x000000200300720c */ /* 0x040fe20003fc4070 */
[--C-:B------:R-:W-:Y:S01]  /*1c90*/  @!P0 IMAD.IADD R50, R50, 0x1, -R3.reuse ;  /* 0x0000000132328824 */ /* 0x100fe200078e0a03 */
[----:B------:R-:W-:Y:S01]  /*1ca0*/  ISETP.GT.U32.AND P0, PT, R3, R38, PT ;  /* 0x000000260300720c */ /* 0x000fe20003f04070 */
[----:B------:R-:W-:Y:S01]  /*1cb0*/  IMAD.HI.U32 R13, R5, R58, RZ ;  /* 0x0000003a050d7227 */ /* 0x000fe200078e00ff */
[----:B------:R-:W-:Y:S01]  /*1cc0*/  IABS R68, R141 ;  /* 0x0000008d00447213 */ /* 0x000fe20000000000 */
[----:B------:R-:W-:Y:S02]  /*1cd0*/  STL [R1+0x6b8], R146 ;  /* 0x0006b89201007387 */ /* 0x000fe40000100800 */
[----:B------:R-:W-:Y:S01]  /*1ce0*/  @!P4 IMAD.IADD R56, R56, 0x1, -R3 ;  /* 0x000000013838c824 */ /* 0x000fe200078e0a03 */
[----:B------:R-:W-:Y:S01]  /*1cf0*/  ISETP.GT.U32.AND P4, PT, R3, R44, PT ;  /* 0x0000002c0300720c */ /* 0x000fe20003f84070 */
[C---:B------:R-:W-:Y:S01]  /*1d00*/  VIADD R143, R0.reuse, 0x1d ;  /* 0x0000001d008f7836 */ /* 0x040fe20000000000 */
[----:B------:R-:W-:Y:S01]  /*1d10*/  STL [R1+0x6b4], R145 ;  /* 0x0006b49101007387 */ /* 0x000fe20000100800 */
[----:B------:R-:W-:Y:S01]  /*1d20*/  VIADD R140, R0, 0x20 ;  /* 0x00000020008c7836 */ /* 0x000fe20000000000 */
[----:B------:R-:W-:Y:S01]  /*1d30*/  @!P3 IADD3 R36, R36, -R3, RZ ;  /* 0x800000032424b210 */ /* 0x000fe20007ffe0ff */
[----:B------:R-:W-:Y:S01]  /*1d40*/  IMAD.HI.U32 R15, R5, R60, RZ ;  /* 0x0000003c050f7227 */ /* 0x000fe200078e00ff */
[----:B------:R-:W-:Y:S01]  /*1d50*/  IABS R64, R143 ;  /* 0x0000008f00407213 */ /* 0x000fe20000000000 */
[----:B------:R-:W-:Y:S01]  /*1d60*/  STL [R1+0x6b0], R144 ;  /* 0x0006b09001007387 */ /* 0x000fe20000100800 */
[----:B------:R-:W-:Y:S01]  /*1d70*/  IABS R70, R140 ;  /* 0x0000008c00467213 */ /* 0x000fe20000000000 */
[----:B------:R-:W-:Y:S01]  /*1d80*/  IMAD.MOV R13, RZ, RZ, -R13 ;  /* 0x000000ffff0d7224 */ /* 0x000fe200078e0a0d */
[C---:B------:R-:W-:Y:S01]  /*1d90*/  ISETP.GT.U32.AND P3, PT, R3.reuse, R56, PT ;  /* 0x000000380300720c */ /* 0x040fe20003f64070 */
[--C-:B------:R-:W-:Y:S01]  /*1da0*/  @!P5 IMAD.IADD R34, R34, 0x1, -R3.reuse ;  /* 0x000000012222d824 */ /* 0x100fe200078e0a03 */
[C---:B------:R-:W-:Y:S01]  /*1db0*/  ISETP.GT.U32.AND P5, PT, R3.reuse, R46, PT ;  /* 0x0000002e0300720c */ /* 0x040fe20003fa4070 */
[----:B------:R-:W-:Y:S01]  /*1dc0*/  @!P1 IMAD.IADD R40, R40, 0x1, -R3 ;  /* 0x0000000128289824 */ /* 0x000fe200078e0a03 */
[C---:B------:R-:W-:Y:S01]  /*1dd0*/  ISETP.GT.U32.AND P1, PT, R3.reuse, R52, PT ;  /* 0x000000340300720c */ /* 0x040fe20003f24070 */
[----:B------:R-:W-:Y:S01]  /*1de0*/  IMAD.MOV R15, RZ, RZ, -R15 ;  /* 0x000000ffff0f7224 */ /* 0x000fe200078e0a0f */
[----:B------:R3:W-:Y:S01]  /*1df0*/  STL [R1+0x6ac], R143 ;  /* 0x0006ac8f01007387 */ /* 0x0007e20000100800 */
[----:B------:R-:W-:Y:S01]  /*1e00*/  @!P2 IMAD.IADD R42, R42, 0x1, -R3 ;  /* 0x000000012a2aa824 */ /* 0x000fe200078e0a03 */
[C---:B------:R-:W-:Y:S01]  /*1e10*/  ISETP.GT.U32.AND P2, PT, R3.reuse, R54, PT ;  /* 0x000000360300720c */ /* 0x040fe20003f44070 */
[----:B------:R-:W-:Y:S01]  /*1e20*/  IMAD R58, R3, R13, R58 ;  /* 0x0000000d033a7224 */ /* 0x000fe200078e023a */
[----:B------:R-:W-:Y:S01]  /*1e30*/  STL [R1+0x6a8], R142 ;  /* 0x0006a88e01007387 */ /* 0x000fe20000100800 */
[----:B------:R-:W-:-:S03]  /*1e40*/  IMAD.HI.U32 R13, R5, R68, RZ ;  /* 0x00000044050d7227 */ /* 0x000fc600078e00ff */
[----:B------:R-:W-:Y:S01]  /*1e50*/  STL [R1+0x6a4], R141 ;  /* 0x0006a48d01007387 */ /* 0x000fe20000100800 */
[----:B------:R-:W-:Y:S02]  /*1e60*/  IMAD R60, R3, R15, R60 ;  /* 0x0000000f033c7224 */ /* 0x000fe400078e023c */
[C---:B------:R-:W-:Y:S01]  /*1e70*/  VIADD R138, R0.reuse, 0x22 ;  /* 0x00000022008a7836 */ /* 0x040fe20000000000 */
[----:B------:R4:W-:Y:S01]  /*1e80*/  STL [R1+0x6a0], R140 ;  /* 0x0006a08c01007387 */ /* 0x0009e20000100800 */
[----:B------:R-:W-:Y:S02]  /*1e90*/  VIADD R135, R0, 0x25 ;  /* 0x0000002500877836 */ /* 0x000fe40000000000 */
[C---:B------:R-:W-:Y:S01]  /*1ea0*/  IMAD.HI.U32 R9, R5.reuse, R64, RZ ;  /* 0x0000004005097227 */ /* 0x040fe200078e00ff */
[----:B------:R-:W-:Y:S01]  /*1eb0*/  IABS R74, R138 ;  /* 0x0000008a004a7213 */ /* 0x000fe20000000000 */
[----:B------:R-:W-:Y:S01]  /*1ec0*/  STL [R1+0x69c], R139 ;  /* 0x00069c8b01007387 */ /* 0x000fe20000100800 */
[----:B------:R-:W-:Y:S01]  /*1ed0*/  IABS R80, R135 ;  /* 0x0000008700507213 */ /* 0x000fe20000000000 */
[----:B------:R-:W-:-:S02]  /*1ee0*/  IMAD.HI.U32 R15, R5, R70, RZ ;  /* 0x00000046050f7227 */ /* 0x000fc400078e00ff */
[----:B------:R-:W-:Y:S02]  /*1ef0*/  STL [R1+0x698], R138 ;  /* 0x0006988a01007387 */ /* 0x000fe40000100800 */
[----:B------:R-:W-:Y:S02]  /*1f00*/  IMAD.MOV R13, RZ, RZ, -R13 ;  /* 0x000000ffff0d7224 */ /* 0x000fe400078e0a0d */
[--C-:B------:R-:W-:Y:S01]  /*1f10*/  @!P0 IMAD.IADD R38, R38, 0x1, -R3.reuse ;  /* 0x0000000126268824 */ /* 0x100fe200078e0a03 */
[C---:B------:R-:W-:Y:S01]  /*1f20*/  ISETP.GT.U32.AND P0, PT, R3.reuse, R50, PT ;  /* 0x000000320300720c */ /* 0x040fe20003f04070 */
[--C-:B------:R-:W-:Y:S01]  /*1f30*/  @!P6 IMAD.IADD R32, R32, 0x1, -R3.reuse ;  /* 0x000000012020e824 */ /* 0x100fe200078e0a03 */
[C---:B------:R-:W-:Y:S01]  /*1f40*/  ISETP.GT.U32.AND P6, PT, R3.reuse, R48, PT ;  /* 0x000000300300720c */ /* 0x040fe20003fc4070 */
[----:B------:R-:W-:Y:S01]  /*1f50*/  @!P4 IMAD.IADD R44, R44, 0x1, -R3 ;  /* 0x000000012c2cc824 */ /* 0x000fe200078e0a03 */
[----:B------:R-:W-:Y:S01]  /*1f60*/  ISETP.GT.U32.AND P4, PT, R3, R58, PT ;  /* 0x0000003a0300720c */ /* 0x000fe20003f84070 */
[----:B------:R-:W-:Y:S01]  /*1f70*/  IMAD.MOV R9, RZ, RZ, -R9 ;  /* 0x000000ffff097224 */ /* 0x000fe200078e0a09 */
[----:B------:R4:W-:Y:S01]  /*1f80*/  STL [R1+0x694], R137 ;  /* 0x0006948901007387 */ /* 0x0009e20000100800 */
[----:B------:R-:W-:-:S02]  /*1f90*/  IMAD.MOV R15, RZ, RZ, -R15 ;  /* 0x000000ffff0f7224 */ /* 0x000fc400078e0a0f */
[C---:B------:R-:W-:Y:S01]  /*1fa0*/  IMAD R68, R3.reuse, R13, R68 ;  /* 0x0000000d03447224 */ /* 0x040fe200078e0244 */
[----:B------:R-:W-:Y:S01]  /*1fb0*/  STL [R1+0x690], R136 ;  /* 0x0006908801007387 */ /* 0x000fe20000100800 */
[--C-:B------:R-:W-:Y:S01]  /*1fc0*/  @!P5 IMAD.IADD R46, R46, 0x1, -R3.reuse ;  /* 0x000000012e2ed824 */ /* 0x100fe200078e0a03 */
[C---:B------:R-:W-:Y:S01]  /*1fd0*/  ISETP.GT.U32.AND P5, PT, R3.reuse, R60, PT ;  /* 0x0000003c0300720c */ /* 0x040fe20003fa4070 */
[----:B------:R-:W-:Y:S01]  /*1fe0*/  @!P1 IMAD.IADD R52, R52, 0x1, -R3 ;  /* 0x0000000134349824 */ /* 0x000fe200078e0a03 */
[C---:B------:R-:W-:Y:S01]  /*1ff0*/  ISETP.GT.U32.AND P1, PT, R3.reuse, R66, PT ;  /* 0x000000420300720c */ /* 0x040fe20003f24070 */
[C---:B------:R-:W-:Y:S01]  /*2000*/  IMAD R64, R3.reuse, R9, R64 ;  /* 0x0000000903407224 */ /* 0x040fe200078e0240 */
[----:B------:R-:W-:Y:S01]  /*2010*/  STL [R1+0x68c], R135 ;  /* 0x00068c8701007387 */ /* 0x000fe20000100800 */
[----:B------:R-:W-:Y:S02]  /*2020*/  IMAD R70, R3, R15, R70 ;  /* 0x0000000f03467224 */ /* 0x000fe400078e0246 */
[C---:B------:R-:W-:Y:S01]  /*2030*/  IMAD.HI.U32 R9, R5.reuse, R74, RZ ;  /* 0x0000004a05097227 */ /* 0x040fe200078e00ff */
[----:B------:R-:W-:Y:S03]  /*2040*/  STL [R1+0x688], R134 ;  /* 0x0006888601007387 */ /* 0x000fe60000100800 */
[----:B------:R-:W-:-:S04]  /*2050*/  IMAD.HI.U32 R15, R5, R80, RZ ;  /* 0x00000050050f7227 */ /* 0x000fc800078e00ff */
[----:B------:R-:W-:Y:S01]  /*2060*/  @!P2 IMAD.IADD R54, R54, 0x1, -R3 ;  /* 0x000000013636a824 */ /* 0x000fe200078e0a03 */
[C---:B------:R-:W-:Y:S01]  /*2070*/  ISETP.GT.U32.AND P2, PT, R3.reuse, R68, PT ;  /* 0x000000440300720c */ /* 0x040fe20003f44070 */
[----:B------:R-:W-:Y:S02]  /*2080*/  IMAD.MOV R9, RZ, RZ, -R9 ;  /* 0x000000ffff097224 */ /* 0x000fe400078e0a09 */
[----:B------:R-:W-:Y:S02]  /*2090*/  IMAD.MOV R15, RZ, RZ, -R15 ;  /* 0x000000ffff0f7224 */ /* 0x000fe400078e0a0f */
[--C-:B------:R-:W-:Y:S01]  /*20a0*/  @!P3 IMAD.IADD R56, R56, 0x1, -R3.reuse ;  /* 0x000000013838b824 */ /* 0x100fe200078e0a03 */
[C---:B------:R-:W-:Y:S01]  /*20b0*/  ISETP.GT.U32.AND P3, PT, R3.reuse, R70, PT ;  /* 0x000000460300720c */ /* 0x040fe20003f64070 */
[----:B------:R-:W-:Y:S01]  /*20c0*/  @!P0 IMAD.IADD R50, R50, 0x1, -R3 ;  /* 0x0000000132328824 */ /* 0x000fe200078e0a03 */
[C---:B------:R-:W-:Y:S01]  /*20d0*/  ISETP.GT.U32.AND P0, PT, R3.reuse, R64, PT ;  /* 0x000000400300720c */ /* 0x040fe20003f04070 */
[----:B------:R-:W-:-:S02]  /*20e0*/  IMAD R74, R3, R9, R74 ;  /* 0x00000009034a7224 */ /* 0x000fc400078e024a */
[C---:B------:R-:W-:Y:S02]  /*20f0*/  IMAD R80, R3.reuse, R15, R80 ;  /* 0x0000000f03507224 */ /* 0x040fe400078e0250 */
[--C-:B------:R-:W-:Y:S01]  /*2100*/  @!P6 IMAD.IADD R48, R48, 0x1, -R3.reuse ;  /* 0x000000013030e824 */ /* 0x100fe200078e0a03 */
[C---:B------:R-:W-:Y:S01]  /*2110*/  ISETP.GT.U32.AND P6, PT, R3.reuse, R62, PT ;  /* 0x0000003e0300720c */ /* 0x040fe20003fc4070 */
[--C-:B------:R-:W-:Y:S01]  /*2120*/  @!P4 IMAD.IADD R58, R58, 0x1, -R3.reuse ;  /* 0x000000013a3ac824 */ /* 0x100fe200078e0a03 */
[----:B------:R-:W-:Y:S01]  /*2130*/  ISETP.GT.U32.AND P4, PT, R3, R72, PT ;  /* 0x000000480300720c */ /* 0x000fe20003f84070 */
[----:B------:R-:W-:Y:S02]  /*2140*/  IMAD.HI.U32 R13, R5, R78, RZ ;  /* 0x0000004e050d7227 */ /* 0x000fe400078e00ff */
[----:B------:R-:W-:Y:S02]  /*2150*/  @!P3 IADD3 R70, R70, -R3, RZ ;  /* 0x800000034646b210 */ /* 0x000fe40007ffe0ff */
[--C-:B------:R-:W-:Y:S01]  /*2160*/  @!P5 IMAD.IADD R60, R60, 0x1, -R3.reuse ;  /* 0x000000013c3cd824 */ /* 0x100fe200078e0a03 */
[C---:B------:R-:W-:Y:S01]  /*2170*/  ISETP.GT.U32.AND P5, PT, R3.reuse, R74, PT ;  /* 0x0000004a0300720c */ /* 0x040fe20003fa4070 */
[----:B------:R-:W-:Y:S01]  /*2180*/  @!P1 IMAD.IADD R66, R66, 0x1, -R3 ;  /* 0x0000000142429824 */ /* 0x000fe200078e0a03 */
[C---:B------:R-:W-:Y:S01]  /*2190*/  ISETP.GT.U32.AND P1, PT, R3.reuse, R80, PT ;  /* 0x000000500300720c */ /* 0x040fe20003f24070 */
[----:B------:R-:W-:Y:S01]  /*21a0*/  IMAD.MOV R13, RZ, RZ, -R13 ;  /* 0x000000ffff0d7224 */ /* 0x000fe200078e0a0d */
[C---:B------:R-:W-:Y:S01]  /*21b0*/  ISETP.GT.U32.AND P3, PT, R3.reuse, R58, PT ;  /* 0x0000003a0300720c */ /* 0x040fe20003f64070 */
[----:B------:R-:W-:Y:S01]  /*21c0*/  @!P2 IMAD.IADD R68, R68, 0x1, -R3 ;  /* 0x000000014444a824 */ /* 0x000fe200078e0a03 */
[C---:B------:R-:W-:Y:S01]  /*21d0*/  ISETP.GT.U32.AND P2, PT, R3.reuse, R82, PT ;  /* 0x000000520300720c */ /* 0x040fe20003f44070 */
[----:B------:R-:W-:-:S02]  /*21e0*/  IMAD R78, R3, R13, R78 ;  /* 0x0000000d034e7224 */ /* 0x000fc400078e024e */
[----:B------:R-:W-:Y:S02]  /*21f0*/  VIADD R133, R0, 0x27 ;  /* 0x0000002700857836 */ /* 0x000fe40000000000 */
[--C-:B------:R-:W-:Y:S01]  /*2200*/  @!P0 IMAD.IADD R64, R64, 0x1, -R3.reuse ;  /* 0x0000000140408824 */ /* 0x100fe200078e0a03 */
[C---:B------:R-:W-:Y:S01]  /*2210*/  ISETP.GT.U32.AND P0, PT, R3.reuse, R78, PT ;  /* 0x0000004e0300720c */ /* 0x040fe20003f04070 */
        /* <DEDUP_REMOVED lines=9> */
[C---:B------:R-:W-:Y:S01]  /*22b0*/  ISETP.GT.U32.AND P1, PT, R3.reuse, R68, PT ;  /* 0x000000440300720c */ /* 0x040fe20003f24070 */
[--C-:B------:R-:W-:Y:S01]  /*22c0*/  @!P2 IMAD.IADD R82, R82, 0x1, -R3.reuse ;  /* 0x000000015252a824 */ /* 0x100fe200078e0a03 */
[----:B------:R-:W-:Y:S01]  /*22d0*/  ISETP.GT.U32.AND P2, PT, R3, R70, PT ;  /* 0x000000460300720c */ /* 0x000fe20003f44070 */
[C---:B------:R-:W-:Y:S01]  /*22e0*/  VIADD R127, R0.reuse, 0x2a ;  /* 0x0000002a007f7836 */ /* 0x040fe20000000000 */
[----:B------:R-:W-:Y:S01]  /*22f0*/  IABS R88, R129 ;  /* 0x0000008100587213 */ /* 0x000fe20000000000 */
[----:B------:R-:W-:Y:S01]  /*2300*/  IMAD.HI.U32 R9, R5, R84, RZ ;  /* 0x0000005405097227 */ /* 0x000fe200078e00ff */
[----:B------:R-:W-:Y:S02]  /*2310*/  STL [R1+0x684], R133 ;  /* 0x0006848501007387 */ /* 0x000fe40000100800 */
[----:B------:R-:W-:Y:S01]  /*2320*/  IABS R90, R127 ;  /* 0x0000007f005a7213 */ /* 0x000fe20000000000 */
[----:B------:R-:W-:Y:S01]  /*2330*/  VIADD R123, R0, 0x2c ;  /* 0x0000002c007b7836 */ /* 0x000fe20000000000 */
[----:B------:R-:W-:Y:S01]  /*2340*/  STL [R1+0x680], R131 ;  /* 0x0006808301007387 */ /* 0x000fe20000100800 */
[----:B------:R-:W-:Y:S01]  /*2350*/  @!P3 IMAD.IADD R58, R58, 0x1, -R3 ;  /* 0x000000013a3ab824 */ /* 0x000fe200078e0a03 */
[C---:B------:R-:W-:Y:S01]  /*2360*/  ISETP.GT.U32.AND P3, PT, R3.reuse, R72, PT ;  /* 0x000000480300720c */ /* 0x040fe20003f64070 */
[----:B------:R-:W-:Y:S01]  /*2370*/  IMAD.MOV R9, RZ, RZ, -R9 ;  /* 0x000000ffff097224 */ /* 0x000fe200078e0a09 */
[----:B------:R-:W-:Y:S01]  /*2380*/  IABS R94, R123 ;  /* 0x0000007b005e7213 */ /* 0x000fe20000000000 */
[----:B------:R-:W-:Y:S01]  /*2390*/  VIADD R119, R0, 0x2e ;  /* 0x0000002e00777836 */ /* 0x000fe20000000000 */
[----:B------:R-:W-:Y:S01]  /*23a0*/  STL [R1+0x67c], R129 ;  /* 0x00067c8101007387 */ /* 0x000fe20000100800 */
[--C-:B------:R-:W-:Y:S01]  /*23b0*/  @!P0 IMAD.IADD R78, R78, 0x1, -R3.reuse ;  /* 0x000000014e4e8824 */ /* 0x100fe200078e0a03 */
[----:B------:R-:W-:Y:S01]  /*23c0*/  ISETP.GT.U32.AND P0, PT, R3, R66, PT ;  /* 0x000000420300720c */ /* 0x000fe20003f04070 */
[----:B------:R-:W-:Y:S01]  /*23d0*/  IMAD.HI.U32 R13, R5, R88, RZ ;  /* 0x00000058050d7227 */ /* 0x000fe200078e00ff */
[----:B------:R-:W-:Y:S01]  /*23e0*/  IABS R98, R119 ;  /* 0x0000007700627213 */ /* 0x000fe20000000000 */
[----:B------:R4:W-:Y:S02]  /*23f0*/  STL [R1+0x678], R127 ;  /* 0x0006787f01007387 */ /* 0x0009e40000100800 */
[--C-:B------:R-:W-:Y:S01]  /*2400*/  @!P6 IMAD.IADD R76, R76, 0x1, -R3.reuse ;  /* 0x000000014c4ce824 */ /* 0x100fe200078e0a03 */
[C---:B------:R-:W-:Y:S01]  /*2410*/  ISETP.GT.U32.AND P6, PT, R3.reuse, R64, PT ;  /* 0x000000400300720c */ /* 0x040fe20003fc4070 */
[----:B------:R-:W-:Y:S01]  /*2420*/  @!P4 IMAD.IADD R60, R60, 0x1, -R3 ;  /* 0x000000013c3cc824 */ /* 0x000fe200078e0a03 */
[C---:B------:R-:W-:Y:S01]  /*2430*/  ISETP.GT.U32.AND P4, PT, R3.reuse, R74, PT ;  /* 0x0000004a0300720c */ /* 0x040fe20003f84070 */
[----:B------:R-:W-:Y:S01]  /*2440*/  IMAD R84, R3, R9, R84 ;  /* 0x0000000903547224 */ /* 0x000fe200078e0254 */
[----:B------:R-:W-:Y:S01]  /*2450*/  STL [R1+0x674], R125 ;  /* 0x0006747d01007387 */ /* 0x000fe20000100800 */
[----:B------:R-:W-:-:S02]  /*2460*/  VIADD R117, R0, 0x2f ;  /* 0x0000002f00757836 */ /* 0x000fc40000000000 */
[----:B------:R-:W-:Y:S01]  /*2470*/  IMAD.HI.U32 R15, R5, R90, RZ ;  /* 0x0000005a050f7227 */ /* 0x000fe200078e00ff */
[----:B------:R-:W-:Y:S02]  /*2480*/  STL [R1+0x670], R123 ;  /* 0x0006707b01007387 */ /* 0x000fe40000100800 */
[----:B------:R-:W-:Y:S01]  /*2490*/  IABS R100, R117 ;  /* 0x0000007500647213 */ /* 0x000fe20000000000 */
[----:B------:R-:W-:Y:S01]  /*24a0*/  IMAD.MOV R13, RZ, RZ, -R13 ;  /* 0x000000ffff0d7224 */ /* 0x000fe200078e0a0d */
[----:B------:R-:W-:Y:S01]  /*24b0*/  STL [R1+0x66c], R121 ;  /* 0x00066c7901007387 */ /* 0x000fe20000100800 */
[--C-:B------:R-:W-:Y:S01]  /*24c0*/  @!P5 IMAD.IADD R62, R62, 0x1, -R3.reuse ;  /* 0x000000013e3ed824 */ /* 0x100fe200078e0a03 */
[C---:B------:R-:W-:Y:S01]  /*24d0*/  ISETP.GT.U32.AND P5, PT, R3.reuse, R76, PT ;  /* 0x0000004c0300720c */ /* 0x040fe20003fa4070 */
[--C-:B------:R-:W-:Y:S01]  /*24e0*/  @!P1 IMAD.IADD R68, R68, 0x1, -R3.reuse ;  /* 0x0000000144449824 */ /* 0x100fe200078e0a03 */
[----:B------:R-:W-:Y:S01]  /*24f0*/  ISETP.GT.U32.AND P1, PT, R3, R80, PT ;  /* 0x000000500300720c */ /* 0x000fe20003f24070 */
[----:B------:R-:W-:Y:S01]  /*2500*/  IMAD.HI.U32 R9, R5, R94, RZ ;  /* 0x0000005e05097227 */ /* 0x000fe200078e00ff */
[----:B------:R-:W-:Y:S03]  /*2510*/  STL [R1+0x668], R119 ;  /* 0x0006687701007387 */ /* 0x000fe60000100800 */
[----:B------:R-:W-:Y:S01]  /*2520*/  @!P2 IMAD.IADD R70, R70, 0x1, -R3 ;  /* 0x000000014646a824 */ /* 0x000fe200078e0a03 */
[C---:B------:R-:W-:Y:S01]  /*2530*/  ISETP.GT.U32.AND P2, PT, R3.reuse, R84, PT ;  /* 0x000000540300720c */ /* 0x040fe20003f44070 */
[----:B------:R-:W-:Y:S01]  /*2540*/  IMAD.MOV R15, RZ, RZ, -R15 ;  /* 0x000000ffff0f7224 */ /* 0x000fe200078e0a0f */
[----:B------:R4:W-:Y:S01]  /*2550*/  STL [R1+0x664], R117 ;  /* 0x0006647501007387 */ /* 0x0009e20000100800 */
[----:B------:R-:W-:-:S02]  /*2560*/  IMAD R88, R3, R13, R88 ;  /* 0x0000000d03587224 */ /* 0x000fc400078e0258 */
[----:B------:R-:W-:Y:S01]  /*2570*/  IMAD.HI.U32 R13, R5, R98, RZ ;  /* 0x00000062050d7227 */ /* 0x000fe200078e00ff */
[----:B------:R-:W-:Y:S01]  /*2580*/  @!P5 IADD3 R76, R76, -R3, RZ ;  /* 0x800000034c4cd210 */ /* 0x000fe20007ffe0ff */
[----:B------:R-:W-:Y:S02]  /*2590*/  STL [R1+0x660], R115 ;  /* 0x0006607301007387 */ /* 0x000fe40000100800 */
[----:B------:R-:W-:Y:S02]  /*25a0*/  IMAD.MOV R9, RZ, RZ, -R9 ;  /* 0x000000ffff097224 */ /* 0x000fe400078e0a09 */
[C---:B------:R-:W-:Y:S02]  /*25b0*/  VIADD R113, R0.reuse, 0x31 ;  /* 0x0000003100717836 */ /* 0x040fe40000000000 */
[----:B------:R-:W-:Y:S02]  /*25c0*/  VIADD R109, R0, 0x33 ;  /* 0x00000033006d7836 */ /* 0x000fe40000000000 */
[----:B------:R-:W-:Y:S01]  /*25d0*/  @!P3 IMAD.IADD R72, R72, 0x1, -R3 ;  /* 0x000000014848b824 */ /* 0x000fe200078e0a03 */
[C---:B------:R-:W-:Y:S01]  /*25e0*/  ISETP.GT.U32.AND P3, PT, R3.reuse, R86, PT ;  /* 0x000000560300720c */ /* 0x040fe20003f64070 */
[----:B------:R-:W-:Y:S01]  /*25f0*/  IMAD R90, R3, R15, R90 ;  /* 0x0000000f035a7224 */ /* 0x000fe200078e025a */
[----:B------:R-:W-:Y:S01]  /*2600*/  IABS R104, R113 ;  /* 0x0000007100687213 */ /* 0x000fe20000000000 */
[----:B------:R-:W-:Y:S01]  /*2610*/  IMAD.HI.U32 R15, R5, R100, RZ ;  /* 0x00000064050f7227 */ /* 0x000fe200078e00ff */
[----:B------:R-:W-:Y:S01]  /*2620*/  IABS R108, R109 ;  /* 0x0000006d006c7213 */ /* 0x000fe20000000000 */
[----:B------:R4:W-:Y:S01]  /*2630*/  STL [R1+0x65c], R113 ;  /* 0x00065c7101007387 */ /* 0x0009e20000100800 */
[----:B------:R-:W-:Y:S01]  /*2640*/  ISETP.GT.U32.AND P5, PT, R3, R90, PT ;  /* 0x0000005a0300720c */ /* 0x000fe20003fa4070 */
[----:B------:R-:W-:-:S02]  /*2650*/  IMAD.MOV R13, RZ, RZ, -R13 ;  /* 0x000000ffff0d7224 */ /* 0x000fc400078e0a0d */
[--C-:B------:R-:W-:Y:S01]  /*2660*/  @!P0 IMAD.IADD R66, R66, 0x1, -R3.reuse ;  /* 0x0000000142428824 */ /* 0x100fe200078e0a03 */
[C---:B------:R-:W-:Y:S01]  /*2670*/  ISETP.GT.U32.AND P0, PT, R3.reuse, R78, PT ;  /* 0x0000004e0300720c */ /* 0x040fe20003f04070 */
[C---:B------:R-:W-:Y:S01]  /*2680*/  IMAD R94, R3.reuse, R9, R94 ;  /* 0x00000009035e7224 */ /* 0x040fe200078e025e */
[----:B------:R-:W-:Y:S01]  /*2690*/  STL [R1+0x658], R111 ;  /* 0x0006586f01007387 */ /* 0x000fe20000100800 */
[--C-:B------:R-:W-:Y:S01]  /*26a0*/  @!P6 IMAD.IADD R64, R64, 0x1, -R3.reuse ;  /* 0x000000014040e824 */ /* 0x100fe200078e0a03 */
[C---:B------:R-:W-:Y:S01]  /*26b0*/  ISETP.GT.U32.AND P6, PT, R3.reuse, R82, PT ;  /* 0x000000520300720c */ /* 0x040fe20003fc4070 */
[----:B------:R-:W-:Y:S01]  /*26c0*/  @!P4 IMAD.IADD R74, R74, 0x1, -R3 ;  /* 0x000000014a4ac824 */ /* 0x000fe200078e0a03 */
[C---:B------:R-:W-:Y:S01]  /*26d0*/  ISETP.GT.U32.AND P4, PT, R3.reuse, R88, PT ;  /* 0x000000580300720c */ /* 0x040fe20003f84070 */
[----:B------:R-:W-:Y:S01]  /*26e0*/  IMAD.MOV R15, RZ, RZ, -R15 ;  /* 0x000000ffff0f7224 */ /* 0x000fe200078e0a0f */
[----:B------:R-:W-:Y:S01]  /*26f0*/  STL [R1+0x654], R109 ;  /* 0x0006546d01007387 */ /* 0x000fe20000100800 */
[----:B------:R-:W-:-:S02]  /*2700*/  IMAD R98, R3, R13, R98 ;  /* 0x0000000d03627224 */ /* 0x000fc400078e0262 */
[----:B------:R-:W-:Y:S01]  /*2710*/  @!P1 IMAD.IADD R80, R80, 0x1, -R3 ;  /* 0x0000000150509824 */ /* 0x000fe200078e0a03 */
[----:B------:R-:W-:Y:S01]  /*2720*/  ISETP.GT.U32.AND P1, PT, R3, R94, PT ;  /* 0x0000005e0300720c */ /* 0x000fe20003f24070 */
[----:B------:R-:W-:-:S04]  /*2730*/  IMAD.HI.U32 R9, R5, R104, RZ ;  /* 0x0000006805097227 */ /* 0x000fc800078e00ff */
[----:B------:R-:W-:-:S04]  /*2740*/  IMAD.HI.U32 R13, R5, R108, RZ ;  /* 0x0000006c050d7227 */ /* 0x000fc800078e00ff */
[C---:B------:R-:W-:Y:S02]  /*2750*/  IMAD R100, R3.reuse, R15, R100 ;  /* 0x0000000f03647224 */ /* 0x040fe400078e0264 */
[----:B------:R-:W-:Y:S01]  /*2760*/  @!P2 IMAD.IADD R84, R84, 0x1, -R3 ;  /* 0x000000015454a824 */ /* 0x000fe200078e0a03 */
[C---:B------:R-:W-:Y:S01]  /*2770*/  ISETP.GT.U32.AND P2, PT, R3.reuse, R98, PT ;  /* 0x000000620300720c */ /* 0x040fe20003f44070 */
[----:B------:R-:W-:Y:S02]  /*2780*/  IMAD.MOV R9, RZ, RZ, -R9 ;  /* 0x000000ffff097224 */ /* 0x000fe400078e0a09 */
[----:B------:R-:W-:Y:S02]  /*2790*/  IMAD.MOV R13, RZ, RZ, -R13 ;  /* 0x000000ffff0d7224 */ /* 0x000fe400078e0a0d */
[----:B------:R-:W-:Y:S01]  /*27a0*/  @!P3 IMAD.IADD R86, R86, 0x1, -R3 ;  /* 0x000000015656b824 */ /* 0x000fe200078e0a03 */
[----:B------:R-:W-:Y:S01]  /*27b0*/  ISETP.GT.U32.AND P3, PT, R3, R100, PT ;  /* 0x000000640300720c */ /* 0x000fe20003f64070 */
[----:B------:R-:W-:-:S02]  /*27c0*/  VIADD R107, R0, 0x34 ;  /* 0x00000034006b7836 */ /* 0x000fc40000000000 */
[--C-:B------:R-:W-:Y:S01]  /*27d0*/  @!P0 IMAD.IADD R78, R78, 0x1, -R3.reuse ;  /* 0x000000014e4e8824 */ /* 0x100fe200078e0a03 */
[C---:B------:R-:W-:Y:S01]  /*27e0*/  ISETP.GT.U32.AND P0, PT, R3.reuse, R92, PT ;  /* 0x0000005c0300720c */ /* 0x040fe20003f04070 */
[C---:B------:R-:W-:Y:S01]  /*27f0*/  IMAD R104, R3.reuse, R9, R104 ;  /* 0x0000000903687224 */ /* 0x040fe200078e0268 */
[----:B------:R-:W-:Y:S01]  /*2800*/  IABS R110, R107 ;  /* 0x0000006b006e7213 */ /* 0x000fe20000000000 */
[C---:B------:R-:W-:Y:S01]  /*2810*/  IMAD R108, R3.reuse, R13, R108 ;  /* 0x0000000d036c7224 */ /* 0x040fe200078e026c */
[----:B------:R-:W-:Y:S01]  /*2820*/  STL [R1+0x650], R107 ;  /* 0x0006506b01007387 */ /* 0x000fe20000100800 */
[--C-:B------:R-:W-:Y:S01]  /*2830*/  @!P6 IMAD.IADD R82, R82, 0x1, -R3.reuse ;  /* 0x000000015252e824 */ /* 0x100fe200078e0a03 */
[C---:B------:R-:W-:Y:S01]  /*2840*/  ISETP.GT.U32.AND P6, PT, R3.reuse, R96, PT ;  /* 0x000000600300720c */ /* 0x040fe20003fc4070 */
[--C-:B------:R-:W-:Y:S01]  /*2850*/  @!P4 IMAD.IADD R88, R88, 0x1, -R3.reuse ;  /* 0x000000015858c824 */ /* 0x100fe200078e0a03 */
[C---:B------:R-:W-:Y:S01]  /*2860*/  ISETP.GT.U32.AND P4, PT, R3.reuse, R102, PT ;  /* 0x000000660300720c */ /* 0x040fe20003f84070 */
[----:B------:R-:W-:Y:S01]  /*2870*/  VIADD R103, R0, 0x36 ;  /* 0x0000003600677836 */ /* 0x000fe20000000000 */
[----:B------:R-:W-:Y:S01]  /*2880*/  STL [R1+0x64c], R105 ;  /* 0x00064c6901007387 */ /* 0x000fe20000100800 */
[--C-:B------:R-:W-:Y:S01]  /*2890*/  @!P5 IMAD.IADD R90, R90, 0x1, -R3.reuse ;  /* 0x000000015a5ad824 */ /* 0x100fe200078e0a03 */
[C---:B------:R-:W-:Y:S01]  /*28a0*/  ISETP.GT.U32.AND P5, PT, R3.reuse, R104, PT ;  /* 0x000000680300720c */ /* 0x040fe20003fa4070 */
[--C-:B------:R-:W-:Y:S01]  /*28b0*/  @!P1 IMAD.IADD R94, R94, 0x1, -R3.reuse ;  /* 0x000000015e5e9824 */ /* 0x100fe200078e0a03 */
[C---:B------:R-:W-:Y:S01]  /*28c0*/  ISETP.GT.U32.AND P1, PT, R3.reuse, R108, PT ;  /* 0x0000006c0300720c */ /* 0x040fe20003f24070 */
[----:B------:R-:W-:Y:S01]  /*28d0*/  @!P2 IMAD.IADD R98, R98, 0x1, -R3 ;  /* 0x000000016262a824 */ /* 0x000fe200078e0a03 */
[----:B------:R-:W-:Y:S01]  /*28e0*/  ISETP.GT.U32.AND P2, PT, R3, R86, PT ;  /* 0x000000560300720c */ /* 0x000fe20003f44070 */
[----:B------:R-:W-:Y:S01]  /*28f0*/  IMAD.HI.U32 R15, R5, R110, RZ ;  /* 0x0000006e050f7227 */ /* 0x000fe200078e00ff */
[----:B------:R-:W-:Y:S01]  /*2900*/  IABS R114, R103 ;  /* 0x0000006700727213 */ /* 0x000fe20000000000 */
[----:B------:R-:W-:Y:S02]  /*2910*/  STL [R1+0x648], R103 ;  /* 0x0006486701007387 */ /* 0x000fe40000100800 */
[----:B------:R-:W-:-:S02]  /*2920*/  VIADD R97, R0, 0x39 ;  /* 0x0000003900617836 */ /* 0x000fc40000000000 */
[----:B------:R-:W-:Y:S01]  /*2930*/  @!P3 IMAD.IADD R100, R100, 0x1, -R3 ;  /* 0x000000016464b824 */ /* 0x000fe200078e0a03 */
[C---:B------:R-:W-:Y:S01]  /*2940*/  ISETP.GT.U32.AND P3, PT, R3.reuse, R88, PT ;  /* 0x000000580300720c */ /* 0x040fe20003f64070 */
[----:B------:R-:W-:Y:S01]  /*2950*/  IMAD.MOV R15, RZ, RZ, -R15 ;  /* 0x000000ffff0f7224 */ /* 0x000fe200078e0a0f */
[----:B------:R-:W-:Y:S01]  /*2960*/  IABS R120, R97 ;  /* 0x0000006100787213 */ /* 0x000fe20000000000 */
[--C-:B------:R-:W-:Y:S01]  /*2970*/  @!P0 IMAD.IADD R92, R92, 0x1, -R3.reuse ;  /* 0x000000015c5c8824 */ /* 0x100fe200078e0a03 */
[----:B------:R-:W-:Y:S01]  /*2980*/  ISETP.GT.U32.AND P0, PT, R3, R106, PT ;  /* 0x0000006a0300720c */ /* 0x000fe20003f04070 */
[----:B------:R-:W-:Y:S01]  /*2990*/  IMAD.HI.U32 R9, R5, R114, RZ ;  /* 0x0000007205097227 */ /* 0x000fe200078e00ff */
[----:B------:R-:W-:Y:S03]  /*29a0*/  STL [R1+0x644], R101 ;  /* 0x0006446501007387 */ /* 0x000fe60000100800 */
[--C-:B------:R-:W-:Y:S01]  /*29b0*/  @!P6 IMAD.IADD R96, R96, 0x1, -R3.reuse ;  /* 0x000000016060e824 */ /* 0x100fe200078e0a03 */
[C---:B------:R-:W-:Y:S01]  /*29c0*/  ISETP.GT.U32.AND P6, PT, R3.reuse, R84, PT ;  /* 0x000000540300720c */ /* 0x040fe20003fc4070 */
[----:B------:R-:W-:Y:S01]  /*29d0*/  @!P4 IMAD.IADD R102, R102, 0x1, -R3 ;  /* 0x000000016666c824 */ /* 0x000fe200078e0a03 */
[C---:B------:R-:W-:Y:S01]  /*29e0*/  ISETP.GT.U32.AND P4, PT, R3.reuse, R90, PT ;  /* 0x0000005a0300720c */ /* 0x040fe20003f84070 */
[----:B------:R-:W-:-:S02]  /*29f0*/  IMAD R110, R3, R15, R110 ;  /* 0x0000000f036e7224 */ /* 0x000fc400078e026e */
[----:B------:R-:W-:Y:S02]  /*2a00*/  IMAD.MOV R15, RZ, RZ, -R9 ;  /* 0x000000ffff0f7224 */ /* 0x000fe400078e0a09 */
[----:B------:R-:W-:Y:S02]  /*2a10*/  VIADD R93, R0, 0x3b ;  /* 0x0000003b005d7836 */ /* 0x000fe40000000000 */
[--C-:B------:R-:W-:Y:S01]  /*2a20*/  @!P5 IMAD.IADD R104, R104, 0x1, -R3.reuse ;  /* 0x000000016868d824 */ /* 0x100fe200078e0a03 */
[C---:B------:R-:W-:Y:S01]  /*2a30*/  ISETP.GT.U32.AND P5, PT, R3.reuse, R92, PT ;  /* 0x0000005c0300720c */ /* 0x040fe20003fa4070 */
[--C-:B------:R-:W-:Y:S01]  /*2a40*/  @!P1 IMAD.IADD R108, R108, 0x1, -R3.reuse ;  /* 0x000000016c6c9824 */ /* 0x100fe200078e0a03 */
[----:B------:R-:W-:Y:S01]  /*2a50*/  ISETP.GT.U32.AND P1, PT, R3, R96, PT ;  /* 0x000000600300720c */ /* 0x000fe20003f24070 */
[----:B------:R-:W-:Y:S01]  /*2a60*/  IMAD.HI.U32 R9, R5, R120, RZ ;  /* 0x0000007805097227 */ /* 0x000fe200078e00ff */
[----:B------:R-:W-:Y:S02]  /*2a70*/  IABS R124, R93 ;  /* 0x0000005d007c7213 */ /* 0x000fe40000000000 */
[----:B------:R-:W-:Y:S01]  /*2a80*/  @!P6 IADD3 R84, R84, -R3, RZ ;  /* 0x800000035454e210 */ /* 0x000fe20007ffe0ff */
[----:B------:R-:W-:Y:S01]  /*2a90*/  @!P2 IMAD.IADD R86, R86, 0x1, -R3 ;  /* 0x000000015656a824 */ /* 0x000fe200078e0a03 */
[C---:B------:R-:W-:Y:S01]  /*2aa0*/  ISETP.GT.U32.AND P2, PT, R3.reuse, R98, PT ;  /* 0x000000620300720c */ /* 0x040fe20003f44070 */
[----:B------:R-:W-:Y:S01]  /*2ab0*/  IMAD.MOV R9, RZ, RZ, -R9 ;  /* 0x000000ffff097224 */ /* 0x000fe200078e0a09 */
[----:B------:R-:W-:Y:S01]  /*2ac0*/  ISETP.GT.U32.AND P6, PT, R3, R108, PT ;  /* 0x0000006c0300720c */ /* 0x000fe20003fc4070 */
[----:B------:R-:W-:-:S02]  /*2ad0*/  VIADD R99, R0, 0x38 ;  /* 0x0000003800637836 */ /* 0x000fc40000000000 */
[--C-:B------:R-:W-:Y:S01]  /*2ae0*/  @!P3 IMAD.IADD R88, R88, 0x1, -R3.reuse ;  /* 0x000000015858b824 */ /* 0x100fe200078e0a03 */
[C---:B------:R-:W-:Y:S01]  /*2af0*/  ISETP.GT.U32.AND P3, PT, R3.reuse, R100, PT ;  /* 0x000000640300720c */ /* 0x040fe20003f64070 */
[C---:B------:R-:W-:Y:S01]  /*2b00*/  IMAD R120, R3.reuse, R9, R120 ;  /* 0x0000000903787224 */ /* 0x040fe200078e0278 */
[----:B------:R-:W-:Y:S01]  /*2b10*/  IABS R118, R99 ;  /* 0x0000006300767213 */ /* 0x000fe20000000000 */
[----:B------:R-:W-:Y:S01]  /*2b20*/  VIADD R91, R0, 0x3c ;  /* 0x0000003c005b7836 */ /* 0x000fe20000000000 */
[----:B------:R-:W-:Y:S01]  /*2b30*/  STL [R1+0x640], R99 ;  /* 0x0006406301007387 */ /* 0x000fe20000100800 */
[--C-:B------:R-:W-:Y:S01]  /*2b40*/  @!P0 IMAD.IADD R106, R106, 0x1, -R3.reuse ;  /* 0x000000016a6a8824 */ /* 0x100fe200078e0a03 */
[----:B------:R-:W-:Y:S01]  /*2b50*/  ISETP.GT.U32.AND P0, PT, R3, R94, PT ;  /* 0x0000005e0300720c */ /* 0x000fe20003f04070 */
[----:B------:R-:W-:Y:S01]  /*2b60*/  IMAD.HI.U32 R9, R5, R124, RZ ;  /* 0x0000007c05097227 */ /* 0x000fe200078e00ff */
[----:B------:R-:W-:Y:S01]  /*2b70*/  IABS R126, R91 ;  /* 0x0000005b007e7213 */ /* 0x000fe20000000000 */
[----:B------:R-:W-:Y:S02]  /*2b80*/  STL [R1+0x63c], R97 ;  /* 0x00063c6101007387 */ /* 0x000fe40000100800 */
[----:B------:R-:W-:Y:S01]  /*2b90*/  @!P4 IMAD.IADD R90, R90, 0x1, -R3 ;  /* 0x000000015a5ac824 */ /* 0x000fe200078e0a03 */
[C---:B------:R-:W-:Y:S01]  /*2ba0*/  ISETP.GT.U32.AND P4, PT, R3.reuse, R102, PT ;  /* 0x000000660300720c */ /* 0x040fe20003f84070 */
        /* <DEDUP_REMOVED lines=8> */
[C---:B------:R-:W-:Y:S01]  /*2c30*/  IMAD R114, R3.reuse, R15, R114 ;  /* 0x0000000f03727224 */ /* 0x040fe200078e0272 */
[----:B------:R-:W-:Y:S01]  /*2c40*/  STL [R1+0x624], R21 ;  /* 0x0006241501007387 */ /* 0x000fe20000100800 */
[----:B------:R-:W-:Y:S01]  /*2c50*/  @!P2 IMAD.IADD R98, R98, 0x1, -R3 ;  /* 0x000000016262a824 */ /* 0x000fe200078e0a03 */
[C---:B------:R-:W-:Y:S01]  /*2c60*/  ISETP.GT.U32.AND P2, PT, R3.reuse, R112, PT ;  /* 0x000000700300720c */ /* 0x040fe20003f44070 */
[----:B------:R-:W-:Y:S01]  /*2c70*/  IMAD R124, R3, R9, R124 ;  /* 0x00000009037c7224 */ /* 0x000fe200078e027c */
[----:B------:R-:W-:Y:S01]  /*2c80*/  STL [R1+0x630], R91 ;  /* 0x0006305b01007387 */ /* 0x000fe20000100800 */
[----:B------:R-:W-:-:S03]  /*2c90*/  IMAD.HI.U32 R9, R5, R126, RZ ;  /* 0x0000007e05097227 */ /* 0x000fc600078e00ff */
[----:B------:R-:W-:Y:S01]  /*2ca0*/  STL [R1+0x62c], R23 ;  /* 0x00062c1701007387 */ /* 0x000fe20000100800 */
[----:B------:R-:W-:Y:S02]  /*2cb0*/  IMAD.MOV R13, RZ, RZ, -R13 ;  /* 0x000000ffff0d7224 */ /* 0x000fe400078e0a0d */
[C---:B------:R-:W-:Y:S02]  /*2cc0*/  IMAD R116, R3.reuse, R17, R116 ;  /* 0x0000001103747224 */ /* 0x040fe400078e0274 */
[----:B------:R-:W-:Y:S01]  /*2cd0*/  @!P3 IMAD.IADD R100, R100, 0x1, -R3 ;  /* 0x000000016464b824 */ /* 0x000fe200078e0a03 */
[----:B------:R-:W-:Y:S01]  /*2ce0*/  ISETP.GT.U32.AND P3, PT, R3, R114, PT ;  /* 0x000000720300720c */ /* 0x000fe20003f64070 */
[----:B------:R-:W-:-:S04]  /*2cf0*/  IMAD.HI.U32 R11, R5, R128, RZ ;  /* 0x00000080050b7227 */ /* 0x000fc800078e00ff */
[----:B------:R-:W-:Y:S02]  /*2d00*/  IMAD.MOV R9, RZ, RZ, -R9 ;  /* 0x000000ffff097224 */ /* 0x000fe400078e0a09 */
[----:B------:R-:W-:Y:S02]  /*2d10*/  IMAD R89, R7, 0x80, R174 ;  /* 0x0000008007597824 */ /* 0x000fe400078e02ae */
[--C-:B------:R-:W-:Y:S01]  /*2d20*/  @!P0 IMAD.IADD R94, R94, 0x1, -R3.reuse ;  /* 0x000000015e5e8824 */ /* 0x100fe200078e0a03 */
[C---:B------:R-:W-:Y:S01]  /*2d30*/  ISETP.GT.U32.AND P0, PT, R3.reuse, R106, PT ;  /* 0x0000006a0300720c */ /* 0x040fe20003f04070 */
[C---:B------:R-:W-:Y:S01]  /*2d40*/  IMAD R118, R3.reuse, R13, R118 ;  /* 0x0000000d03767224 */ /* 0x040fe200078e0276 */
[----:B------:R-:W-:Y:S01]  /*2d50*/  IABS R7, R89 ;  /* 0x0000005900077213 */ /* 0x000fe20000000000 */
        /* <DEDUP_REMOVED lines=9> */
[C---:B------:R-:W-:Y:S01]  /*2df0*/  IMAD R128, R3.reuse, R11, R128 ;  /* 0x0000000b03807224 */ /* 0x040fe200078e0280 */
[----:B------:R-:W-:Y:S01]  /*2e00*/  IABS R130, R19 ;  /* 0x0000001300827213 */ /* 0x000fe20000000000 */
[--C-:B------:R-:W-:Y:S01]  /*2e10*/  @!P2 IMAD.IADD R112, R112, 0x1, -R3.reuse ;  /* 0x000000017070a824 */ /* 0x100fe200078e0a03 */
[C---:B------:R-:W-:Y:S01]  /*2e20*/  ISETP.GT.U32.AND P2, PT, R3.reuse, R126, PT ;  /* 0x0000007e0300720c */ /* 0x040fe20003f44070 */
[----:B------:R-:W-:Y:S01]  /*2e30*/  IMAD.HI.U32 R2, R2, R7, RZ ;  /* 0x0000000702027227 */ /* 0x000fe200078e00ff */
[----:B------:R-:W-:Y:S01]  /*2e40*/  LOP3.LUT R11, RZ, R157, RZ, 0x33, !PT ;  /* 0x0000009dff0b7212 */ /* 0x000fe200078e33ff */
[----:B------:R-:W-:Y:S02]  /*2e50*/  STL [R1+0x628], R19 ;  /* 0x0006281301007387 */ /* 0x000fe40000100800 */
[--C-:B------:R-:W-:Y:S01]  /*2e60*/  @!P3 IMAD.IADD R114, R114, 0x1, -R3.reuse ;  /* 0x000000017272b824 */ /* 0x100fe200078e0a03 */
[C---:B------:R-:W-:Y:S01]  /*2e70*/  ISETP.GT.U32.AND P3, PT, R3.reuse, R128, PT ;  /* 0x000000800300720c */ /* 0x040fe20003f64070 */
[----:B------:R-:W-:Y:S01]  /*2e80*/  IMAD.MOV R2, RZ, RZ, -R2 ;  /* 0x000000ffff027224 */ /* 0x000fe200078e0a02 */
[----:B------:R-:W-:Y:S01]  /*2e90*/  @!P5 IADD3 R118, R118, -R3, RZ ;  /* 0x800000037676d210 */ /* 0x000fe20007ffe0ff */
[--C-:B------:R-:W-:Y:S01]  /*2ea0*/  @!P0 IMAD.IADD R106, R106, 0x1, -R3.reuse ;  /* 0x000000016a6a8824 */ /* 0x100fe200078e0a03 */
[----:B------:R-:W-:Y:S01]  /*2eb0*/  ISETP.GT.U32.AND P0, PT, R3, R120, PT ;  /* 0x000000780300720c */ /* 0x000fe20003f04070 */
[----:B------:R-:W-:Y:S01]  /*2ec0*/  IMAD.HI.U32 R5, R5, R130, RZ ;  /* 0x0000008205057227 */ /* 0x000fe200078e00ff */
[----:B------:R-:W-:Y:S01]  /*2ed0*/  ISETP.GT.U32.AND P5, PT, R3, R110, PT ;  /* 0x0000006e0300720c */ /* 0x000fe20003fa4070 */
[----:B------:R4:W-:Y:S02]  /*2ee0*/  STL [R1+0x620], R89 ;  /* 0x0006205901007387 */ /* 0x0009e40000100800 */
[----:B------:R-:W-:-:S02]  /*2ef0*/  @!P4 IMAD.IADD R116, R116, 0x1, -R3 ;  /* 0x000000017474c824 */ /* 0x000fc400078e0a03 */
[----:B------:R-:W-:Y:S01]  /*2f00*/  IMAD R7, R4, R2, R7 ;  /* 0x0000000204077224 */ /* 0x000fe200078e0207 */
[----:B------:R-:W-:Y:S01]  /*2f10*/  STL.64 [R1+0x760], R156 ;  /* 0x0007609c01007387 */ /* 0x000fe20000100a00 */
[----:B------:R-:W-:Y:S01]  /*2f20*/  IMAD.MOV R5, RZ, RZ, -R5 ;  /* 0x000000ffff057224 */ /* 0x000fe200078e0a05 */
[----:B------:R-:W-:Y:S01]  /*2f30*/  LOP3.LUT R2, R67, 0x60, RZ, 0xc0, !PT ;  /* 0x0000006043027812 */ /* 0x000fe200078ec0ff */
[--C-:B------:R-:W-:Y:S01]  /*2f40*/  @!P1 IMAD.IADD R124, R124, 0x1, -R3.reuse ;  /* 0x000000017c7c9824 */ /* 0x100fe200078e0a03 */
[C---:B------:R-:W-:Y:S01]  /*2f50*/  ISETP.GT.U32.AND P1, PT, R3.reuse, R116, PT ;  /* 0x000000740300720c */ /* 0x040fe20003f24070 */
[--C-:B------:R-:W-:Y:S01]  /*2f60*/  @!P2 IMAD.IADD R126, R126, 0x1, -R3.reuse ;  /* 0x000000017e7ea824 */ /* 0x100fe200078e0a03 */
[----:B------:R-:W-:Y:S01]  /*2f70*/  ISETP.GT.U32.AND P2, PT, R4, R7, PT ;  /* 0x000000070400720c */ /* 0x000fe20003f44070 */
[C---:B------:R-:W-:Y:S02]  /*2f80*/  IMAD R130, R3.reuse, R5, R130 ;  /* 0x0000000503827224 */ /* 0x040fe400078e0282 */
        /* <DEDUP_REMOVED lines=8> */
[--C-:B------:R-:W-:Y:S01]  /*3010*/  @!P1 IMAD.IADD R116, R116, 0x1, -R3.reuse ;  /* 0x0000000174749824 */ /* 0x100fe200078e0a03 */
[----:B------:R-:W-:Y:S01]  /*3020*/  ISETP.GT.U32.AND P5, PT, R3, R124, PT ;  /* 0x0000007c0300720c */ /* 0x000fe20003fa4070 */
[--C-:B------:R-:W-:Y:S01]  /*3030*/  @!P2 IMAD.IADD R7, R7, 0x1, -R4.reuse ;  /* 0x000000010707a824 */ /* 0x100fe200078e0a04 */
[C---:B------:R-:W-:Y:S01]  /*3040*/  ISETP.GT.U32.AND P1, PT, R3.reuse, R126, PT ;  /* 0x0000007e0300720c */ /* 0x040fe20003f24070 */
[----:B------:R-:W-:Y:S01]  /*3050*/  IMAD R9, R174, R153, RZ ;  /* 0x00000099ae097224 */ /* 0x000fe200078e02ff */
[C---:B------:R-:W-:Y:S01]  /*3060*/  ISETP.GT.U32.AND P2, PT, R3.reuse, R128, PT ;  /* 0x000000800300720c */ /* 0x040fe20003f44070 */
[--C-:B------:R-:W-:Y:S01]  /*3070*/  @!P6 IMAD.IADD R122, R122, 0x1, -R3.reuse ;  /* 0x000000017a7ae824 */ /* 0x100fe200078e0a03 */
[C---:B------:R-:W-:Y:S01]  /*3080*/  ISETP.GT.U32.AND P6, PT, R3.reuse, R114, PT ;  /* 0x000000720300720c */ /* 0x040fe20003fc4070 */
[--C-:B------:R-:W-:Y:S01]  /*3090*/  @!P3 IMAD.IADD R118, R118, 0x1, -R3.reuse ;  /* 0x000000017676b824 */ /* 0x100fe200078e0a03 */
[----:B------:R-:W-:Y:S01]  /*30a0*/  ISETP.GT.U32.AND P3, PT, R4, R7, PT ;  /* 0x000000070400720c */ /* 0x000fe20003f64070 */
[--C-:B------:R-:W-:Y:S01]  /*30b0*/  @!P4 IMAD.IADD R130, R130, 0x1, -R3.reuse ;  /* 0x000000018282c824 */ /* 0x100fe200078e0a03 */
[C---:B------:R-:W-:Y:S01]  /*30c0*/  ISETP.GT.U32.AND P4, PT, R3.reuse, R120, PT ;  /* 0x000000780300720c */ /* 0x040fe20003f84070 */
[--C-:B------:R-:W-:Y:S01]  /*30d0*/  @!P0 IMAD.IADD R112, R112, 0x1, -R3.reuse ;  /* 0x0000000170708824 */ /* 0x100fe200078e0a03 */
[----:B------:R-:W-:Y:S01]  /*30e0*/  ISETP.GT.U32.AND P0, PT, R3, R122, PT ;  /* 0x0000007a0300720c */ /* 0x000fe20003f04070 */
[----:B------:R-:W-:Y:S01]  /*30f0*/  IMAD.SHL.U32 R5, R67, 0x4, RZ ;  /* 0x0000000443057824 */ /* 0x000fe200078e00ff */
[----:B------:R-:W-:Y:S01]  /*3100*/  @!P5 IADD3 R124, R124, -R3, RZ ;  /* 0x800000037c7cd210 */ /* 0x000fe20007ffe0ff */
[--C-:B------:R-:W-:Y:S01]  /*3110*/  @!P1 IMAD.IADD R126, R126, 0x1, -R3.reuse ;  /* 0x000000017e7e9824 */ /* 0x100fe200078e0a03 */
[----:B------:R-:W-:Y:S01]  /*3120*/  ISETP.GE.AND P5, PT, R172, RZ, PT ;  /* 0x000000ffac00720c */ /* 0x000fe20003fa6270 */
[--C-:B------:R-:W-:Y:S01]  /*3130*/  @!P2 IMAD.IADD R128, R128, 0x1, -R3.reuse ;  /* 0x000000018080a824 */ /* 0x100fe200078e0a03 */
[----:B------:R-:W-:Y:S01]  /*3140*/  ISETP.GE.AND P1, PT, R170, RZ, PT ;  /* 0x000000ffaa00720c */ /* 0x000fe20003f26270 */
[--C-:B------:R-:W-:Y:S01]  /*3150*/  @!P6 IMAD.IADD R114, R114, 0x1, -R3.reuse ;  /* 0x000000017272e824 */ /* 0x100fe200078e0a03 */
[----:B------:R-:W-:Y:S01]  /*3160*/  ISETP.GE.AND P2, PT, R176, RZ, PT ;  /* 0x000000ffb000720c */ /* 0x000fe20003f46270 */
[----:B------:R-:W-:Y:S01]  /*3170*/  @!P3 IMAD.IADD R7, R7, 0x1, -R4 ;  /* 0x000000010707b824 */ /* 0x000fe200078e0a04 */
[----:B------:R-:W-:Y:S01]  /*3180*/  ISETP.GE.AND P3, PT, R175, RZ, PT ;  /* 0x000000ffaf00720c */ /* 0x000fe20003f66270 */
[--C-:B------:R-:W-:Y:S01]  /*3190*/  @!P4 IMAD.IADD R120, R120, 0x1, -R3.reuse ;  /* 0x000000017878c824 */ /* 0x100fe200078e0a03 */
[----:B------:R-:W-:Y:S01]  /*31a0*/  ISETP.GE.AND P4, PT, R0, RZ, PT ;  /* 0x000000ff0000720c */ /* 0x000fe20003f86270 */
[--C-:B------:R-:W-:Y:S01]  /*31b0*/  @!P0 IMAD.IADD R122, R122, 0x1, -R3.reuse ;  /* 0x000000017a7a8824 */ /* 0x100fe200078e0a03 */
[----:B------:R-:W-:Y:S01]  /*31c0*/  ISETP.GE.AND P0, PT, R171, RZ, PT ;  /* 0x000000ffab00720c */ /* 0x000fe20003f06270 */
[----:B-1----:R-:W-:Y:S01]  /*31d0*/  IMAD R172, R152, 0x64, RZ ;  /* 0x0000006498ac7824 */ /* 0x002fe200078e02ff */
[----:B------:R-:W-:Y:S01]  /*31e0*/  ISETP.GT.U32.AND P6, PT, R3, R130, PT ;  /* 0x000000820300720c */ /* 0x000fe20003fc4070 */
[----:B------:R-:W-:Y:S01]  /*31f0*/  @!P5 IMAD.MOV R14, RZ, RZ, -R14 ;  /* 0x000000ffff0ed224 */ /* 0x000fe200078e0a0e */
[----:B------:R-:W-:Y:S01]  /*3200*/  ISETP.GE.AND P5, PT, R166, RZ, PT ;  /* 0x000000ffa600720c */ /* 0x000fe20003fa6270 */
        /* <DEDUP_REMOVED lines=10> */
[----:B------:R-:W-:Y:S01]  /*32b0*/  @!P6 IMAD.IADD R130, R130, 0x1, -R3 ;  /* 0x000000018282e824 */ /* 0x000fe200078e0a03 */
[----:B------:R-:W-:Y:S01]  /*32c0*/  ISETP.GE.AND P6, PT, R173, RZ, PT ;  /* 0x000000ffad00720c */ /* 0x000fe20003fc6270 */
[----:B------:R-:W-:Y:S01]  /*32d0*/  @!P5 IMAD.MOV R26, RZ, RZ, -R26 ;  /* 0x000000ffff1ad224 */ /* 0x000fe200078e0a1a */
[----:B------:R-:W-:Y:S01]  /*32e0*/  ISETP.GE.AND P5, PT, R160, RZ, PT ;  /* 0x000000ffa000720c */ /* 0x000fe20003fa6270 */
[----:B------:R-:W-:Y:S01]  /*32f0*/  IMAD.SHL.U32 R67, R67, 0x10, RZ ;  /* 0x0000001043437824 */ /* 0x000fe200078e00ff */
[----:B------:R-:W-:Y:S01]  /*3300*/  @!P1 IADD3 R30, -R30, RZ, RZ ;  /* 0x000000ff1e1e9210 */ /* 0x000fe20007ffe1ff */
        /* <DEDUP_REMOVED lines=12> */
[----:B--2---:R-:W-:Y:S01]  /*33d0*/  IMAD R168, R152, 0x68, RZ ;  /* 0x0000006898a87824 */ /* 0x004fe200078e02ff */
[----:B------:R-:W-:Y:S01]  /*33e0*/  LOP3.LUT R5, R5, 0x7c, RZ, 0xc0, !PT ;  /* 0x0000007c05057812 */ /* 0x000fe200078ec0ff */
        /* <DEDUP_REMOVED lines=12> */
[----:B------:R-:W-:-:S02]  /*34b0*/  IMAD R2, R2, 0x100, R5 ;  /* 0x0000010002027824 */ /* 0x000fc400078e0205 */
        /* <DEDUP_REMOVED lines=12> */
[----:B------:R-:W1:Y:S01]  /*3580*/  LDC.64 R4, c[0x0][0x230] ;  /* 0x00008c00ff047b82 */ /* 0x000e620000000a00 */
[----:B---3--:R-:W-:-:S02]  /*3590*/  IMAD R143, R152, 0x34, RZ ;  /* 0x00000034988f7824 */ /* 0x008fc400078e02ff */
        /* <DEDUP_REMOVED lines=8> */
[----:B----4-:R-:W-:Y:S01]  /*3620*/  IMAD R140, R152, 0x48, RZ ;  /* 0x00000048988c7824 */ /* 0x010fe200078e02ff */
[----:B------:R-:W-:Y:S01]  /*3630*/  @!P0 IADD3 R64, -R64, RZ, RZ ;  /* 0x000000ff40408210 */ /* 0x000fe20007ffe1ff */
[----:B------:R-:W-:Y:S01]  /*3640*/  @!P5 IMAD.MOV R74, RZ, RZ, -R74 ;  /* 0x000000ffff4ad224 */ /* 0x000fe200078e0a4a */
[----:B------:R-:W-:Y:S01]  /*3650*/  ISETP.GE.AND P0, PT, R137, RZ, PT ;  /* 0x000000ff8900720c */ /* 0x000fe20003f06270 */
[----:B------:R-:W-:Y:S01]  /*3660*/  IMAD R137, R152, 0x30, RZ ;  /* 0x0000003098897824 */ /* 0x000fe200078e02ff */
        /* <DEDUP_REMOVED lines=9> */
[----:B-1----:R-:W-:-:S02]  /*3700*/  VIADD R51, R4, 0xfffffffe ;  /* 0xfffffffe04337836 */ /* 0x002fc40000000000 */
        /* <DEDUP_REMOVED lines=12> */
[----:B------:R-:W-:-:S02]  /*37d0*/  IMAD R127, R152, 0x50, RZ ;  /* 0x00000050987f7824 */ /* 0x000fc400078e02ff */
[----:B------:R-:W-:Y:S01]  /*37e0*/  @!P0 IMAD.MOV R88, RZ, RZ, -R88 ;  /* 0x000000ffff588224 */ /* 0x000fe200078e0a58 */
[----:B------:R-:W-:Y:S01]  /*37f0*/  ISETP.GE.AND P0, PT, R117, RZ, PT ;  /* 0x000000ff7500720c */ /* 0x000fe20003f06270 */
[----:B------:R-:W-:Y:S01]  /*3800*/  IMAD R117, R152, 0x1c, RZ ;  /* 0x0000001c98757824 */ /* 0x000fe200078e02ff */
        /* <DEDUP_REMOVED lines=9> */
[C---:B------:R-:W-:Y:S01]  /*38a0*/  IMAD R113, R152.reuse, 0x14, RZ ;  /* 0x0000001498717824 */ /* 0x040fe200078e02ff */
[----:B------:R-:W-:Y:S01]  /*38b0*/  ISETP.GE.AND P4, PT, R109, RZ, PT ;  /* 0x000000ff6d00720c */ /* 0x000fe20003f86270 */
[----:B------:R-:W-:Y:S01]  /*38c0*/  @!P0 IMAD.MOV R100, RZ, RZ, -R100 ;  /* 0x000000ffff648224 */ /* 0x000fe200078e0a64 */
[----:B------:R-:W-:Y:S01]  /*38d0*/  ISETP.GE.AND P0, PT, R105, RZ, PT ;  /* 0x000000ff6900720c */ /* 0x000fe20003f06270 */
[----:B------:R-:W-:-:S02]  /*38e0*/  IMAD R133, R152, 0x54, RZ ;  /* 0x0000005498857824 */ /* 0x000fc400078e02ff */
        /* <DEDUP_REMOVED lines=14> */
[----:B------:R-:W-:Y:S01]  /*39d0*/  ISETP.NE.AND P5, PT, R157, RZ, PT ;  /* 0x000000ff9d00720c */ /* 0x000fe20003fa5270 */
[----:B------:R-:W-:Y:S01]  /*39e0*/  @!P1 IMAD.MOV R126, RZ, RZ, -R126 ;  /* 0x000000ffff7e9224 */ /* 0x000fe200078e0a7e */
[----:B------:R-:W-:Y:S01]  /*39f0*/  ISETP.GE.AND P1, PT, R89, RZ, PT ;  /* 0x000000ff5900720c */ /* 0x000fe20003f26270 */
[----:B------:R-:W-:Y:S01]  /*3a00*/  @!P2 IMAD.MOV R116, RZ, RZ, -R116 ;  /* 0x000000ffff74a224 */ /* 0x000fe200078e0a74 */
[----:B------:R-:W-:Y:S01]  /*3a10*/  SEL R37, R11, R6, !P5 ;  /* 0x000000060b257207 */ /* 0x000fe20006800000 */
[----:B------:R-:W-:Y:S01]  /*3a20*/  @!P3 IMAD.MOV R118, RZ, RZ, -R118 ;  /* 0x000000ffff76b224 */ /* 0x000fe200078e0a76 */
[----:B------:R-:W-:Y:S01]  /*3a30*/  ISETP.GE.AND P2, PT, R23, RZ, PT ;  /* 0x000000ff1700720c */ /* 0x000fe20003f46270 */
[----:B------:R-:W-:Y:S01]  /*3a40*/  @!P4 IMAD.MOV R120, RZ, RZ, -R120 ;  /* 0x000000ffff78c224 */ /* 0x000fe200078e0a78 */
[----:B------:R-:W-:Y:S01]  /*3a50*/  ISETP.GE.AND P3, PT, R21, RZ, PT ;  /* 0x000000ff1500720c */ /* 0x000fe20003f66270 */
[----:B------:R-:W-:Y:S01]  /*3a60*/  @!P0 IMAD.MOV R124, RZ, RZ, -R124 ;  /* 0x000000ffff7c8224 */ /* 0x000fe200078e0a7c */
[----:B------:R-:W-:Y:S01]  /*3a70*/  ISETP.GE.AND P4, PT, R19, RZ, PT ;  /* 0x000000ff1300720c */ /* 0x000fe20003f86270 */
[----:B------:R-:W-:Y:S01]  /*3a80*/  IMAD R37, R37, UR4, RZ ;  /* 0x0000000425257c24 */ /* 0x000fe2000f8e02ff */
[----:B------:R-:W-:Y:S01]  /*3a90*/  SEL R15, R11, R8, !P5 ;  /* 0x000000080b0f7207 */ /* 0x000fe20006800000 */
[----:B------:R-:W-:Y:S01]  /*3aa0*/  IMAD.MOV.U32 R8, RZ, RZ, R7 ;  /* 0x000000ffff087224 */ /* 0x000fe200078e0007 */
[----:B------:R-:W-:Y:S01]  /*3ab0*/  LEA R3, P0, R9, UR6, 0x2 ;  /* 0x0000000609037c11 */ /* 0x000fe2000f8010ff */
[----:B------:R-:W-:Y:S01]  /*3ac0*/  IMAD R166, R152, 0x5c, RZ ;  /* 0x0000005c98a67824 */ /* 0x000fe200078e02ff */
[C---:B------:R-:W-:Y:S01]  /*3ad0*/  SEL R49, R11.reuse, R30, !P5 ;  /* 0x0000001e0b317207 */ /* 0x040fe20006800000 */
[----:B------:R-:W-:Y:S01]  /*3ae0*/  @!P1 IMAD.MOV R8, RZ, RZ, -R8 ;  /* 0x000000ffff089224 */ /* 0x000fe200078e0a08 */
[----:B------:R-:W-:Y:S01]  /*3af0*/  SEL R55, R11, R38, !P5 ;  /* 0x000000260b377207 */ /* 0x000fe20006800000 */
[----:B------:R-:W-:Y:S01]  /*3b00*/  IMAD R38, R15, UR4, RZ ;  /* 0x000000040f267c24 */ /* 0x000fe2000f8e02ff */
[----:B------:R-:W-:Y:S01]  /*3b10*/  SEL R30, R11, R88, !P5 ;  /* 0x000000580b1e7207 */ /* 0x000fe20006800000 */
[----:B------:R-:W-:Y:S01]  /*3b20*/  @!P2 IMAD.MOV R128, RZ, RZ, -R128 ;  /* 0x000000ffff80a224 */ /* 0x000fe200078e0a80 */
[----:B------:R-:W-:Y:S01]  /*3b30*/  LEA.HI.X.SX32 R6, R9, UR7, 0x2, P0 ;  /* 0x0000000709067c11 */ /* 0x000fe200080f16ff */
[----:B------:R-:W-:Y:S01]  /*3b40*/  @!P3 IMAD.MOV R132, RZ, RZ, -R132 ;  /* 0x000000ffff84b224 */ /* 0x000fe200078e0a84 */
[----:B------:R-:W-:Y:S01]  /*3b50*/  SEL R39, R11, R10, !P5 ;  /* 0x0000000a0b277207 */ /* 0x000fe20006800000 */
[----:B------:R-:W-:Y:S01]  /*3b60*/  IMAD R49, R49, UR4, RZ ;  /* 0x0000000431317c24 */ /* 0x000fe2000f8e02ff */
[----:B------:R-:W-:Y:S01]  /*3b70*/  ISETP.NE.AND P0, PT, R156, RZ, PT ;  /* 0x000000ff9c00720c */ /* 0x000fe20003f05270 */
[----:B------:R-:W-:Y:S01]  /*3b80*/  IMAD R55, R55, UR4, RZ ;  /* 0x0000000437377c24 */ /* 0x000fe2000f8e02ff */
[-C--:B------:R-:W-:Y:S01]  /*3b90*/  LEA R88, P1, R37, R3.reuse, 0x2 ;  /* 0x0000000325587211 */ /* 0x080fe200078210ff */
[----:B------:R-:W-:Y:S01]  /*3ba0*/  IMAD R39, R39, UR4, RZ ;  /* 0x0000000427277c24 */ /* 0x000fe2000f8e02ff */
[C---:B------:R-:W-:Y:S01]  /*3bb0*/  SEL R12, R11.reuse, R12, !P5 ;  /* 0x0000000c0b0c7207 */ /* 0x040fe20006800000 */
[----:B------:R-:W-:Y:S01]  /*3bc0*/  IMAD R30, R30, UR4, RZ ;  /* 0x000000041e1e7c24 */ /* 0x000fe2000f8e02ff */
[C---:B------:R-:W-:Y:S01]  /*3bd0*/  SEL R41, R11.reuse, R14, !P5 ;  /* 0x0000000e0b297207 */ /* 0x040fe20006800000 */
[----:B------:R-:W-:Y:S01]  /*3be0*/  ULDC.64 UR6, c[0x0][0x210] ;  /* 0x0000840000067ab9 */ /* 0x000fe20000000a00 */
[C---:B------:R-:W-:Y:S01]  /*3bf0*/  SEL R16, R11.reuse, R16, !P5 ;  /* 0x000000100b107207 */ /* 0x040fe20006800000 */
[C---:B------:R-:W-:Y:S01]  /*3c00*/  IMAD R136, R152.reuse, 0xc4, RZ ;  /* 0x000000c498887824 */ /* 0x040fe200078e02ff */
[----:B------:R-:W-:Y:S01]  /*3c10*/  SEL R28, R11, R28, !P5 ;  /* 0x0000001c0b1c7207 */ /* 0x000fe20006800000 */
[----:B------:R-:W-:Y:S01]  /*3c20*/  IMAD R41, R41, UR4, RZ ;  /* 0x0000000429297c24 */ /* 0x000fe2000f8e02ff */
[C---:B------:R-:W-:Y:S01]  /*3c30*/  SEL R43, R11.reuse, R18, !P5 ;  /* 0x000000120b2b7207 */ /* 0x040fe20006800000 */
[C---:B------:R-:W-:Y:S01]  /*3c40*/  IMAD R138, R152.reuse, 0xcc, RZ ;  /* 0x000000cc988a7824 */ /* 0x040fe200078e02ff */
[C---:B------:R-:W-:Y:S01]  /*3c50*/  SEL R92, R11.reuse, R92, !P5 ;  /* 0x0000005c0b5c7207 */ /* 0x040fe20006800000 */
[C---:B------:R-:W-:Y:S01]  /*3c60*/  IMAD R142, R152.reuse, 0xd0, RZ ;  /* 0x000000d0988e7824 */ /* 0x040fe200078e02ff */
[----:B------:R-:W-:Y:S01]  /*3c70*/  SEL R27, R11, R94, !P5 ;  /* 0x0000005e0b1b7207 */ /* 0x000fe20006800000 */
[----:B------:R-:W-:Y:S01]  /*3c80*/  IMAD R43, R43, UR4, RZ ;  /* 0x000000042b2b7c24 */ /* 0x000fe2000f8e02ff */
[----:B------:R-:W-:Y:S01]  /*3c90*/  LEA.HI.X.SX32 R89, R37, R6, 0x2, P1 ;  /* 0x0000000625597211 */ /* 0x000fe200008f16ff */
[----:B------:R-:W-:Y:S01]  /*3ca0*/  IMAD R37, R152, 0x46, RZ ;  /* 0x0000004698257824 */ /* 0x000fe200078e02ff */
[----:B------:R-:W-:Y:S01]  /*3cb0*/  SEL R20, R11, R20, !P5 ;  /* 0x000000140b147207 */ /* 0x000fe20006800000 */
[----:B------:R-:W-:Y:S01]  /*3cc0*/  IMAD R27, R27, UR4, RZ ;  /* 0x000000041b1b7c24 */ /* 0x000fe2000f8e02ff */
[C---:B------:R-:W-:Y:S01]  /*3cd0*/  SEL R10, R11.reuse, R40, !P5 ;  /* 0x000000280b0a7207 */ /* 0x040fe20006800000 */
[----:B------:R-:W-:Y:S01]  /*3ce0*/  IMAD R40, R12, UR4, RZ ;  /* 0x000000040c287c24 */ /* 0x000fe2000f8e02ff */
[-C--:B------:R-:W-:Y:S01]  /*3cf0*/  LEA R94, P1, R38, R3.reuse, 0x2 ;  /* 0x00000003265e7211 */ /* 0x080fe200078210ff */
[----:B------:R1:W-:Y:S01]  /*3d00*/  STL.64 [R1+0x268], R88 ;  /* 0x0002685801007387 */ /* 0x0003e20000100a00 */
[C---:B------:R-:W-:Y:S01]  /*3d10*/  SEL R25, R11.reuse, R70, !P5 ;  /* 0x000000460b197207 */ /* 0x040fe20006800000 */
[----:B------:R-:W-:Y:S01]  /*3d20*/  IMAD R170, R152, 0xd4, RZ ;  /* 0x000000d498aa7824 */ /* 0x000fe200078e02ff */
[----:B------:R-:W-:Y:S01]  /*3d30*/  @!P4 IADD3 R130, -R130, RZ, RZ ;  /* 0x000000ff8282c210 */ /* 0x000fe20007ffe1ff */
[----:B------:R-:W-:Y:S01]  /*3d40*/  IMAD R146, R152, 0xd8, RZ ;  /* 0x000000d898927824 */ /* 0x000fe200078e02ff */
[C---:B------:R-:W-:Y:S01]  /*3d50*/  SEL R57, R11.reuse, R42, !P5 ;  /* 0x0000002a0b397207 */ /* 0x040fe20006800000 */
[----:B------:R-:W-:Y:S01]  /*3d60*/  IMAD R42, R16, UR4, RZ ;  /* 0x00000004102a7c24 */ /* 0x000fe2000f8e02ff */
[C---:B------:R-:W-:Y:S01]  /*3d70*/  SEL R17, R11.reuse, R48, !P5 ;  /* 0x000000300b117207 */ /* 0x040fe20006800000 */
[----:B------:R-:W-:Y:S01]  /*3d80*/  IMAD R48, R28, UR4, RZ ;  /* 0x000000041c307c24 */ /* 0x000fe2000f8e02ff */
[C---:B------:R-:W-:Y:S01]  /*3d90*/  SEL R98, R11.reuse, R98, !P5 ;  /* 0x000000620b627207 */ /* 0x040fe20006800000 */
[----:B------:R-:W-:Y:S01]  /*3da0*/  IMAD R28, R92, UR4, RZ ;  /* 0x000000045c1c7c24 */ /* 0x000fe2000f8e02ff */
[----:B------:R-:W-:Y:S01]  /*3db0*/  SEL R14, R11, R44, !P5 ;  /* 0x0000002c0b0e7207 */ /* 0x000fe20006800000 */
[----:B------:R-:W-:Y:S01]  /*3dc0*/  IMAD R44, R20, UR4, RZ ;  /* 0x00000004142c7c24 */ /* 0x000fe2000f8e02ff */
[----:B------:R-:W-:Y:S01]  /*3dd0*/  LEA.HI.X.SX32 R95, R38, R6, 0x2, P1 ;  /* 0x00000006265f7211 */ /* 0x000fe200008f16ff */
[----:B------:R-:W-:Y:S01]  /*3de0*/  IMAD R57, R57, UR4, RZ ;  /* 0x0000000439397c24 */ /* 0x000fe2000f8e02ff */
[C---:B------:R-:W-:Y:S01]  /*3df0*/  SEL R45, R11.reuse, R22, !P5 ;  /* 0x000000160b2d7207 */ /* 0x040fe20006800000 */
[----:B------:R-:W-:Y:S01]  /*3e00*/  IMAD R38, R152, 0x108, RZ ;  /* 0x0000010898267824 */ /* 0x000fe200078e02ff */
[C---:B------:R-:W-:Y:S01]  /*3e10*/  SEL R47, R11.reuse, R26, !P5 ;  /* 0x0000001a0b2f7207 */ /* 0x040fe20006800000 */
[----:B------:R2:W-:Y:S01]  /*3e20*/  STL.64 [R1+0x260], R94 ;  /* 0x0002605e01007387 */ /* 0x0005e20000100a00 */
[----:B------:R-:W-:Y:S01]  /*3e30*/  SEL R53, R11, R34, !P5 ;  /* 0x000000220b357207 */ /* 0x000fe20006800000 */
[----:B------:R-:W-:Y:S01]  /*3e40*/  IMAD R45, R45, UR4, RZ ;  /* 0x000000042d2d7c24 */ /* 0x000fe2000f8e02ff */
[----:B------:R-:W-:Y:S01]  /*3e50*/  SEL R73, R11, R72, !P5 ;  /* 0x000000480b497207 */ /* 0x000fe20006800000 */
[----:B------:R-:W-:Y:S01]  /*3e60*/  IMAD R72, R25, UR4, RZ ;  /* 0x0000000419487c24 */ /* 0x000fe2000f8e02ff */
[----:B------:R-:W-:Y:S01]  /*3e70*/  SEL R29, R11, R90, !P5 ;  /* 0x0000005a0b1d7207 */ /* 0x000fe20006800000 */
[----:B------:R-:W-:Y:S01]  /*3e80*/  IMAD R25, R98, UR4, RZ ;  /* 0x0000000462197c24 */ /* 0x000fe2000f8e02ff */
[-C--:B------:R-:W-:Y:S01]  /*3e90*/  LEA R92, P2, R39, R3.reuse, 0x2 ;  /* 0x00000003275c7211 */ /* 0x080fe200078410ff */
[----:B------:R-:W-:Y:S01]  /*3ea0*/  IMAD R47, R47, UR4, RZ ;  /* 0x000000042f2f7c24 */ /* 0x000fe2000f8e02ff */
[----:B------:R-:W-:Y:S01]  /*3eb0*/  SEL R24, R11, R24, !P5 ;  /* 0x000000180b187207 */ /* 0x000fe20006800000 */
[----:B------:R-:W-:Y:S01]  /*3ec0*/  IMAD R53, R53, UR4, RZ ;  /* 0x0000000435357c24 */ /* 0x000fe2000f8e02ff */
[----:B------:R-:W-:Y:S01]  /*3ed0*/  SEL R32, R11, R32, !P5 ;  /* 0x000000200b207207 */ /* 0x000fe20006800000 */
[----:B------:R-:W-:Y:S01]  /*3ee0*/  IMAD R73, R73, UR4, RZ ;  /* 0x0000000449497c24 */ /* 0x000fe2000f8e02ff */
[----:B------:R-:W-:Y:S01]  /*3ef0*/  SEL R36, R11, R36, !P5 ;  /* 0x000000240b247207 */ /* 0x000fe20006800000 */
[----:B------:R-:W-:Y:S01]  /*3f00*/  IMAD R29, R29, UR4, RZ ;  /* 0x000000041d1d7c24 */ /* 0x000fe2000f8e02ff */
[C---:B------:R-:W-:Y:S01]  /*3f10*/  SEL R59, R11.reuse, R46, !P5 ;  /* 0x0000002e0b3b7207 */ /* 0x040fe20006800000 */
[----:B------:R-:W-:Y:S01]  /*3f20*/  IMAD R46, R24, UR4, RZ ;  /* 0x00000004182e7c24 */ /* 0x000fe2000f8e02ff */
[C---:B------:R-:W-:Y:S01]  /*3f30*/  SEL R61, R11.reuse, R50, !P5 ;  /* 0x000000320b3d7207 */ /* 0x040fe20006800000 */
[----:B------:R-:W-:Y:S01]  /*3f40*/  IMAD R50, R32, UR4, RZ ;  /* 0x0000000420327c24 */ /* 0x000fe2000f8e02ff */
[----:B------:R-:W-:Y:S01]  /*3f50*/  SEL R18, R11, R52, !P5 ;  /* 0x000000340b127207 */ /* 0x000fe20006800000 */
[----:B------:R-:W-:Y:S01]  /*3f60*/  IMAD R59, R59, UR4, RZ ;  /* 0x000000043b3b7c24 */ /* 0x000fe2000f8e02ff */
        /* <DEDUP_REMOVED lines=8> */
[----:B------:R-:W-:Y:S01]  /*3ff0*/  SEL R22, R11, R62, !P5 ;  /* 0x0000003e0b167207 */ /* 0x000fe20006800000 */
[----:B------:R-:W-:Y:S01]  /*4000*/  IMAD R61, R61, UR4, RZ ;  /* 0x000000043d3d7c24 */ /* 0x000fe2000f8e02ff */
[C---:B------:R-:W-:Y:S01]  /*4010*/  SEL R69, R11.reuse, R64, !P5 ;  /* 0x000000400b457207 */ /* 0x040fe20006800000 */
[----:B------:R-:W-:Y:S01]  /*4020*/  IMAD R62, R18, UR4, RZ ;  /* 0x00000004123e7c24 */ /* 0x000fe2000f8e02ff */
[----:B------:R-:W-:Y:S01]  /*4030*/  SEL R23, R11, R66, !P5 ;  /* 0x000000420b177207 */ /* 0x000fe20006800000 */
        /* <DEDUP_REMOVED lines=53> */
[-C--:B------:R-:W-:Y:S01]  /*4390*/  LEA R90, P3, R40, R3.reuse, 0x2 ;  /* 0x00000003285a7211 */ /* 0x080fe200078610ff */
[----:B------:R-:W-:Y:S01]  /*43a0*/  IMAD R14, R120, UR4, RZ ;  /* 0x00000004780e7c24 */ /* 0x000fe2000f8e02ff */
[-C--:B-1----:R-:W-:Y:S01]  /*43b0*/  LEA R88, P5, R41, R3.reuse, 0x2 ;  /* 0x0000000329587211 */ /* 0x082fe200078a10ff */
[----:B------:R-:W-:Y:S01]  /*43c0*/  IMAD R7, R122, UR4, RZ ;  /* 0x000000047a077c24 */ /* 0x000fe2000f8e02ff */
[----:B------:R-:W-:Y:S01]  /*43d0*/  @!P0 LOP3.LUT R8, RZ, R156, RZ, 0x33, !PT ;  /* 0x0000009cff088212 */ /* 0x000fe200078e33ff */
[----:B------:R-:W-:Y:S01]  /*43e0*/  IMAD R9, R124, UR4, RZ ;  /* 0x000000047c097c24 */ /* 0x000fe2000f8e02ff */
[-C--:B------:R-:W-:Y:S01]  /*43f0*/  LEA R98, P4, R42, R3.reuse, 0x2 ;  /* 0x000000032a627211 */ /* 0x080fe200078810ff */
[----:B------:R-:W-:Y:S01]  /*4400*/  IMAD R10, R126, UR4, RZ ;  /* 0x000000047e0a7c24 */ /* 0x000fe2000f8e02ff */
[----:B------:R-:W-:Y:S01]  /*4410*/  LEA R96, P0, R43, R3, 0x2 ;  /* 0x000000032b607211 */ /* 0x000fe200078010ff */
[----:B------:R-:W-:Y:S01]  /*4420*/  IMAD R5, R8, R5, RZ ;  /* 0x0000000508057224 */ /* 0x000fe200078e02ff */
[-C--:B------:R-:W-:Y:S01]  /*4430*/  LEA.HI.X.SX32 R93, R39, R6.reuse, 0x2, P2 ;  /* 0x00000006275d7211 */ /* 0x080fe200010f16ff */
[----:B------:R-:W-:Y:S01]  /*4440*/  IMAD R12, R130, UR4, RZ ;  /* 0x00000004820c7c24 */ /* 0x000fe2000f8e02ff */
[-C--:B--2---:R-:W-:Y:S01]  /*4450*/  LEA R94, P1, R44, R3.reuse, 0x2 ;  /* 0x000000032c5e7211 */ /* 0x084fe200078210ff */
[----:B------:R-:W-:Y:S01]  /*4460*/  IMAD R13, R13, UR4, RZ ;  /* 0x000000040d0d7c24 */ /* 0x000fe2000f8e02ff */
[-C--:B------:R-:W-:Y:S01]  /*4470*/  LEA.HI.X.SX32 R91, R40, R6.reuse, 0x2, P3 ;  /* 0x00000006285b7211 */ /* 0x080fe200018f16ff */
[----:B------:R1:W-:Y:S01]  /*4480*/  STL.64 [R1+0x258], R92 ;  /* 0x0002585c01007387 */ /* 0x0003e20000100a00 */
[-C--:B------:R-:W-:Y:S01]  /*4490*/  LEA.HI.X.SX32 R89, R41, R6.reuse, 0x2, P5 ;  /* 0x0000000629597211 */ /* 0x080fe200028f16ff */
[----:B------:R-:W-:Y:S01]  /*44a0*/  IMAD R40, R152, 0xc, RZ ;  /* 0x0000000c98287824 */ /* 0x000fe200078e02ff */
[-C--:B------:R-:W-:Y:S01]  /*44b0*/  LEA.HI.X.SX32 R99, R42, R6.reuse, 0x2, P4 ;  /* 0x000000062a637211 */ /* 0x080fe200020f16ff */
[----:B------:R2:W-:Y:S01]  /*44c0*/  STL.64 [R1+0x250], R90 ;  /* 0x0002505a01007387 */ /* 0x0005e20000100a00 */
[-C--:B------:R-:W-:Y:S01]  /*44d0*/  LEA.HI.X.SX32 R97, R43, R6.reuse, 0x2, P0 ;  /* 0x000000062b617211 */ /* 0x080fe200000f16ff */
[----:B------:R-:W-:Y:S01]  /*44e0*/  IMAD R42, R152, 0x3, RZ ;  /* 0x00000003982a7824 */ /* 0x000fe200078e02ff */
[-C--:B------:R-:W-:Y:S01]  /*44f0*/  LEA.HI.X.SX32 R95, R44, R6.reuse, 0x2, P1 ;  /* 0x000000062c5f7211 */ /* 0x080fe200008f16ff */
[----:B------:R3:W-:Y:S01]  /*4500*/  STL.64 [R1+0x248], R88 ;  /* 0x0002485801007387 */ /* 0x0007e20000100a00 */
[----:B------:R-:W-:Y:S01]  /*4510*/  IMAD R8, R152, 0xd, RZ ;  /* 0x0000000d98087824 */ /* 0x000fe200078e02ff */
[----:B------:R-:W-:Y:S01]  /*4520*/  UMOV UR4, 0x400 ;  /* 0x0000040000047882 */ /* 0x000fe20000000000 */
[----:B------:R-:W-:Y:S01]  /*4530*/  VIADD R52, R4, 0xffffffff ;  /* 0xffffffff04347836 */ /* 0x000fe20000000000 */
[CC--:B-1----:R-:W-:Y:S01]  /*4540*/  LEA R92, P2, R45.reuse, R3.reuse, 0x2 ;  /* 0x000000032d5c7211 */ /* 0x0c2fe200078410ff */
[----:B------:R1:W-:Y:S01]  /*4550*/  STL.64 [R1+0x240], R98 ;  /* 0x0002406201007387 */ /* 0x0003e20000100a00 */
[----:B------:R-:W-:Y:S01]  /*4560*/  IMAD R76, R152, 0xa4, RZ ;  /* 0x000000a4984c7824 */ /* 0x000fe200078e02ff */
[----:B------:R-:W-:Y:S01]  /*4570*/  ULEA UR8, UR5, UR4, 0x18 ;  /* 0x0000000405087291 */ /* 0x000fe2000f8ec03f */
[-C--:B--2---:R-:W-:Y:S01]  /*4580*/  LEA R90, P3, R46, R3.reuse, 0x2 ;  /* 0x000000032e5a7211 */ /* 0x084fe200078610ff */
[----:B------:R2:W-:Y:S01]  /*4590*/  STL.64 [R1+0x238], R96 ;  /* 0x0002386001007387 */ /* 0x0005e20000100a00 */
[-C--:B------:R-:W-:Y:S01]  /*45a0*/  LEA.HI.X.SX32 R93, R45, R6.reuse, 0x2, P2 ;  /* 0x000000062d5d7211 */ /* 0x080fe200010f16ff */
[----:B------:R-:W-:Y:S01]  /*45b0*/  IMAD R82, R152, 0xb0, RZ ;  /* 0x000000b098527824 */ /* 0x000fe200078e02ff */
[CC--:B---3--:R-:W-:Y:S01]  /*45c0*/  LEA R88, P5, R47.reuse, R3.reuse, 0x2 ;  /* 0x000000032f587211 */ /* 0x0c8fe200078a10ff */
[----:B------:R3:W-:Y:S01]  /*45d0*/  STL.64 [R1+0x230], R94 ;  /* 0x0002305e01007387 */ /* 0x0007e20000100a00 */
[-C--:B------:R-:W-:Y:S01]  /*45e0*/  LEA.HI.X.SX32 R91, R46, R6.reuse, 0x2, P3 ;  /* 0x000000062e5b7211 */ /* 0x080fe200018f16ff */
[----:B------:R-:W-:Y:S01]  /*45f0*/  IMAD R78, R152, 0xac, RZ ;  /* 0x000000ac984e7824 */ /* 0x000fe200078e02ff */
[-C--:B------:R-:W-:Y:S01]  /*4600*/  LEA.HI.X.SX32 R89, R47, R6.reuse, 0x2, P5 ;  /* 0x000000062f597211 */ /* 0x080fe200028f16ff */
[----:B------:R4:W-:Y:S01]  /*4610*/  STL.64 [R1+0x228], R92 ;  /* 0x0002285c01007387 */ /* 0x0009e20000100a00 */
[-C--:B-1----:R-:W-:Y:S01]  /*4620*/  LEA R98, P4, R48, R3.reuse, 0x2 ;  /* 0x0000000330627211 */ /* 0x082fe200078810ff */
[----:B------:R-:W-:Y:S01]  /*4630*/  IMAD R86, R152, 0xb8, RZ ;  /* 0x000000b898567824 */ /* 0x000fe200078e02ff */
[CC--:B--2---:R-:W-:Y:S01]  /*4640*/  LEA R96, P0, R49.reuse, R3.reuse, 0x2 ;  /* 0x0000000331607211 */ /* 0x0c4fe200078010ff */
[----:B------:R1:W-:Y:S01]  /*4650*/  STL.64 [R1+0x220], R90 ;  /* 0x0002205a01007387 */ /* 0x0003e20000100a00 */
[-C--:B------:R-:W-:Y:S01]  /*4660*/  LEA.HI.X.SX32 R99, R48, R6.reuse, 0x2, P4 ;  /* 0x0000000630637211 */ /* 0x080fe200020f16ff */
[----:B------:R-:W-:Y:S01]  /*4670*/  IMAD R48, R152, 0x2b, RZ ;  /* 0x0000002b98307824 */ /* 0x000fe200078e02ff */
[-C--:B---3--:R-:W-:Y:S01]  /*4680*/  LEA R94, P1, R50, R3.reuse, 0x2 ;  /* 0x00000003325e7211 */ /* 0x088fe200078210ff */
[----:B------:R2:W-:Y:S01]  /*4690*/  STL.64 [R1+0x218], R88 ;  /* 0x0002185801007387 */ /* 0x0005e20000100a00 */
[-C--:B------:R-:W-:Y:S01]  /*46a0*/  LEA.HI.X.SX32 R97, R49, R6.reuse, 0x2, P0 ;  /* 0x0000000631617211 */ /* 0x080fe200000f16ff */
[----:B------:R-:W-:Y:S01]  /*46b0*/  IMAD R106, R152, 0xb4, RZ ;  /* 0x000000b4986a7824 */ /* 0x000fe200078e02ff */
[-C--:B------:R-:W-:Y:S01]  /*46c0*/  LEA.HI.X.SX32 R95, R50, R6.reuse, 0x2, P1 ;  /* 0x00000006325f7211 */ /* 0x080fe200008f16ff */
[----:B------:R3:W-:Y:S01]  /*46d0*/  STL.64 [R1+0x210], R98 ;  /* 0x0002106201007387 */ /* 0x0007e20000100a00 */
[CC--:B----4-:R-:W-:Y:S01]  /*46e0*/  LEA R92, P2, R53.reuse, R3.reuse, 0x2 ;  /* 0x00000003355c7211 */ /* 0x0d0fe200078410ff */
[----:B------:R-:W-:Y:S01]  /*46f0*/  IMAD R50, R152, 0x9c, RZ ;  /* 0x0000009c98327824 */ /* 0x000fe200078e02ff */
[-C--:B-1----:R-:W-:Y:S01]  /*4700*/  LEA R90, P3, R54, R3.reuse, 0x2 ;  /* 0x00000003365a7211 */ /* 0x082fe200078610ff */
[----:B------:R1:W-:Y:S01]  /*4710*/  STL.64 [R1+0x208], R96 ;  /* 0x0002086001007387 */ /* 0x0003e20000100a00 */
[-C--:B------:R-:W-:Y:S01]  /*4720*/  LEA.HI.X.SX32 R93, R53, R6.reuse, 0x2, P2 ;  /* 0x00000006355d7211 */ /* 0x080fe200010f16ff */
        /* <DEDUP_REMOVED lines=8> */
[----:B------:R-:W-:Y:S01]  /*47b0*/  IMAD.SHL.U32 R55, R152, 0x8, RZ ;  /* 0x0000000898377824 */ /* 0x000fe200078e00ff */
[-C--:B------:R-:W-:Y:S01]  /*47c0*/  LEA.HI.X.SX32 R99, R56, R6.reuse, 0x2, P4 ;  /* 0x0000000638637211 */ /* 0x080fe200020f16ff */
[----:B------:R4:W-:Y:S01]  /*47d0*/  STL.64 [R1+0x1f0], R90 ;  /* 0x0001f05a01007387 */ /* 0x0009e20000100a00 */
[CC--:B-1----:R-:W-:Y:S01]  /*47e0*/  LEA R96, P0, R57.reuse, R3.reuse, 0x2 ;  /* 0x0000000339607211 */ /* 0x0c2fe200078010ff */
[----:B------:R-:W-:Y:S01]  /*47f0*/  IMAD R56, R152, 0xa8, RZ ;  /* 0x000000a898387824 */ /* 0x000fe200078e02ff */
[-C--:B--2---:R-:W-:Y:S01]  /*4800*/  LEA R94, P1, R58, R3.reuse, 0x2 ;  /* 0x000000033a5e7211 */ /* 0x084fe200078210ff */
[----:B------:R1:W-:Y:S01]  /*4810*/  STL.64 [R1+0x1e8], R88 ;  /* 0x0001e85801007387 */ /* 0x0003e20000100a00 */
[-C--:B------:R-:W-:Y:S01]  /*4820*/  LEA.HI.X.SX32 R97, R57, R6.reuse, 0x2, P0 ;  /* 0x0000000639617211 */ /* 0x080fe200000f16ff */
[----:B------:R-:W-:Y:S01]  /*4830*/  IMAD R57, R152, 0x6, RZ ;  /* 0x0000000698397824 */ /* 0x000fe200078e02ff */
[-C--:B------:R-:W-:Y:S01]  /*4840*/  LEA.HI.X.SX32 R95, R58, R6.reuse, 0x2, P1 ;  /* 0x000000063a5f7211 */ /* 0x080fe200008f16ff */
[----:B------:R2:W-:Y:S01]  /*4850*/  STL.64 [R1+0x1e0], R98 ;  /* 0x0001e06201007387 */ /* 0x0005e20000100a00 */
[CC--:B---3--:R-:W-:Y:S01]  /*4860*/  LEA R92, P2, R59.reuse, R3.reuse, 0x2 ;  /* 0x000000033b5c7211 */ /* 0x0c8fe200078410ff */
[----:B------:R-:W-:Y:S01]  /*4870*/  IMAD.SHL.U32 R58, R152, 0x4, RZ ;  /* 0x00000004983a7824 */ /* 0x000fe200078e00ff */
[-C--:B----4-:R-:W-:Y:S01]  /*4880*/  LEA R90, P3, R60, R3.reuse, 0x2 ;  /* 0x000000033c5a7211 */ /* 0x090fe200078610ff */
        /* <DEDUP_REMOVED lines=15> */
[-C--:B----4-:R-:W-:Y:S01]  /*4980*/  LEA R94, P1, R64, R3.reuse, 0x2 ;  /* 0x00000003405e7211 */ /* 0x090fe200078210ff */
[----:B------:R3:W-:Y:S01]  /*4990*/  STL.64 [R1+0x1b8], R88 ;  /* 0x0001b85801007387 */ /* 0x0007e20000100a00 */
[-C--:B------:R-:W-:Y:S01]  /*49a0*/  LEA.HI.X.SX32 R97, R63, R6.reuse, 0x2, P0 ;  /* 0x000000063f617211 */ /* 0x080fe200000f16ff */
[----:B------:R-:W-:Y:S01]  /*49b0*/  IMAD R39, R152, 0x104, RZ ;  /* 0x0000010498277824 */ /* 0x000fe200078e02ff */
        /* <DEDUP_REMOVED lines=8> */
[-C--:B---3--:R-:W-:Y:S01]  /*4a40*/  LEA R88, P5, R68, R3.reuse, 0x2 ;  /* 0x0000000344587211 */ /* 0x088fe200078a10ff */
[----:B------:R2:W-:Y:S01]  /*4a50*/  STL.64 [R1+0x1a0], R94 ;  /* 0x0001a05e01007387 */ /* 0x0005e20000100a00 */
[-C--:B------:R-:W-:Y:S01]  /*4a60*/  LEA.HI.X.SX32 R91, R66, R6.reuse, 0x2, P3 ;  /* 0x00000006425b7211 */ /* 0x080fe200018f16ff */
[----:B------:R-:W-:Y:S01]  /*4a70*/  IMAD R46, R152, 0x114, RZ ;  /* 0x00000114982e7824 */ /* 0x000fe200078e02ff */
[CC--:B----4-:R-:W-:Y:S01]  /*4a80*/  LEA R98, P4, R69.reuse, R3.reuse, 0x2 ;  /* 0x0000000345627211 */ /* 0x0d0fe200078810ff */
        /* <DEDUP_REMOVED lines=11> */
[-C--:B------:R-:W-:Y:S01]  /*4b40*/  LEA.HI.X.SX32 R95, R71, R6.reuse, 0x2, P1 ;  /* 0x00000006475f7211 */ /* 0x080fe200008f16ff */
[----:B------:R2:W-:Y:S01]  /*4b50*/  STL.64 [R1+0x180], R98 ;  /* 0x0001806201007387 */ /* 0x0005e20000100a00 */
[-C--:B---3--:R-:W-:Y:S01]  /*4b60*/  LEA R92, P2, R72, R3.reuse, 0x2 ;  /* 0x00000003485c7211 */ /* 0x088fe200078410ff */
        /* <DEDUP_REMOVED lines=44> */
[----:B------:R-:W-:Y:S01]  /*4e30*/  IMAD.SHL.U32 R29, R152, 0x40, RZ ;  /* 0x00000040981d7824 */ /* 0x000fe200078e00ff */
[-C--:B------:R-:W-:Y:S01]  /*4e40*/  LEA.HI.X.SX32 R95, R28, R6.reuse, 0x2, P1 ;  /* 0x000000061c5f7211 */ /* 0x080fe200008f16ff */
[----:B------:R2:W-:Y:S01]  /*4e50*/  STL.64 [R1+0x120], R98 ;  /* 0x0001206201007387 */ /* 0x0005e20000100a00 */
[CC--:B---3--:R-:W-:Y:S01]  /*4e60*/  LEA R92, P2, R27.reuse, R3.reuse, 0x2 ;  /* 0x000000031b5c7211 */ /* 0x0c8fe200078410ff */
        /* <DEDUP_REMOVED lines=21> */
[----:B------:R-:W-:Y:S01]  /*4fc0*/  LEA.HI.X.SX32 R95, R22, R6, 0x2, P1 ;  /* 0x00000006165f7211 */ /* 0x000fe200008f16ff */
[----:B------:R4:W-:Y:S01]  /*4fd0*/  STL.64 [R1+0xf0], R98 ;  /* 0x0000f06201007387 */ /* 0x0009e20000100a00 */
[----:B-1----:R-:W-:Y:S01]  /*4fe0*/  LEA R92, P2, R21, R3, 0x2 ;  /* 0x00000003155c7211 */ /* 0x002fe200078410ff */
[----:B------:R-:W-:-:S02]  /*4ff0*/  IMAD R66, R152, 0x1a0, RZ ;  /* 0x000001a098427824 */ /* 0x000fc400078e02ff */
[----:B------:R1:W-:Y:S01]  /*5000*/  STL.64 [R1+0xe8], R96 ;  /* 0x0000e86001007387 */ /* 0x0003e20000100a00 */
[-C--:B--2---:R-:W-:Y:S01]  /*5010*/  LEA R90, P3, R20, R3.reuse, 0x2 ;  /* 0x00000003145a7211 */ /* 0x084fe200078610ff */
[C---:B------:R-:W-:Y:S01]  /*5020*/  IMAD R70, R152.reuse, 0x1a8, RZ ;  /* 0x000001a898467824 */ /* 0x040fe200078e02ff */
[-C--:B------:R-:W-:Y:S01]  /*5030*/  LEA.HI.X.SX32 R93, R21, R6.reuse, 0x2, P2 ;  /* 0x00000006155d7211 */ /* 0x080fe200010f16ff */
[----:B------:R2:W-:Y:S01]  /*5040*/  STL.64 [R1+0xe0], R94 ;  /* 0x0000e05e01007387 */ /* 0x0005e20000100a00 */
[CC--:B---3--:R-:W-:Y:S01]  /*5050*/  LEA R88, P5, R19.reuse, R3.reuse, 0x2 ;  /* 0x0000000313587211 */ /* 0x0c8fe200078a10ff */
[----:B------:R-:W-:Y:S01]  /*5060*/  IMAD R72, R152, 0x1ac, RZ ;  /* 0x000001ac98487824 */ /* 0x000fe200078e02ff */
[-C--:B------:R-:W-:Y:S01]  /*5070*/  LEA.HI.X.SX32 R91, R20, R6.reuse, 0x2, P3 ;  /* 0x00000006145b7211 */ /* 0x080fe200018f16ff */
[----:B------:R3:W-:Y:S01]  /*5080*/  STL.64 [R1+0xd8], R92 ;  /* 0x0000d85c01007387 */ /* 0x0007e20000100a00 */
[-C--:B----4-:R-:W-:Y:S01]  /*5090*/  LEA R98, P4, R18, R3.reuse, 0x2 ;  /* 0x0000000312627211 */ /* 0x090fe200078810ff */
[----:B------:R-:W-:Y:S01]  /*50a0*/  IMAD R71, R152, 0x6a, RZ ;  /* 0x0000006a98477824 */ /* 0x000fe200078e02ff */
[-C--:B------:R-:W-:Y:S01]  /*50b0*/  LEA.HI.X.SX32 R89, R19, R6.reuse, 0x2, P5 ;  /* 0x0000000613597211 */ /* 0x080fe200028f16ff */
[----:B------:R4:W-:Y:S01]  /*50c0*/  STL.64 [R1+0xd0], R90 ;  /* 0x0000d05a01007387 */ /* 0x0009e20000100a00 */
[-C--:B------:R-:W-:Y:S01]  /*50d0*/  LEA.HI.X.SX32 R99, R18, R6.reuse, 0x2, P4 ;  /* 0x0000000612637211 */ /* 0x080fe200020f16ff */
[----:B------:R-:W-:Y:S01]  /*50e0*/  IMAD R112, R152, 0xc0, RZ ;  /* 0x000000c098707824 */ /* 0x000fe200078e02ff */
[CC--:B-1----:R-:W-:Y:S01]  /*50f0*/  LEA R96, P0, R17.reuse, R3.reuse, 0x2 ;  /* 0x0000000311607211 */ /* 0x0c2fe200078010ff */
[----:B------:R1:W-:Y:S01]  /*5100*/  STL.64 [R1+0xc8], R88 ;  /* 0x0000c85801007387 */ /* 0x0003e20000100a00 */
[-C--:B--2---:R-:W-:Y:S01]  /*5110*/  LEA R94, P1, R16, R3.reuse, 0x2 ;  /* 0x00000003105e7211 */ /* 0x084fe200078210ff */
[----:B------:R-:W-:Y:S01]  /*5120*/  IMAD R116, R152, 0xc8, RZ ;  /* 0x000000c898747824 */ /* 0x000fe200078e02ff */
[-C--:B------:R-:W-:Y:S01]  /*5130*/  LEA.HI.X.SX32 R97, R17, R6.reuse, 0x2, P0 ;  /* 0x0000000611617211 */ /* 0x080fe200000f16ff */
[----:B------:R-:W-:Y:S01]  /*5140*/  STL.64 [R1+0xc0], R98 ;  /* 0x0000c06201007387 */ /* 0x000fe20000100a00 */
[-C--:B------:R-:W-:Y:S01]  /*5150*/  LEA.HI.X.SX32 R95, R16, R6.reuse, 0x2, P1 ;  /* 0x00000006105f7211 */ /* 0x080fe200008f16ff */
[C---:B------:R-:W-:Y:S01]  /*5160*/  IMAD R174, R152.reuse, 0xdc, RZ ;  /* 0x000000dc98ae7824 */ /* 0x040fe200078e02ff */
[-C--:B------:R-:W-:Y:S01]  /*5170*/  LEA R18, P1, R11, R3.reuse, 0x2 ;  /* 0x000000030b127211 */ /* 0x080fe200078210ff */
[----:B------:R-:W-:Y:S01]  /*5180*/  STL.64 [R1+0xb8], R96 ;  /* 0x0000b86001007387 */ /* 0x000fe20000100a00 */
[-C--:B---3--:R-:W-:Y:S01]  /*5190*/  LEA R92, P2, R15, R3.reuse, 0x2 ;  /* 0x000000030f5c7211 */ /* 0x088fe200078410ff */
[----:B------:R-:W-:Y:S01]  /*51a0*/  IMAD R176, R152, 0xe0, RZ ;  /* 0x000000e098b07824 */ /* 0x000fe200078e02ff */
[-C--:B----4-:R-:W-:Y:S01]  /*51b0*/  LEA R90, P3, R14, R3.reuse, 0x2 ;  /* 0x000000030e5a7211 */ /* 0x090fe200078610ff */
[----:B------:R-:W-:Y:S01]  /*51c0*/  STL.64 [R1+0xb0], R94 ;  /* 0x0000b05e01007387 */ /* 0x000fe20000100a00 */
[-C--:B------:R-:W-:Y:S01]  /*51d0*/  LEA.HI.X.SX32 R19, R11, R6.reuse, 0x2, P1 ;  /* 0x000000060b137211 */ /* 0x080fe200008f16ff */
[C---:B------:R-:W-:Y:S01]  /*51e0*/  IMAD.SHL.U32 R11, R152.reuse, 0x20, RZ ;  /* 0x00000020980b7824 */ /* 0x040fe200078e00ff */
[----:B------:R-:W-:Y:S01]  /*51f0*/  LEA R220, P1, R5, UR6, 0x2 ;  /* 0x0000000605dc7c11 */ /* 0x000fe2000f8210ff */
[C---:B------:R-:W-:Y:S01]  /*5200*/  IMAD R122, R152.reuse, 0x39, RZ ;  /* 0x00000039987a7824 */ /* 0x040fe200078e02ff */
[-C--:B-1----:R-:W-:Y:S01]  /*5210*/  LEA R88, P5, R7, R3.reuse, 0x2 ;  /* 0x0000000307587211 */ /* 0x082fe200078a10ff */
[C---:B------:R-:W-:Y:S01]  /*5220*/  IMAD R123, R152.reuse, 0x3a, RZ ;  /* 0x0000003a987b7824 */ /* 0x040fe200078e02ff */
[-C--:B------:R-:W-:Y:S01]  /*5230*/  LEA.HI.X.SX32 R93, R15, R6.reuse, 0x2, P2 ;  /* 0x000000060f5d7211 */ /* 0x080fe200010f16ff */
[C---:B------:R-:W-:Y:S01]  /*5240*/  IMAD R15, R152.reuse, 0x23, RZ ;  /* 0x00000023980f7824 */ /* 0x040fe200078e02ff */
[----:B------:R-:W-:Y:S01]  /*5250*/  LEA R22, P4, R9, R3, 0x2 ;  /* 0x0000000309167211 */ /* 0x000fe200078810ff */
[----:B------:R-:W-:Y:S01]  /*5260*/  IMAD R124, R152, 0x3b, RZ ;  /* 0x0000003b987c7824 */ /* 0x000fe200078e02ff */
[----:B------:R-:W-:Y:S01]  /*5270*/  LEA.HI.X.SX32 R91, R14, R6, 0x2, P3 ;  /* 0x000000060e5b7211 */ /* 0x000fe200018f16ff */
[----:B------:R1:W-:Y:S01]  /*5280*/  STL.64 [R1+0xa8], R92 ;  /* 0x0000a85c01007387 */ /* 0x0003e20000100a00 */
[----:B------:R-:W-:Y:S01]  /*5290*/  LEA.HI.X.SX32 R221, R5, UR7, 0x2, P1 ;  /* 0x0000000705dd7c11 */ /* 0x000fe200088f16ff */
[C---:B------:R-:W-:Y:S01]  /*52a0*/  IMAD R5, R152.reuse, 0x24, RZ ;  /* 0x0000002498057824 */ /* 0x040fe200078e02ff */
[----:B------:R-:W-:Y:S01]  /*52b0*/  LEA R120, P6, R152, R220, 0x3 ;  /* 0x000000dc98787211 */ /* 0x000fe200078c18ff */
[----:B------:R2:W-:Y:S01]  /*52c0*/  STL.64 [R1+0xa0], R90 ;  /* 0x0000a05a01007387 */ /* 0x0005e20000100a00 */
[-C--:B------:R-:W-:Y:S01]  /*52d0*/  LEA.HI.X.SX32 R89, R7, R6.reuse, 0x2, P5 ;  /* 0x0000000607597211 */ /* 0x080fe200028f16ff */
[----:B------:R-:W-:Y:S01]  /*52e0*/  VIADD R7, R4, 0xffffffdf ;  /* 0xffffffdf04077836 */ /* 0x000fe20000000000 */
[----:B------:R-:W-:Y:S01]  /*52f0*/  LEA.HI.X.SX32 R23, R9, R6, 0x2, P4 ;  /* 0x0000000609177211 */ /* 0x000fe200020f16ff */
[----:B------:R-:W-:Y:S01]  /*5300*/  IMAD R14, R152, 0x21, RZ ;  /* 0x00000021980e7824 */ /* 0x000fe200078e02ff */
[----:B------:R-:W-:Y:S01]  /*5310*/  LEA.HI.X.SX32 R121, R59, R221, 0x2, P6 ;  /* 0x000000dd3b797211 */ /* 0x000fe200030f16ff */
[----:B------:R-:W-:Y:S01]  /*5320*/  STL.64 [R1+0x98], R88 ;  /* 0x0000985801007387 */ /* 0x000fe20000100a00 */
[-C--:B------:R-:W-:Y:S01]  /*5330*/  IADD3 R104, P1, R40, R220.reuse, RZ ;  /* 0x000000dc28687210 */ /* 0x080fe20007f3e0ff */
[----:B-1----:R-:W-:Y:S01]  /*5340*/  IMAD R92, R152, 0x128, RZ ;  /* 0x00000128985c7824 */ /* 0x002fe200078e02ff */
[-C--:B------:R-:W-:Y:S01]  /*5350*/  LEA R20, P0, R10, R3.reuse, 0x2 ;  /* 0x000000030a147211 */ /* 0x080fe200078010ff */
[----:B------:R1:W-:Y:S01]  /*5360*/  STL.64 [R1+0x90], R22 ;  /* 0x0000901601007387 */ /* 0x0003e20000100a00 */
[-C--:B------:R-:W-:Y:S01]  /*5370*/  LEA R16, P2, R12, R3.reuse, 0x2 ;  /* 0x000000030c107211 */ /* 0x080fe200078410ff */
[----:B------:R-:W-:Y:S01]  /*5380*/  IMAD R9, R152, 0x4b, RZ ;  /* 0x0000004b98097824 */ /* 0x000fe200078e02ff */
[-C--:B--2---:R-:W-:Y:S01]  /*5390*/  IADD3 R90, P6, R58, R220.reuse, RZ ;  /* 0x000000dc3a5a7210 */ /* 0x084fe20007fde0ff */
[----:B------:R-:W-:Y:S01]  /*53a0*/  IMAD R126, R152, 0x3d, RZ ;  /* 0x0000003d987e7824 */ /* 0x000fe200078e02ff */
[----:B------:R-:W-:Y:S01]  /*53b0*/  LEA R156, P3, R13, R3, 0x2 ;  /* 0x000000030d9c7211 */ /* 0x000fe200078610ff */
[----:B------:R-:W-:Y:S01]  /*53c0*/  VIADD R3, R4, 0xfffffffd ;  /* 0xfffffffd04037836 */ /* 0x000fe20000000000 */
[CC--:B------:R-:W-:Y:S01]  /*53d0*/  LEA.HI.X.SX32 R91, R152.reuse, R221.reuse, 0x2, P6 ;  /* 0x000000dd985b7211 */ /* 0x0c0fe200030f16ff */
[C---:B------:R-:W-:Y:S01]  /*53e0*/  IMAD R129, R152.reuse, 0x3e, RZ ;  /* 0x0000003e98817824 */ /* 0x040fe200078e02ff */
[----:B------:R-:W-:Y:S01]  /*53f0*/  IADD3 R100, P6, R113, R220, RZ ;  /* 0x000000dc71647210 */ /* 0x000fe20007fde0ff */
[----:B------:R-:W-:Y:S01]  /*5400*/  IMAD R131, R152, 0x3f, RZ ;  /* 0x0000003f98837824 */ /* 0x000fe200078e02ff */
[-C--:B------:R-:W-:Y:S01]  /*5410*/  LEA.HI.X.SX32 R105, R42, R221.reuse, 0x2, P1 ;  /* 0x000000dd2a697211 */ /* 0x080fe200008f16ff */
[----:B-1----:R-:W-:Y:S01]  /*5420*/  IMAD R23, R152, 0x5, RZ ;  /* 0x0000000598177824 */ /* 0x002fe200078e02ff */
[-C--:B------:R-:W-:Y:S01]  /*5430*/  LEA.HI.X.SX32 R21, R10, R6.reuse, 0x2, P0 ;  /* 0x000000060a157211 */ /* 0x080fe200000f16ff */
[----:B------:R-:W-:Y:S01]  /*5440*/  IMAD R22, R152, 0x7, RZ ;  /* 0x0000000798167824 */ /* 0x000fe200078e02ff */
[-C--:B------:R-:W-:Y:S01]  /*5450*/  LEA.HI.X.SX32 R17, R12, R6.reuse, 0x2, P2 ;  /* 0x000000060c117211 */ /* 0x080fe200010f16ff */
[----:B------:R-:W-:Y:S01]  /*5460*/  IMAD R10, R152, 0xf, RZ ;  /* 0x0000000f980a7824 */ /* 0x000fe200078e02ff */
[----:B------:R-:W-:Y:S01]  /*5470*/  LEA.HI.X.SX32 R157, R13, R6, 0x2, P3 ;  /* 0x000000060d9d7211 */ /* 0x000fe200018f16ff */
[----:B------:R-:W-:Y:S01]  /*5480*/  VIADD R6, R4, 0xfffffffc ;  /* 0xfffffffc04067836 */ /* 0x000fe20000000000 */
[CC--:B------:R-:W-:Y:S01]  /*5490*/  LEA R102, P1, R152.reuse, R220.reuse, 0x4 ;  /* 0x000000dc98667211 */ /* 0x0c0fe200078220ff */
[----:B------:R1:W-:Y:S01]  /*54a0*/  STL.64 [R1+0x88], R20 ;  /* 0x0000881401007387 */ /* 0x0003e20000100a00 */
[-C--:B------:R-:W-:Y:S01]  /*54b0*/  LEA.HI.X.SX32 R101, R23, R221.reuse, 0x2, P6 ;  /* 0x000000dd17657211 */ /* 0x080fe200030f16ff */
[C---:B------:R-:W-:Y:S01]  /*54c0*/  IMAD R12, R152.reuse, 0x88, RZ ;  /* 0x00000088980c7824 */ /* 0x040fe200078e02ff */
[-C--:B------:R-:W-:Y:S01]  /*54d0*/  IADD3 R96, P6, R117, R220.reuse, RZ ;  /* 0x000000dc75607210 */ /* 0x080fe20007fde0ff */
[----:B------:R-:W-:Y:S01]  /*54e0*/  IMAD R13, R152, 0x22, RZ ;  /* 0x00000022980d7824 */ /* 0x000fe200078e02ff */
[-C--:B------:R-:W-:Y:S01]  /*54f0*/  LEA.HI.X.SX32 R103, R58, R221.reuse, 0x2, P1 ;  /* 0x000000dd3a677211 */ /* 0x080fe200008f16ff */
[----:B------:R2:W-:Y:S01]  /*5500*/  STL.64 [R1+0x7a8], R156 ;  /* 0x0007a89c01007387 */ /* 0x0005e20000100a00 */
[-C--:B------:R-:W-:Y:S01]  /*5510*/  IADD3 R98, P1, R24, R220.reuse, RZ ;  /* 0x000000dc18627210 */ /* 0x080fe20007f3e0ff */
[----:B------:R-:W-:Y:S01]  /*5520*/  IMAD R42, R152, 0x180, RZ ;  /* 0x00000180982a7824 */ /* 0x000fe200078e02ff */
[----:B------:R-:W-:Y:S01]  /*5530*/  ISETP.GE.U32.AND P2, PT, R6, 0x7fffff7d, PT ;  /* 0x7fffff7d0600780c */ /* 0x000fe20003f46070 */
[----:B------:R-:W-:Y:S01]  /*5540*/  IMAD R6, R152, 0x2c, RZ ;  /* 0x0000002c98067824 */ /* 0x000fe200078e02ff */
[-C--:B------:R-:W-:Y:S01]  /*5550*/  LEA.HI.X.SX32 R97, R22, R221.reuse, 0x2, P6 ;  /* 0x000000dd16617211 */ /* 0x080fe200030f16ff */
[C---:B-1----:R-:W-:Y:S01]  /*5560*/  IMAD R21, R152.reuse, 0x9, RZ ;  /* 0x0000000998157824 */ /* 0x042fe200078e02ff */
[-C--:B------:R-:W-:Y:S01]  /*5570*/  IADD3 R250, P6, R5, R220.reuse, RZ ;  /* 0x000000dc05fa7210 */ /* 0x080fe20007fde0ff */
[C---:B------:R-:W-:Y:S01]  /*5580*/  IMAD R20, R152.reuse, 0x60, RZ ;  /* 0x0000006098147824 */ /* 0x040fe200078e02ff */
[----:B------:R-:W-:Y:S01]  /*5590*/  ISETP.GE.U32.AND P4, PT, R7, 0x7fffff60, PT ;  /* 0x7fffff600700780c */ /* 0x000fe20003f86070 */
[C---:B------:R-:W-:Y:S01]  /*55a0*/  IMAD R7, R152.reuse, 0x28, RZ ;  /* 0x0000002898077824 */ /* 0x040fe200078e02ff */
[-C--:B------:R-:W-:Y:S01]  /*55b0*/  LEA.HI.X.SX32 R99, R57, R221.reuse, 0x2, P1 ;  /* 0x000000dd39637211 */ /* 0x080fe200008f16ff */
[----:B------:R1:W-:Y:S01]  /*55c0*/  STL.64 [R1+0x80], R18 ;  /* 0x0000801201007387 */ /* 0x0003e20000100a00 */
[CC--:B------:R-:W-:Y:S01]  /*55d0*/  LEA R94, P1, R152.reuse, R220.reuse, 0x5 ;  /* 0x000000dc985e7211 */ /* 0x0c0fe200078228ff */
[----:B------:R-:W-:Y:S01]  /*55e0*/  IMAD R22, R152, 0x184, RZ ;  /* 0x0000018498167824 */ /* 0x000fe200078e02ff */
[-C--:B------:R-:W-:Y:S01]  /*55f0*/  LEA.HI.X.SX32 R251, R21, R221.reuse, 0x2, P6 ;  /* 0x000000dd15fb7211 */ /* 0x080fe200030f16ff */
[----:B------:R3:W-:Y:S01]  /*5600*/  STL.64 [R1+0x78], R16 ;  /* 0x0000781001007387 */ /* 0x0007e20000100a00 */
[-C--:B------:R-:W-:Y:S01]  /*5610*/  IADD3 R58, P6, R6, R220.reuse, RZ ;  /* 0x000000dc063a7210 */ /* 0x080fe20007fde0ff */
[C---:B------:R-:W-:Y:S01]  /*5620*/  IMAD R23, R152.reuse, 0x61, RZ ;  /* 0x0000006198177824 */ /* 0x040fe200078e02ff */
[-C--:B------:R-:W-:Y:S01]  /*5630*/  LEA.HI.X.SX32 R95, R55, R221.reuse, 0x2, P1 ;  /* 0x000000dd375f7211 */ /* 0x080fe200008f16ff */
[----:B--2---:R-:W2:Y:S01]  /*5640*/  S2R R157, SR_TID.X ;  /* 0x00000000009d7919 */ /* 0x004ea20000002100 */
[-C--:B------:R-:W-:Y:S01]  /*5650*/  IADD3 R80, P1, R7, R220.reuse, RZ ;  /* 0x000000dc07507210 */ /* 0x080fe20007f3e0ff */
[C---:B------:R-:W-:Y:S01]  /*5660*/  IMAD R21, R152.reuse, 0x62, RZ ;  /* 0x0000006298157824 */ /* 0x040fe200078e02ff */
[-C--:B------:R-:W-:Y:S01]  /*5670*/  LEA.HI.X.SX32 R59, R31, R221.reuse, 0x2, P6 ;  /* 0x000000dd1f3b7211 */ /* 0x080fe200030f16ff */
[C---:B-1----:R-:W-:Y:S01]  /*5680*/  IMAD R19, R152.reuse, 0x42, RZ ;  /* 0x0000004298137824 */ /* 0x042fe200078e02ff */
[-C--:B------:R-:W-:Y:S01]  /*5690*/  IADD3 R84, P6, R143, R220.reuse, RZ ;  /* 0x000000dc8f547210 */ /* 0x080fe20007fde0ff */
[C---:B------:R-:W-:Y:S01]  /*56a0*/  IMAD R18, R152.reuse, 0x10c, RZ ;  /* 0x0000010c98127824 */ /* 0x040fe200078e02ff */
[-C--:B------:R-:W-:Y:S01]  /*56b0*/  LEA.HI.X.SX32 R81, R53, R221.reuse, 0x2, P1 ;  /* 0x000000dd35517211 */ /* 0x080fe200008f16ff */
[C---:B---3--:R-:W-:Y:S01]  /*56c0*/  IMAD R16, R152.reuse, 0x2f, RZ ;  /* 0x0000002f98107824 */ /* 0x048fe200078e02ff */
[-C--:B------:R-:W-:Y:S01]  /*56d0*/  IADD3 R74, P1, R137, R220.reuse, RZ ;  /* 0x000000dc894a7210 */ /* 0x080fe20007f3e0ff */
[----:B------:R-:W-:Y:S01]  /*56e0*/  IMAD R17, R152, 0x41, RZ ;  /* 0x0000004198117824 */ /* 0x000fe200078e02ff */
[-C--:B------:R-:W-:Y:S01]  /*56f0*/  LEA.HI.X.SX32 R85, R8, R221.reuse, 0x2, P6 ;  /* 0x000000dd08557211 */ /* 0x080fe200030f16ff */
[C---:B------:R-:W-:Y:S01]  /*5700*/  IMAD R31, R152.reuse, 0x188, RZ ;  /* 0x00000188981f7824 */ /* 0x040fe200078e02ff */
        /* <DEDUP_REMOVED lines=8> */
[CC--:B------:R-:W-:Y:S01]  /*5790*/  LEA R10, P6, R152.reuse, R220.reuse, 0x7 ;  /* 0x000000dc980a7211 */ /* 0x0c0fe200078c38ff */
[----:B------:R-:W-:Y:S01]  /*57a0*/  IMAD R130, R152, 0x13c, RZ ;  /* 0x0000013c98827824 */ /* 0x000fe200078e02ff */
[-C--:B------:R-:W-:Y:S01]  /*57b0*/  LEA.HI.X.SX32 R111, R30, R221.reuse, 0x2, P1 ;  /* 0x000000dd1e6f7211 */ /* 0x080fe200008f16ff */
[----:B------:R-:W-:Y:S01]  /*57c0*/  IMAD R30, R152, 0x18c, RZ ;  /* 0x0000018c981e7824 */ /* 0x000fe200078e02ff */
[-C--:B------:R-:W-:Y:S01]  /*57d0*/  IADD3 R198, P1, R20, R220.reuse, RZ ;  /* 0x000000dc14c67210 */ /* 0x080fe20007f3e0ff */
[C---:B------:R-:W-:Y:S01]  /*57e0*/  IMAD R132, R152.reuse, 0x4d, RZ ;  /* 0x0000004d98847824 */ /* 0x040fe200078e02ff */
[-C--:B------:R-:W-:Y:S01]  /*57f0*/  LEA.HI.X.SX32 R11, R11, R221.reuse, 0x2, P6 ;  /* 0x000000dd0b0b7211 */ /* 0x080fe200030f16ff */
[----:B------:R-:W-:Y:S01]  /*5800*/  IMAD R151, R152, 0x4e, RZ ;  /* 0x0000004e98977824 */ /* 0x000fe200078e02ff */
[-C--:B------:R-:W-:Y:S01]  /*5810*/  IADD3 R12, P6, R12, R220.reuse, RZ ;  /* 0x000000dc0c0c7210 */ /* 0x080fe20007fde0ff */
[----:B------:R-:W-:Y:S01]  /*5820*/  IMAD R155, R152, 0x4f, RZ ;  /* 0x0000004f989b7824 */ /* 0x000fe200078e02ff */
[-C--:B------:R-:W-:Y:S01]  /*5830*/  LEA.HI.X.SX32 R199, R24, R221.reuse, 0x2, P1 ;  /* 0x000000dd18c77211 */ /* 0x080fe200008f16ff */
[C---:B------:R-:W-:Y:S01]  /*5840*/  IMAD R150, R152.reuse, 0x144, RZ ;  /* 0x0000014498967824 */ /* 0x040fe200078e02ff */
        /* <DEDUP_REMOVED lines=20> */
[----:B------:R-:W-:Y:S01]  /*5990*/  IADD3 R54, P6, R54, R220, RZ ;  /* 0x000000dc36367210 */ /* 0x000fe20007fde0ff */
[----:B------:R-:W-:Y:S01]  /*59a0*/  IMAD R156, R152, 0x1ec, RZ ;  /* 0x000001ec989c7824 */ /* 0x000fe200078e02ff */
[----:B------:R-:W-:-:S02]  /*59b0*/  LEA.HI.X.SX32 R63, R26, R221, 0x2, P1 ;  /* 0x000000dd1a3f7211 */ /* 0x000fc400008f16ff */
[----:B------:R-:W-:Y:S01]  /*59c0*/  ISETP.GE.U32.AND P0, PT, R51, 0x7fffff7f, PT ;  /* 0x7fffff7f3300780c */ /* 0x000fe20003f06070 */
[----:B------:R-:W-:Y:S01]  /*59d0*/  IMAD R51, R152, 0x2a, RZ ;  /* 0x0000002a98337824 */ /* 0x000fe200078e02ff */
[-C--:B------:R-:W-:Y:S01]  /*59e0*/  IADD3 R26, P1, R50, R220.reuse, RZ ;  /* 0x000000dc321a7210 */ /* 0x080fe20007f3e0ff */
[C---:B------:R-:W-:Y:S01]  /*59f0*/  IMAD R50, R152.reuse, 0x194, RZ ;  /* 0x0000019498327824 */ /* 0x040fe200078e02ff */
[-C--:B------:R-:W-:Y:S01]  /*5a00*/  LEA.HI.X.SX32 R55, R7, R221.reuse, 0x2, P6 ;  /* 0x000000dd07377211 */ /* 0x080fe200030f16ff */
[----:B------:R-:W-:Y:S01]  /*5a10*/  IMAD R7, R152, 0x66, RZ ;  /* 0x0000006698077824 */ /* 0x000fe200078e02ff */
[----:B------:R-:W-:Y:S02]  /*5a20*/  IADD3 R56, P6, R56, R220, RZ ;  /* 0x000000dc38387210 */ /* 0x000fe40007fde0ff */
[----:B------:R-:W-:Y:S01]  /*5a30*/  ISETP.GE.U32.AND P5, PT, R52, 0x7fffff80, PT ;  /* 0x7fffff803400780c */ /* 0x000fe20003fa6070 */
[----:B------:R-:W-:Y:S01]  /*5a40*/  IMAD R52, R152, 0x29, RZ ;  /* 0x0000002998347824 */ /* 0x000fe200078e02ff */
[----:B------:R-:W-:-:S02]  /*5a50*/  LEA.HI.X.SX32 R27, R27, R221, 0x2, P1 ;  /* 0x000000dd1b1b7211 */ /* 0x000fc400008f16ff */
[-C--:B------:R-:W-:Y:S02]  /*5a60*/  IADD3 R76, P1, R76, R220.reuse, RZ ;  /* 0x000000dc4c4c7210 */ /* 0x080fe40007f3e0ff */
[-C--:B------:R-:W-:Y:S02]  /*5a70*/  LEA.HI.X.SX32 R57, R51, R221.reuse, 0x2, P6 ;  /* 0x000000dd33397211 */ /* 0x080fe400030f16ff */
[-C--:B------:R-:W-:Y:S02]  /*5a80*/  IADD3 R82, P6, R82, R220.reuse, RZ ;  /* 0x000000dc52527210 */ /* 0x080fe40007fde0ff */
[-C--:B------:R-:W-:Y:S01]  /*5a90*/  LEA.HI.X.SX32 R77, R52, R221.reuse, 0x2, P1 ;  /* 0x000000dd344d7211 */ /* 0x080fe200008f16ff */
[----:B------:R-:W-:Y:S01]  /*5aa0*/  IMAD R52, R152, 0x198, RZ ;  /* 0x0000019898347824 */ /* 0x000fe200078e02ff */
[-C--:B------:R-:W-:Y:S02]  /*5ab0*/  IADD3 R78, P1, R78, R220.reuse, RZ ;  /* 0x000000dc4e4e7210 */ /* 0x080fe40007f3e0ff */
[----:B------:R-:W-:Y:S01]  /*5ac0*/  LEA.HI.X.SX32 R83, R6, R221, 0x2, P6 ;  /* 0x000000dd06537211 */ /* 0x000fe200030f16ff */
[----:B------:R-:W-:Y:S01]  /*5ad0*/  IMAD R6, R152, 0x67, RZ ;  /* 0x0000006798067824 */ /* 0x000fe200078e02ff */
[----:B------:R-:W-:-:S02]  /*5ae0*/  IADD3 R86, P6, R86, R220, RZ ;  /* 0x000000dc56567210 */ /* 0x000fc40007fde0ff */
[-C--:B------:R-:W-:Y:S01]  /*5af0*/  LEA.HI.X.SX32 R79, R48, R221.reuse, 0x2, P1 ;  /* 0x000000dd304f7211 */ /* 0x080fe200008f16ff */
[----:B------:R-:W-:Y:S01]  /*5b00*/  IMAD R48, R152, 0x19c, RZ ;  /* 0x0000019c98307824 */ /* 0x000fe200078e02ff */
[-C--:B------:R-:W-:Y:S02]  /*5b10*/  IADD3 R106, P1, R106, R220.reuse, RZ ;  /* 0x000000dc6a6a7210 */ /* 0x080fe40007f3e0ff */
[-C--:B------:R-:W-:Y:S02]  /*5b20*/  LEA.HI.X.SX32 R87, R28, R221.reuse, 0x2, P6 ;  /* 0x000000dd1c577211 */ /* 0x080fe400030f16ff */
[-C--:B------:R-:W-:Y:S02]  /*5b30*/  LEA R28, P6, R152, R220.reuse, 0x8 ;  /* 0x000000dc981c7211 */ /* 0x080fe400078c40ff */
[----:B------:R-:W-:Y:S02]  /*5b40*/  LEA.HI.X.SX32 R107, R45, R221, 0x2, P1 ;  /* 0x000000dd2d6b7211 */ /* 0x000fe400008f16ff */
[----:B------:R-:W-:-:S02]  /*5b50*/  IADD3 R108, P1, R108, R220, RZ ;  /* 0x000000dc6c6c7210 */ /* 0x000fc40007f3e0ff */
[-C--:B------:R-:W-:Y:S02]  /*5b60*/  LEA.HI.X.SX32 R29, R29, R221.reuse, 0x2, P6 ;  /* 0x000000dd1d1d7211 */ /* 0x080fe400030f16ff */
[----:B------:R-:W-:Y:S01]  /*5b70*/  ISETP.GE.U32.AND P3, PT, R3, 0x7fffff7e, PT ;  /* 0x7fffff7e0300780c */ /* 0x000fe20003f66070 */
[----:B------:R-:W-:Y:S01]  /*5b80*/  IMAD.U32 R3, RZ, RZ, UR8 ;  /* 0x00000008ff037e24 */ /* 0x000fe2000f8e00ff */
[-C--:B------:R-:W-:Y:S02]  /*5b90*/  IADD3 R38, P6, R38, R220.reuse, RZ ;  /* 0x000000dc26267210 */ /* 0x080fe40007fde0ff */
[-C--:B------:R-:W-:Y:S02]  /*5ba0*/  LEA.HI.X.SX32 R109, R16, R221.reuse, 0x2, P1 ;  /* 0x000000dd106d7211 */ /* 0x080fe400008f16ff */
[----:B------:R-:W-:Y:S01]  /*5bb0*/  IADD3 R16, P1, R39, R220, RZ ;  /* 0x000000dc27107210 */ /* 0x000fe20007f3e0ff */
[----:B------:R1:W-:Y:S01]  /*5bc0*/  STL [R1+0x350], R3 ;  /* 0x0003500301007387 */ /* 0x0003e20000100800 */
[----:B------:R-:W-:-:S02]  /*5bd0*/  LEA.HI.X.SX32 R39, R19, R221, 0x2, P6 ;  /* 0x000000dd13277211 */ /* 0x000fc400030f16ff */
[-C--:B------:R-:W-:Y:S01]  /*5be0*/  IADD3 R44, P6, R44, R220.reuse, RZ ;  /* 0x000000dc2c2c7210 */ /* 0x080fe20007fde0ff */
[----:B------:R-:W-:Y:S01]  /*5bf0*/  STL.64 [R1+0x30], R120 ;  /* 0x0000307801007387 */ /* 0x000fe20000100a00 */
[-C--:B------:R-:W-:Y:S02]  /*5c00*/  LEA.HI.X.SX32 R17, R17, R221.reuse, 0x2, P1 ;  /* 0x000000dd11117211 */ /* 0x080fe400008f16ff */
[-C--:B------:R-:W-:Y:S01]  /*5c10*/  IADD3 R18, P1, R18, R220.reuse, RZ ;  /* 0x000000dc12127210 */ /* 0x080fe20007f3e0ff */
[----:B------:R-:W-:Y:S01]  /*5c20*/  STL.64 [R1+0x28], R104 ;  /* 0x0000286801007387 */ /* 0x000fe20000100a00 */
[----:B------:R-:W-:Y:S01]  /*5c30*/  LEA.HI.X.SX32 R45, R114, R221, 0x2, P6 ;  /* 0x000000dd722d7211 */ /* 0x000fe200030f16ff */
[----:B-1----:R-:W-:Y:S01]  /*5c40*/  IMAD R3, R152, 0x43, RZ ;  /* 0x0000004398037824 */ /* 0x002fe200078e02ff */
[----:B------:R-:W-:Y:S01]  /*5c50*/  IADD3 R36, P6, R36, R220, RZ ;  /* 0x000000dc24247210 */ /* 0x000fe20007fde0ff */
[----:B------:R1:W-:Y:S01]  /*5c60*/  STL.64 [R1+0x38], R90 ;  /* 0x0000385a01007387 */ /* 0x0003e20000100a00 */
[----:B--2---:R-:W-:-:S02]  /*5c70*/  LOP3.LUT R157, R157, 0x7f, RZ, 0xc0, !PT ;  /* 0x0000007f9d9d7812 */ /* 0x004fc400078ec0ff */
[-C--:B------:R-:W-:Y:S01]  /*5c80*/  LEA.HI.X.SX32 R19, R3, R221.reuse, 0x2, P1 ;  /* 0x000000dd03137211 */ /* 0x080fe200008f16ff */
[----:B------:R-:W-:Y:S01]  /*5c90*/  IMAD R3, R152, 0x69, RZ ;  /* 0x0000006998037824 */ /* 0x000fe200078e02ff */
[-C--:B------:R-:W-:Y:S01]  /*5ca0*/  IADD3 R46, P1, R46, R220.reuse, RZ ;  /* 0x000000dc2e2e7210 */ /* 0x080fe20007f3e0ff */
[----:B------:R-:W-:Y:S01]  /*5cb0*/  STL.64 [R1+0x20], R102 ;  /* 0x0000206601007387 */ /* 0x000fe20000100a00 */
[-C--:B------:R-:W-:Y:S02]  /*5cc0*/  LEA.HI.X.SX32 R37, R37, R221.reuse, 0x2, P6 ;  /* 0x000000dd25257211 */ /* 0x080fe400030f16ff */
[-C--:B------:R-:W-:Y:S01]  /*5cd0*/  IADD3 R236, P6, R236, R220.reuse, RZ ;  /* 0x000000dcecec7210 */ /* 0x080fe20007fde0ff */
[----:B------:R-:W-:Y:S01]  /*5ce0*/  STL.64 [R1+0x18], R100 ;  /* 0x0000186401007387 */ /* 0x000fe20000100a00 */
[-C--:B------:R-:W-:Y:S02]  /*5cf0*/  LEA.HI.X.SX32 R47, R47, R221.reuse, 0x2, P1 ;  /* 0x000000dd2f2f7211 */ /* 0x080fe400008f16ff */
[----:B------:R-:W-:Y:S01]  /*5d00*/  IADD3 R238, P1, R238, R220, RZ ;  /* 0x000000dceeee7210 */ /* 0x000fe20007f3e0ff */
[----:B------:R-:W-:Y:S01]  /*5d10*/  STL.64 [R1+0x10], R98 ;  /* 0x0000106201007387 */ /* 0x000fe20000100a00 */
[----:B------:R-:W-:-:S02]  /*5d20*/  LEA.HI.X.SX32 R237, R140, R221, 0x2, P6 ;  /* 0x000000dd8ced7211 */ /* 0x000fc400030f16ff */
[-C--:B------:R-:W-:Y:S01]  /*5d30*/  IADD3 R92, P6, R92, R220.reuse, RZ ;  /* 0x000000dc5c5c7210 */ /* 0x080fe20007fde0ff */
[----:B------:R-:W-:Y:S01]  /*5d40*/  STL.64 [R1+0x8], R96 ;  /* 0x0000086001007387 */ /* 0x000fe20000100a00 */
[-C--:B------:R-:W-:Y:S02]  /*5d50*/  LEA.HI.X.SX32 R239, R49, R221.reuse, 0x2, P1 ;  /* 0x000000dd31ef7211 */ /* 0x080fe400008f16ff */
[-C--:B------:R-:W-:Y:S01]  /*5d60*/  IADD3 R60, P1, R60, R220.reuse, RZ ;  /* 0x000000dc3c3c7210 */ /* 0x080fe20007f3e0ff */
[----:B------:R-:W-:Y:S01]  /*5d70*/  STL.64 [R1], R94 ;  /* 0x0000005e01007387 */ /* 0x000fe20000100a00 */
[-C--:B------:R-:W-:Y:S02]  /*5d80*/  LEA.HI.X.SX32 R93, R41, R221.reuse, 0x2, P6 ;  /* 0x000000dd295d7211 */ /* 0x080fe400030f16ff */
[----:B------:R-:W-:Y:S01]  /*5d90*/  IADD3 R234, P6, R234, R220, RZ ;  /* 0x000000dceaea7210 */ /* 0x000fe20007fde0ff */
[----:B------:R2:W-:Y:S01]  /*5da0*/  STL.64 [R1+0x790], R10 ;  /* 0x0007900a01007387 */ /* 0x0005e20000100a00 */
[----:B------:R-:W-:-:S02]  /*5db0*/  LEA.HI.X.SX32 R61, R43, R221, 0x2, P1 ;  /* 0x000000dd2b3d7211 */ /* 0x000fc400008f16ff */
[-C--:B------:R-:W-:Y:S01]  /*5dc0*/  IADD3 R64, P1, R64, R220.reuse, RZ ;  /* 0x000000dc40407210 */ /* 0x080fe20007f3e0ff */
[----:B------:R3:W-:Y:S01]  /*5dd0*/  STL.64 [R1+0x798], R12 ;  /* 0x0007980c01007387 */ /* 0x0007e20000100a00 */
[-C--:B------:R-:W-:Y:S02]  /*5de0*/  LEA.HI.X.SX32 R235, R118, R221.reuse, 0x2, P6 ;  /* 0x000000dd76eb7211 */ /* 0x080fe400030f16ff */
[-C--:B------:R-:W-:Y:S01]  /*5df0*/  IADD3 R22, P6, R22, R220.reuse, RZ ;  /* 0x000000dc16167210 */ /* 0x080fe20007fde0ff */
[----:B------:R-:W-:Y:S01]  /*5e00*/  STL.64 [R1+0x7a0], R14 ;  /* 0x0007a00e01007387 */ /* 0x000fe20000100a00 */
[-C--:B------:R-:W-:Y:S01]  /*5e10*/  LEA.HI.X.SX32 R65, R9, R221.reuse, 0x2, P1 ;  /* 0x000000dd09417211 */ /* 0x080fe200008f16ff */
[----:B------:R-:W-:Y:S01]  /*5e20*/  IMAD R9, R152, 0x6b, RZ ;  /* 0x0000006b98097824 */ /* 0x000fe200078e02ff */
[----:B------:R-:W-:Y:S01]  /*5e30*/  IADD3 R42, P1, R42, R220, RZ ;  /* 0x000000dc2a2a7210 */ /* 0x000fe20007f3e0ff */
[----:B------:R-:W-:Y:S01]  /*5e40*/  STL.64 [R1+0x7b0], R16 ;  /* 0x0007b01001007387 */ /* 0x000fe20000100a00 */
[----:B------:R-:W-:-:S02]  /*5e50*/  LEA.HI.X.SX32 R23, R23, R221, 0x2, P6 ;  /* 0x000000dd17177211 */ /* 0x000fc400030f16ff */
[-C--:B------:R-:W-:Y:S01]  /*5e60*/  IADD3 R30, P6, R30, R220.reuse, RZ ;  /* 0x000000dc1e1e7210 */ /* 0x080fe20007fde0ff */
[----:B------:R4:W-:Y:S01]  /*5e70*/  STL.64 [R1+0x7b8], R18 ;  /* 0x0007b81201007387 */ /* 0x0009e20000100a00 */
[-C--:B------:R-:W-:Y:S02]  /*5e80*/  LEA.HI.X.SX32 R43, R20, R221.reuse, 0x2, P1 ;  /* 0x000000dd142b7211 */ /* 0x080fe400008f16ff */
[-C--:B------:R-:W-:Y:S01]  /*5e90*/  IADD3 R20, P1, R31, R220.reuse, RZ ;  /* 0x000000dc1f147210 */ /* 0x080fe20007f3e0ff */
[----:B------:R-:W-:Y:S01]  /*5ea0*/  STL.64 [R1+0x7c0], R22 ;  /* 0x0007c01601007387 */ /* 0x000fe20000100a00 */
[-C--:B------:R-:W-:Y:S01]  /*5eb0*/  LEA.HI.X.SX32 R31, R8, R221.reuse, 0x2, P6 ;  /* 0x000000dd081f7211 */ /* 0x080fe200030f16ff */
[----:B------:R-:W-:Y:S01]  /*5ec0*/  VIADD R8, R4, 0xffffffde ;  /* 0xffffffde04087836 */ /* 0x000fe20000000000 */
[----:B------:R-:W-:Y:S02]  /*5ed0*/  IADD3 R50, P6, R50, R220, RZ ;  /* 0x000000dc32327210 */ /* 0x000fe40007fde0ff */
[----:B------:R-:W-:-:S02]  /*5ee0*/  LEA.HI.X.SX32 R21, R21, R221, 0x2, P1 ;  /* 0x000000dd15157211 */ /* 0x000fc400008f16ff */
[-C--:B------:R-:W-:Y:S01]  /*5ef0*/  LEA.HI.X.SX32 R51, R5, R221.reuse, 0x2, P6 ;  /* 0x000000dd05337211 */ /* 0x080fe200030f16ff */
[----:B------:R-:W-:Y:S01]  /*5f00*/  VIADD R5, R4, 0xffffffdd ;  /* 0xffffffdd04057836 */ /* 0x000fe20000000000 */
[-C--:B------:R-:W-:Y:S01]  /*5f10*/  IADD3 R40, P1, R40, R220.reuse, RZ ;  /* 0x000000dc28287210 */ /* 0x080fe20007f3e0ff */
[----:B------:R-:W-:Y:S01]  /*5f20*/  STL.64 [R1+0x788], R20 ;  /* 0x0007881401007387 */ /* 0x000fe20000100a00 */
[-C--:B------:R-:W-:Y:S02]  /*5f30*/  IADD3 R48, P6, R48, R220.reuse, RZ ;  /* 0x000000dc30307210 */ /* 0x080fe40007fde0ff */
[-C--:B------:R-:W-:Y:S02]  /*5f40*/  LEA.HI.X.SX32 R41, R172, R221.reuse, 0x2, P1 ;  /* 0x000000ddac297211 */ /* 0x080fe400008f16ff */
[----:B------:R-:W-:Y:S02]  /*5f50*/  LEA.HI.X.SX32 R49, R6, R221, 0x2, P6 ;  /* 0x000000dd06317211 */ /* 0x000fe400030f16ff */
[----:B------:R-:W-:-:S02]  /*5f60*/  IADD3 R52, P1, R52, R220, RZ ;  /* 0x000000dc34347210 */ /* 0x000fc40007f3e0ff */
[-C--:B------:R-:W-:Y:S02]  /*5f70*/  IADD3 R68, P6, R68, R220.reuse, RZ ;  /* 0x000000dc44447210 */ /* 0x080fe40007fde0ff */
[----:B------:R-:W-:Y:S02]  /*5f80*/  LOP3.LUT R6, R67, 0x70, RZ, 0xc0, !PT ;  /* 0x0000007043067812 */ /* 0x000fe400078ec0ff */
[-C--:B------:R-:W-:Y:S02]  /*5f90*/  LEA.HI.X.SX32 R53, R7, R221.reuse, 0x2, P1 ;  /* 0x000000dd07357211 */ /* 0x080fe400008f16ff */
[-C--:B------:R-:W-:Y:S01]  /*5fa0*/  LEA.HI.X.SX32 R69, R3, R221.reuse, 0x2, P6 ;  /* 0x000000dd03457211 */ /* 0x080fe200030f16ff */
[----:B------:R-:W3:Y:S01]  /*5fb0*/  LDC R7, c[0x0][0x230] ;  /* 0x00008c00ff077b82 */ /* 0x000ee20000000800 */
[----:B------:R-:W-:Y:S02]  /*5fc0*/  IADD3 R66, P1, R66, R220, RZ ;  /* 0x000000dc42427210 */ /* 0x000fe40007f3e0ff */
[----:B------:R-:W-:Y:S01]  /*5fd0*/  LEA R3, R157, R6, 0x7 ;  /* 0x000000069d037211 */ /* 0x000fe200078e38ff */
[----:B------:R-:W-:Y:S01]  /*5fe0*/  VIADD R6, R4, 0xffffffdc ;  /* 0xffffffdc04067836 */ /* 0x000fe20000000000 */
[----:B------:R-:W-:-:S02]  /*5ff0*/  LEA.HI.X.SX32 R67, R168, R221, 0x2, P1 ;  /* 0x000000dda8437211 */ /* 0x000fc400008f16ff */
[-C--:B------:R-:W-:Y:S01]  /*6000*/  IADD3 R70, P1, R70, R220.reuse, RZ ;  /* 0x000000dc46467210 */ /* 0x080fe20007f3e0ff */
[----:B------:R-:W-:Y:S01]  /*6010*/  VIADD R243, R3, UR8 ;  /* 0x0000000803f37c36 */ /* 0x000fe20008000000 */
[----:B------:R-:W-:Y:S02]  /*6020*/  IADD3 R72, P6, R72, R220, RZ ;  /* 0x000000dc48487210 */ /* 0x000fe40007fde0ff */
[-C--:B------:R-:W-:Y:S02]  /*6030*/  LEA.HI.X.SX32 R71, R71, R221.reuse, 0x2, P1 ;  /* 0x000000dd47477211 */ /* 0x080fe400008f16ff */
[----:B------:R-:W-:Y:S01]  /*6040*/  ISETP.GE.U32.AND P1, PT, R8, 0x7fffff5f, PT ;  /* 0x7fffff5f0800780c */ /* 0x000fe20003f26070 */
[----:B------:R-:W-:Y:S01]  /*6050*/  @!PT LDS RZ, [RZ] ;  /* 0x00000000fffff984 */ /* 0x000fe20000000800 */
[----:B------:R-:W-:Y:S01]  /*6060*/  @!PT LDS RZ, [RZ] ;  /* 0x00000000fffff984 */ /* 0x000fe20000000800 */
[----:B------:R-:W-:Y:S01]  /*6070*/  @!PT LDS RZ, [RZ] ;  /* 0x00000000fffff984 */ /* 0x000fe20000000800 */
[----:B------:R-:W-:Y:S01]  /*6080*/  LDGSTS.E [R243], desc[UR60][R220.64], !P5 ;  /* 0x00000000dcf37fae */ /* 0x000fe2000e92187c */
[----:B------:R-:W-:Y:S01]  /*6090*/  LEA.HI.X.SX32 R73, R9, R221, 0x2, P6 ;  /* 0x000000dd09497211 */ /* 0x000fe200030f16ff */
[----:B------:R-:W2:Y:S01]  /*60a0*/  LDC R8, c[0x0][0x230] ;  /* 0x00008c00ff087b82 */ /* 0x000ea20000000800 */
[----:B------:R-:W-:Y:S01]  /*60b0*/  ISETP.GE.U32.AND P6, PT, R5, 0x7fffff5e, PT ;  /* 0x7fffff5e0500780c */ /* 0x000fe20003fc6070 */
[----:B------:R1:W-:Y:S01]  /*60c0*/  LDGSTS.E [R243+0x4], desc[UR60][R90.64], !P0 ;  /* 0x000040005af37fae */ /* 0x0003e2000c12187c */
[----:B------:R-:W-:Y:S01]  /*60d0*/  VIADD R5, R4, 0xffffffbf ;  /* 0xffffffbf04057836 */ /* 0x000fe20000000000 */
[----:B------:R-:W-:Y:S01]  /*60e0*/  ISETP.GE.U32.AND P5, PT, R6, 0x7fffff5d, PT ;  /* 0x7fffff5d0600780c */ /* 0x000fe20003fa6070 */
[C---:B------:R-:W-:Y:S01]  /*60f0*/  VIADD R6, R4.reuse, 0xffffffbe ;  /* 0xffffffbe04067836 */ /* 0x040fe20000000000 */
[----:B------:R4:W-:Y:S02]  /*6100*/  LDGSTS.E [R243+0x8], desc[UR60][R120.64], !P3 ;  /* 0x0000800078f37fae */ /* 0x0009e4000d92187c */
[----:B------:R-:W-:Y:S01]  /*6110*/  ISETP.GE.U32.AND P0, PT, R5, 0x7fffff40, PT ;  /* 0x7fffff400500780c */ /* 0x000fe20003f06070 */
[----:B------:R-:W-:Y:S01]  /*6120*/  VIADD R5, R4, 0xffffffbd ;  /* 0xffffffbd04057836 */ /* 0x000fe20000000000 */
[----:B------:R-:W3:Y:S01]  /*6130*/  LDC R9, c[0x0][0x230] ;  /* 0x00008c00ff097b82 */ /* 0x000ee20000000800 */
[----:B------:R-:W-:Y:S01]  /*6140*/  ISETP.GE.U32.AND P3, PT, R6, 0x7fffff3f, PT ;  /* 0x7fffff3f0600780c */ /* 0x000fe20003f66070 */
[----:B------:R-:W-:Y:S01]  /*6150*/  LDGSTS.E [R243+0xc], desc[UR60][R104.64], !P2 ;  /* 0x0000c00068f37fae */ /* 0x000fe2000d12187c */
[C---:B------:R-:W-:Y:S01]  /*6160*/  VIADD R6, R4.reuse, 0xfffffffb ;  /* 0xfffffffb04067836 */ /* 0x040fe20000000000 */
[----:B------:R-:W-:Y:S01]  /*6170*/  ISETP.GE.U32.AND P2, PT, R5, 0x7fffff3e, PT ;  /* 0x7fffff3e0500780c */ /* 0x000fe20003f46070 */
[----:B------:R-:W-:Y:S01]  /*6180*/  VIADD R5, R4, 0xffffffbc ;  /* 0xffffffbc04057836 */ /* 0x000fe20000000000 */
[----:B------:R2:W-:Y:S01]  /*6190*/  LDGSTS.E [R243+0x4000], desc[UR60][R10.64], !P4 ;  /* 0x040000000af37fae */ /* 0x0005e2000e12187c */
[----:B-1----:R-:W-:Y:S01]  /*61a0*/  LOP3.LUT R91, R3, 0x10, RZ, 0x3c, !PT ;  /* 0x00000010035b7812 */ /* 0x002fe200078e3cff */
[----:B------:R-:W1:Y:S01]  /*61b0*/  LDC R90, c[0x0][0x230] ;  /* 0x00008c00ff5a7b82 */ /* 0x000e620000000800 */
[----:B----4-:R-:W-:Y:S01]  /*61c0*/  IMAD R120, R152, 0x36, RZ ;  /* 0x0000003698787824 */ /* 0x010fe200078e02ff */
[----:B------:R-:W-:Y:S01]  /*61d0*/  LDGSTS.E [R243+0x4004], desc[UR60][R24.64], !P1 ;  /* 0x0400400018f37fae */ /* 0x000fe2000c92187c */
[----:B------:R-:W-:Y:S01]  /*61e0*/  ISETP.GE.U32.AND P1, PT, R6, 0x7fffff7c, PT ;  /* 0x7fffff7c0600780c */ /* 0x000fe20003f26070 */
[C---:B------:R-:W-:Y:S01]  /*61f0*/  VIADD R6, R4.reuse, 0xfffffffa ;  /* 0xfffffffa04067836 */ /* 0x040fe20000000000 */
[----:B------:R-:W-:Y:S01]  /*6200*/  ISETP.GE.U32.AND P4, PT, R5, 0x7fffff3d, PT ;  /* 0x7fffff3d0500780c */ /* 0x000fe20003f86070 */
[----:B------:R-:W-:Y:S01]  /*6210*/  VIADD R5, R4, 0xfffffff9 ;  /* 0xfffffff904057836 */ /* 0x000fe20000000000 */
[----:B------:R4:W-:Y:S01]  /*6220*/  LDGSTS.E [R243+0x4008], desc[UR60][R12.64], !P6 ;  /* 0x040080000cf37fae */ /* 0x0009e2000f12187c */
[----:B------:R-:W-:Y:S01]  /*6230*/  VIADD R244, R91, UR8 ;  /* 0x000000085bf47c36 */ /* 0x000fe20008000000 */
[----:B------:R-:W-:Y:S01]  /*6240*/  ISETP.GE.U32.AND P6, PT, R6, 0x7fffff7b, PT ;  /* 0x7fffff7b0600780c */ /* 0x000fe20003fc6070 */
[----:B--2---:R-:W-:Y:S01]  /*6250*/  VIADD R6, R8, 0xffffff9f ;  /* 0xffffff9f08067836 */ /* 0x004fe20000000000 */
[----:B------:R-:W-:Y:S01]  /*6260*/  LDGSTS.E [R243+0x400c], desc[UR60][R14.64], !P5 ;  /* 0x0400c0000ef37fae */ /* 0x000fe2000e92187c */
[----:B------:R-:W-:Y:S01]  /*6270*/  ISETP.GE.U32.AND P5, PT, R5, 0x7fffff7a, PT ;  /* 0x7fffff7a0500780c */ /* 0x000fe20003fa6070 */
[----:B------:R-:W2:Y:S01]  /*6280*/  LDC R8, c[0x0][0x230] ;  /* 0x00008c00ff087b82 */ /* 0x000ea20000000800 */
[----:B------:R-:W-:Y:S01]  /*6290*/  LOP3.LUT R10, R3, 0x20, RZ, 0x3c, !PT ;  /* 0x00000020030a7812 */ /* 0x000fe200078e3cff */
[----:B------:R-:W-:Y:S01]  /*62a0*/  LDGSTS.E [R243+0x8000], desc[UR60][R28.64], !P0 ;  /* 0x080000001cf37fae */ /* 0x000fe2000c12187c */
[----:B------:R-:W-:Y:S01]  /*62b0*/  ISETP.GE.U32.AND P0, PT, R6, 0x7fffff20, PT ;  /* 0x7fffff200600780c */ /* 0x000fe20003f06070 */
[----:B---3--:R-:W-:-:S02]  /*62c0*/  VIADD R6, R7, 0xffffff9d ;  /* 0xffffff9d07067836 */ /* 0x008fc40000000000 */
[----:B------:R-:W-:Y:S01]  /*62d0*/  LDGSTS.E [R243+0x8004], desc[UR60][R16.64], !P3 ;  /* 0x0800400010f37fae */ /* 0x000fe2000d92187c */
[----:B------:R-:W-:Y:S01]  /*62e0*/  VIADD R245, R10, UR8 ;  /* 0x000000080af57c36 */ /* 0x000fe20008000000 */
[----:B------:R-:W3:Y:S01]  /*62f0*/  LDC R7, c[0x0][0x230] ;  /* 0x00008c00ff077b82 */ /* 0x000ee20000000800 */
[----:B----4-:R-:W-:Y:S01]  /*6300*/  IMAD R13, R152, 0x7c, RZ ;  /* 0x0000007c980d7824 */ /* 0x010fe200078e02ff */
[----:B------:R-:W-:Y:S01]  /*6310*/  LDGSTS.E [R243+0x8008], desc[UR60][R38.64], !P2 ;  /* 0x0800800026f37fae */ /* 0x000fe2000d12187c */
[----:B-1----:R-:W-:Y:S01]  /*6320*/  VIADD R5, R90, 0xffffff9e ;  /* 0xffffff9e5a057836 */ /* 0x002fe20000000000 */
[----:B------:R-:W-:Y:S01]  /*6330*/  ISETP.GE.U32.AND P2, PT, R6, 0x7fffff1e, PT ;  /* 0x7fffff1e0600780c */ /* 0x000fe20003f46070 */
[----:B------:R-:W-:Y:S01]  /*6340*/  VIADD R6, R4, 0xfffffff8 ;  /* 0xfffffff804067836 */ /* 0x000fe20000000000 */
[----:B------:R1:W-:Y:S01]  /*6350*/  LDGSTS.E [R243+0x800c], desc[UR60][R18.64], !P4 ;  /* 0x0800c00012f37fae */ /* 0x0003e2000e12187c */
[----:B------:R-:W-:Y:S01]  /*6360*/  IMAD R121, R152, 0x37, RZ ;  /* 0x0000003798797824 */ /* 0x000fe200078e02ff */
[----:B------:R-:W-:Y:S01]  /*6370*/  ISETP.GE.U32.AND P3, PT, R5, 0x7fffff1f, PT ;  /* 0x7fffff1f0500780c */ /* 0x000fe20003f66070 */
[----:B------:R-:W-:Y:S01]  /*6380*/  VIADD R5, R9, 0xffffff9c ;  /* 0xffffff9c09057836 */ /* 0x000fe20000000000 */
[----:B------:R-:W-:Y:S01]  /*6390*/  LDGSTS.E [R243+0xc000], desc[UR60][R42.64], !P0 ;  /* 0x0c0000002af37fae */ /* 0x000fe2000c12187c */
[----:B------:R-:W-:Y:S01]  /*63a0*/  ISETP.GE.U32.AND P0, PT, R6, 0x7fffff79, PT ;  /* 0x7fffff790600780c */ /* 0x000fe20003f06070 */
[C---:B------:R-:W-:Y:S01]  /*63b0*/  VIADD R6, R4.reuse, 0xffffffd8 ;  /* 0xffffffd804067836 */ /* 0x040fe20000000000 */
[----:B------:R-:W4:Y:S01]  /*63c0*/  LDC R90, c[0x0][0x230] ;  /* 0x00008c00ff5a7b82 */ /* 0x000f220000000800 */
[----:B------:R-:W-:Y:S01]  /*63d0*/  ISETP.GE.U32.AND P4, PT, R5, 0x7fffff1d, PT ;  /* 0x7fffff1d0500780c */ /* 0x000fe20003f86070 */
[----:B------:R-:W-:Y:S01]  /*63e0*/  VIADD R5, R4, 0xffffffdb ;  /* 0xffffffdb04057836 */ /* 0x000fe20000000000 */
[----:B------:R1:W-:Y:S01]  /*63f0*/  STL [R1+0x758], R91 ;  /* 0x0007585b01007387 */ /* 0x0003e20000100800 */
[----:B------:R-:W-:-:S02]  /*6400*/  IMAD R12, R152, 0x1fc, RZ ;  /* 0x000001fc980c7824 */ /* 0x000fc400078e02ff */
[C---:B-1----:R-:W-:Y:S01]  /*6410*/  IMAD R19, R152.reuse, 0x79, RZ ;  /* 0x0000007998137824 */ /* 0x042fe200078e02ff */
[----:B------:R-:W-:Y:S01]  /*6420*/  STL.64 [R1+0x7c8], R238 ;  /* 0x0007c8ee01007387 */ /* 0x000fe20000100a00 */
[----:B------:R-:W1:Y:S01]  /*6430*/  LDC R9, c[0x0][0x230] ;  /* 0x00008c00ff097b82 */ /* 0x000e620000000800 */
[----:B------:R-:W-:Y:S02]  /*6440*/  IMAD R18, R152, 0x1f0, RZ ;  /* 0x000001f098127824 */ /* 0x000fe400078e02ff */
[----:B------:R-:W-:Y:S01]  /*6450*/  LDGSTS.E [R243+0xc004], desc[UR60][R22.64], !P3 ;  /* 0x0c00400016f37fae */ /* 0x000fe2000d92187c */
[----:B------:R-:W-:Y:S01]  /*6460*/  ISETP.GE.U32.AND P3, PT, R5, 0x7fffff5c, PT ;  /* 0x7fffff5c0500780c */ /* 0x000fe20003f66070 */
[----:B------:R-:W-:Y:S02]  /*6470*/  VIADD R5, R4, 0xffffffda ;  /* 0xffffffda04057836 */ /* 0x000fe40000000000 */
[----:B------:R-:W-:Y:S01]  /*6480*/  LDGSTS.E [R243+0xc008], desc[UR60][R20.64], !P2 ;  /* 0x0c00800014f37fae */ /* 0x000fe2000d12187c */
[----:B------:R-:W-:Y:S01]  /*6490*/  IMAD R91, R152, 0x15, RZ ;  /* 0x00000015985b7824 */ /* 0x000fe200078e02ff */
[----:B------:R-:W1:Y:S01]  /*64a0*/  LDC R15, c[0x0][0x230] ;  /* 0x00008c00ff0f7b82 */ /* 0x000e620000000800 */
[----:B------:R-:W-:Y:S01]  /*64b0*/  ISETP.GE.U32.AND P2, PT, R5, 0x7fffff5b, PT ;  /* 0x7fffff5b0500780c */ /* 0x000fe20003f46070 */
[----:B------:R-:W-:Y:S01]  /*64c0*/  LDGSTS.E [R243+0xc00c], desc[UR60][R30.64], !P4 ;  /* 0x0c00c0001ef37fae */ /* 0x000fe2000e12187c */
[----:B------:R-:W-:Y:S01]  /*64d0*/  IADD3 R5, R4, -0x27, RZ ;  /* 0xffffffd904057810 */ /* 0x000fe20007ffe0ff */
[----:B------:R-:W-:-:S02]  /*64e0*/  IMAD R17, R152, 0x7a, RZ ;  /* 0x0000007a98117824 */ /* 0x000fc400078e02ff */
[----:B------:R-:W-:Y:S01]  /*64f0*/  LDGSTS.E [R244], desc[UR60][R102.64], !P1 ;  /* 0x0000000066f47fae */ /* 0x000fe2000c92187c */
[----:B------:R-:W-:Y:S01]  /*6500*/  ISETP.GE.U32.AND P4, PT, R5, 0x7fffff5a, PT ;  /* 0x7fffff5a0500780c */ /* 0x000fe20003f86070 */
[----:B------:R-:W-:Y:S01]  /*6510*/  VIADD R5, R4, 0xffffffbb ;  /* 0xffffffbb04057836 */ /* 0x000fe20000000000 */
[----:B------:R-:W-:Y:S01]  /*6520*/  ISETP.GE.U32.AND P1, PT, R6, 0x7fffff59, PT ;  /* 0x7fffff590600780c */ /* 0x000fe20003f26070 */
[----:B------:R2:W-:Y:S01]  /*6530*/  LDGSTS.E [R244+0x4], desc[UR60][R100.64], !P6 ;  /* 0x0000400064f47fae */ /* 0x0005e2000f12187c */
[C---:B------:R-:W-:Y:S01]  /*6540*/  VIADD R6, R4.reuse, 0xffffffba ;  /* 0xffffffba04067836 */ /* 0x040fe20000000000 */
[----:B------:R-:W1:Y:S01]  /*6550*/  LDC R14, c[0x0][0x230] ;  /* 0x00008c00ff0e7b82 */ /* 0x000e620000000800 */
[----:B------:R-:W-:Y:S01]  /*6560*/  ISETP.GE.U32.AND P6, PT, R5, 0x7fffff3c, PT ;  /* 0x7fffff3c0500780c */ /* 0x000fe20003fc6070 */
[----:B------:R-:W-:Y:S01]  /*6570*/  VIADD R5, R4, 0xffffffb9 ;  /* 0xffffffb904057836 */ /* 0x000fe20000000000 */
[----:B------:R-:W-:Y:S01]  /*6580*/  LDGSTS.E [R244+0x8], desc[UR60][R98.64], !P5 ;  /* 0x0000800062f47fae */ /* 0x000fe2000e92187c */
[----:B------:R-:W-:Y:S01]  /*6590*/  ISETP.GE.U32.AND P5, PT, R6, 0x7fffff3b, PT ;  /* 0x7fffff3b0600780c */ /* 0x000fe20003fa6070 */
[----:B------:R-:W-:-:S02]  /*65a0*/  VIADD R6, R4, 0xfffffff7 ;  /* 0xfffffff704067836 */ /* 0x000fc40000000000 */
[----:B------:R3:W-:Y:S01]  /*65b0*/  LDGSTS.E [R244+0xc], desc[UR60][R96.64], !P0 ;  /* 0x0000c00060f47fae */ /* 0x0007e2000c12187c */
[----:B------:R-:W-:Y:S01]  /*65c0*/  ISETP.GE.U32.AND P0, PT, R5, 0x7fffff3a, PT ;  /* 0x7fffff3a0500780c */ /* 0x000fe20003f06070 */
[----:B------:R-:W-:Y:S02]  /*65d0*/  VIADD R5, R4, 0xffffffb8 ;  /* 0xffffffb804057836 */ /* 0x000fe40000000000 */
[----:B------:R-:W-:Y:S01]  /*65e0*/  LDGSTS.E [R244+0x4000], desc[UR60][R32.64], !P3 ;  /* 0x0400000020f47fae */ /* 0x000fe2000d92187c */
[----:B--2---:R-:W-:Y:S02]  /*65f0*/  IMAD R100, R152, 0x31, RZ ;  /* 0x0000003198647824 */ /* 0x004fe400078e02ff */
[----:B------:R-:W-:Y:S01]  /*6600*/  ISETP.GE.U32.AND P3, PT, R5, 0x7fffff39, PT ;  /* 0x7fffff390500780c */ /* 0x000fe20003f66070 */
[----:B------:R-:W-:Y:S01]  /*6610*/  LDGSTS.E [R244+0x4004], desc[UR60][R62.64], !P2 ;  /* 0x040040003ef47fae */ /* 0x000fe2000d12187c */
[----:B------:R-:W-:Y:S01]  /*6620*/  ISETP.GE.U32.AND P2, PT, R6, 0x7fffff78, PT ;  /* 0x7fffff780600780c */ /* 0x000fe20003f46070 */
[----:B------:R-:W-:-:S02]  /*6630*/  VIADD R6, R4, 0xfffffff6 ;  /* 0xfffffff604067836 */ /* 0x000fc40000000000 */
[----:B------:R-:W-:Y:S01]  /*6640*/  VIADD R5, R4, 0xfffffff5 ;  /* 0xfffffff504057836 */ /* 0x000fe20000000000 */
[----:B------:R-:W-:Y:S01]  /*6650*/  LDGSTS.E [R244+0x4008], desc[UR60][R34.64], !P4 ;  /* 0x0400800022f47fae */ /* 0x000fe2000e12187c */
[----:B---3--:R-:W-:Y:S01]  /*6660*/  IMAD R96, R152, 0x1b, RZ ;  /* 0x0000001b98607824 */ /* 0x008fe200078e02ff */
[----:B------:R-:W-:Y:S01]  /*6670*/  ISETP.GE.U32.AND P4, PT, R6, 0x7fffff77, PT ;  /* 0x7fffff770600780c */ /* 0x000fe20003f86070 */
[----:B------:R-:W-:Y:S01]  /*6680*/  VIADD R6, R8, 0xffffff9b ;  /* 0xffffff9b08067836 */ /* 0x000fe20000000000 */
[----:B------:R-:W-:Y:S01]  /*6690*/  LDGSTS.E [R244+0x400c], desc[UR60][R26.64], !P1 ;  /* 0x0400c0001af47fae */ /* 0x000fe2000c92187c */
[----:B------:R-:W-:Y:S01]  /*66a0*/  ISETP.GE.U32.AND P1, PT, R5, 0x7fffff76, PT ;  /* 0x7fffff760500780c */ /* 0x000fe20003f26070 */
[----:B----4-:R-:W-:Y:S01]  /*66b0*/  VIADD R5, R90, 0xffffff9a ;  /* 0xffffff9a5a057836 */ /* 0x010fe20000000000 */
[----:B------:R-:W2:Y:S01]  /*66c0*/  LDC R8, c[0x0][0x230] ;  /* 0x00008c00ff087b82 */ /* 0x000ea20000000800 */
[----:B------:R-:W-:Y:S01]  /*66d0*/  LDGSTS.E [R244+0x8000], desc[UR60][R44.64], !P6 ;  /* 0x080000002cf47fae */ /* 0x000fe2000f12187c */
[----:B------:R-:W-:Y:S01]  /*66e0*/  ISETP.GE.U32.AND P6, PT, R6, 0x7fffff1c, PT ;  /* 0x7fffff1c0600780c */ /* 0x000fe20003fc6070 */
[----:B------:R-:W-:-:S02]  /*66f0*/  VIADD R6, R7, 0xffffff99 ;  /* 0xffffff9907067836 */ /* 0x000fc40000000000 */
[----:B------:R-:W-:Y:S01]  /*6700*/  LDGSTS.E [R244+0x8004], desc[UR60][R46.64], !P5 ;  /* 0x080040002ef47fae */ /* 0x000fe2000e92187c */
[----:B------:R-:W-:Y:S01]  /*6710*/  ISETP.GE.U32.AND P5, PT, R5, 0x7fffff1b, PT ;  /* 0x7fffff1b0500780c */ /* 0x000fe20003fa6070 */
[----:B-1----:R-:W-:Y:S01]  /*6720*/  VIADD R5, R9, 0xffffff98 ;  /* 0xffffff9809057836 */ /* 0x002fe20000000000 */
[----:B------:R-:W1:Y:S01]  /*6730*/  LDC R90, c[0x0][0x230] ;  /* 0x00008c00ff5a7b82 */ /* 0x000e620000000800 */
[----:B------:R-:W-:Y:S01]  /*6740*/  LDGSTS.E [R244+0x8008], desc[UR60][R36.64], !P0 ;  /* 0x0800800024f47fae */ /* 0x000fe2000c12187c */
[----:B------:R-:W-:Y:S01]  /*6750*/  ISETP.GE.U32.AND P0, PT, R6, 0x7fffff1a, PT ;  /* 0x7fffff1a0600780c */ /* 0x000fe20003f06070 */
[C---:B------:R-:W-:Y:S02]  /*6760*/  VIADD R6, R4.reuse, 0xfffffff4 ;  /* 0xfffffff404067836 */ /* 0x040fe40000000000 */
[----:B------:R-:W-:Y:S01]  /*6770*/  LDGSTS.E [R244+0x800c], desc[UR60][R238.64], !P3 ;  /* 0x0800c000eef47fae */ /* 0x000fe2000d92187c */
[----:B------:R-:W-:Y:S01]  /*6780*/  ISETP.GE.U32.AND P3, PT, R5, 0x7fffff19, PT ;  /* 0x7fffff190500780c */ /* 0x000fe20003f66070 */
[----:B------:R-:W-:Y:S01]  /*6790*/  VIADD R5, R4, 0xffffffd7 ;  /* 0xffffffd704057836 */ /* 0x000fe20000000000 */
[----:B------:R-:W3:Y:S01]  /*67a0*/  LDC R9, c[0x0][0x230] ;  /* 0x00008c00ff097b82 */ /* 0x000ee20000000800 */
[----:B------:R-:W-:Y:S01]  /*67b0*/  LDGSTS.E [R244+0xc000], desc[UR60][R40.64], !P6 ;  /* 0x0c00000028f47fae */ /* 0x000fe2000f12187c */
[----:B------:R-:W-:Y:S01]  /*67c0*/  ISETP.GE.U32.AND P6, PT, R6, 0x7fffff75, PT ;  /* 0x7fffff750600780c */ /* 0x000fe20003fc6070 */
[----:B------:R-:W-:-:S02]  /*67d0*/  VIADD R6, R4, 0xffffffd4 ;  /* 0xffffffd404067836 */ /* 0x000fc40000000000 */
[----:B------:R-:W-:Y:S01]  /*67e0*/  LDGSTS.E [R244+0xc004], desc[UR60][R50.64], !P5 ;  /* 0x0c00400032f47fae */ /* 0x000fe2000e92187c */
[----:B------:R-:W-:Y:S01]  /*67f0*/  ISETP.GE.U32.AND P5, PT, R5, 0x7fffff58, PT ;  /* 0x7fffff580500780c */ /* 0x000fe20003fa6070 */
[----:B------:R-:W-:Y:S01]  /*6800*/  VIADD R5, R4, 0xffffffd6 ;  /* 0xffffffd604057836 */ /* 0x000fe20000000000 */
[----:B------:R-:W4:Y:S01]  /*6810*/  LDC R7, c[0x0][0x230] ;  /* 0x00008c00ff077b82 */ /* 0x000f220000000800 */
[----:B------:R-:W-:Y:S01]  /*6820*/  LDGSTS.E [R244+0xc008], desc[UR60][R52.64], !P0 ;  /* 0x0c00800034f47fae */ /* 0x000fe2000c12187c */
[----:B------:R-:W-:Y:S02]  /*6830*/  IMAD R97, R152, 0x1d, RZ ;  /* 0x0000001d98617824 */ /* 0x000fe400078e02ff */
[----:B------:R-:W-:Y:S01]  /*6840*/  ISETP.GE.U32.AND P0, PT, R5, 0x7fffff57, PT ;  /* 0x7fffff570500780c */ /* 0x000fe20003f06070 */
[----:B------:R-:W-:Y:S01]  /*6850*/  LDGSTS.E [R244+0xc00c], desc[UR60][R48.64], !P3 ;  /* 0x0c00c00030f47fae */ /* 0x000fe2000d92187c */
[----:B------:R-:W-:Y:S01]  /*6860*/  IADD3 R5, R4, -0x2b, RZ ;  /* 0xffffffd504057810 */ /* 0x000fe20007ffe0ff */
[----:B------:R-:W-:-:S02]  /*6870*/  IMAD R98, R152, 0x1e, RZ ;  /* 0x0000001e98627824 */ /* 0x000fc400078e02ff */
[----:B------:R2:W-:Y:S01]  /*6880*/  LDGSTS.E [R245], desc[UR60][R94.64], !P2 ;  /* 0x000000005ef57fae */ /* 0x0005e2000d12187c */
[----:B------:R-:W-:Y:S01]  /*6890*/  ISETP.GE.U32.AND P3, PT, R5, 0x7fffff56, PT ;  /* 0x7fffff560500780c */ /* 0x000fe20003f66070 */
[----:B------:R-:W-:Y:S01]  /*68a0*/  VIADD R5, R4, 0xffffffb7 ;  /* 0xffffffb704057836 */ /* 0x000fe20000000000 */
        /* <DEDUP_REMOVED lines=8> */
[----:B------:R-:W-:-:S02]  /*6930*/  VIADD R6, R4, 0xfffffff3 ;  /* 0xfffffff304067836 */ /* 0x000fc40000000000 */
[----:B------:R-:W-:Y:S01]  /*6940*/  LDGSTS.E [R245+0xc], desc[UR60][R58.64], !P6 ;  /* 0x0000c0003af57fae */ /* 0x000fe2000f12187c */
        /* <DEDUP_REMOVED lines=10> */
[----:B------:R-:W-:Y:S01]  /*69f0*/  IMAD R95, R152, 0x17, RZ ;  /* 0x00000017985f7824 */ /* 0x000fe200078e02ff */
[----:B------:R-:W-:Y:S01]  /*6a00*/  ISETP.GE.U32.AND P3, PT, R6, 0x7fffff73, PT ;  /* 0x7fffff730600780c */ /* 0x000fe20003f66070 */
[----:B---3--:R-:W-:Y:S01]  /*6a10*/  VIADD R6, R9, 0xffffff97 ;  /* 0xffffff9709067836 */ /* 0x008fe20000000000 */
[----:B------:R-:W-:Y:S01]  /*6a20*/  LDGSTS.E [R245+0x400c], desc[UR60][R78.64], !P2 ;  /* 0x0400c0004ef57fae */ /* 0x000fe2000d12187c */
[----:B------:R-:W-:Y:S01]  /*6a30*/  ISETP.GE.U32.AND P2, PT, R5, 0x7fffff72, PT ;  /* 0x7fffff720500780c */ /* 0x000fe20003f46070 */
[----:B-1----:R-:W-:Y:S02]  /*6a40*/  VIADD R5, R90, 0xffffff96 ;  /* 0xffffff965a057836 */ /* 0x002fe40000000000 */
[----:B------:R1:W-:Y:S01]  /*6a50*/  LDGSTS.E [R245+0x8000], desc[UR60][R236.64], !P4 ;  /* 0x08000000ecf57fae */ /* 0x0003e2000e12187c */
[----:B------:R-:W-:Y:S01]  /*6a60*/  ISETP.GE.U32.AND P4, PT, R6, 0x7fffff18, PT ;  /* 0x7fffff180600780c */ /* 0x000fe20003f86070 */
[----:B------:R-:W-:-:S02]  /*6a70*/  VIADD R6, R8, 0xffffff95 ;  /* 0xffffff9508067836 */ /* 0x000fc40000000000 */
[----:B------:R-:W-:Y:S01]  /*6a80*/  LDGSTS.E [R245+0x8004], desc[UR60][R60.64], !P1 ;  /* 0x080040003cf57fae */ /* 0x000fe2000c92187c */
[----:B------:R-:W-:Y:S01]  /*6a90*/  ISETP.GE.U32.AND P1, PT, R5, 0x7fffff17, PT ;  /* 0x7fffff170500780c */ /* 0x000fe20003f26070 */
[----:B------:R-:W-:Y:S02]  /*6aa0*/  VIADD R5, R4, 0xfffffff0 ;  /* 0xfffffff004057836 */ /* 0x000fe40000000000 */
[----:B------:R2:W-:Y:S01]  /*6ab0*/  LDGSTS.E [R245+0x8008], desc[UR60][R92.64], !P6 ;  /* 0x080080005cf57fae */ /* 0x0005e2000f12187c */
[----:B------:R-:W-:Y:S01]  /*6ac0*/  ISETP.GE.U32.AND P6, PT, R6, 0x7fffff16, PT ;  /* 0x7fffff160600780c */ /* 0x000fe20003fc6070 */
[----:B----4-:R-:W-:Y:S02]  /*6ad0*/  VIADD R6, R7, 0xffffff94 ;  /* 0xffffff9407067836 */ /* 0x010fe40000000000 */
[----:B------:R-:W-:Y:S01]  /*6ae0*/  LDGSTS.E [R245+0x800c], desc[UR60][R64.64], !P5 ;  /* 0x0800c00040f57fae */ /* 0x000fe2000e92187c */
[----:B------:R-:W-:Y:S01]  /*6af0*/  ISETP.GE.U32.AND P5, PT, R5, 0x7fffff71, PT ;  /* 0x7fffff710500780c */ /* 0x000fe20003fa6070 */
[----:B------:R-:W-:-:S02]  /*6b00*/  VIADD R5, R4, 0xffffffd3 ;  /* 0xffffffd304057836 */ /* 0x000fc40000000000 */
[----:B------:R-:W-:Y:S01]  /*6b10*/  LDGSTS.E [R245+0xc000], desc[UR60][R66.64], !P4 ;  /* 0x0c00000042f57fae */ /* 0x000fe2000e12187c */
[----:B------:R-:W-:Y:S01]  /*6b20*/  ISETP.GE.U32.AND P4, PT, R6, 0x7fffff15, PT ;  /* 0x7fffff150600780c */ /* 0x000fe20003f86070 */
[----:B------:R-:W-:Y:S01]  /*6b30*/  IMAD R7, R152, 0x13, RZ ;  /* 0x0000001398077824 */ /* 0x000fe200078e02ff */
[C---:B------:R-:W-:Y:S01]  /*6b40*/  IADD3 R6, R4.reuse, -0x2f, RZ ;  /* 0xffffffd104067810 */ /* 0x040fe20007ffe0ff */
[----:B------:R-:W-:Y:S01]  /*6b50*/  LDGSTS.E [R245+0xc004], desc[UR60][R68.64], !P1 ;  /* 0x0c00400044f57fae */ /* 0x000fe2000c92187c */
[----:B------:R-:W-:Y:S01]  /*6b60*/  ISETP.GE.U32.AND P1, PT, R5, 0x7fffff54, PT ;  /* 0x7fffff540500780c */ /* 0x000fe20003f26070 */
[----:B------:R-:W-:Y:S02]  /*6b70*/  VIADD R5, R4, 0xffffffd2 ;  /* 0xffffffd204057836 */ /* 0x000fe40000000000 */
[----:B------:R3:W-:Y:S01]  /*6b80*/  STL [R1+0x754], R10 ;  /* 0x0007540a01007387 */ /* 0x0007e20000100800 */
[C---:B------:R-:W-:Y:S02]  /*6b90*/  IMAD R8, R152.reuse, 0x19, RZ ;  /* 0x0000001998087824 */ /* 0x040fe400078e02ff */
[----:B------:R-:W-:Y:S01]  /*6ba0*/  IMAD R9, R152, 0x1a, RZ ;  /* 0x0000001a98097824 */ /* 0x000fe200078e02ff */
[----:B------:R-:W-:Y:S01]  /*6bb0*/  LDGSTS.E [R245+0xc008], desc[UR60][R70.64], !P6 ;  /* 0x0c00800046f57fae */ /* 0x000fe2000f12187c */
[----:B------:R-:W-:Y:S01]  /*6bc0*/  ISETP.GE.U32.AND P6, PT, R5, 0x7fffff53, PT ;  /* 0x7fffff530500780c */ /* 0x000fe20003fc6070 */
[----:B------:R-:W-:-:S02]  /*6bd0*/  VIADD R5, R4, 0xffffffd0 ;  /* 0xffffffd004057836 */ /* 0x000fc40000000000 */
[----:B------:R-:W-:Y:S01]  /*6be0*/  LDGSTS.E [R245+0xc00c], desc[UR60][R72.64], !P4 ;  /* 0x0c00c00048f57fae */ /* 0x000fe2000e12187c */
[----:B------:R-:W-:Y:S01]  /*6bf0*/  ISETP.GE.U32.AND P4, PT, R6, 0x7fffff52, PT ;  /* 0x7fffff520600780c */ /* 0x000fe20003f86070 */
[----:B------:R-:W-:Y:S01]  /*6c00*/  VIADD R6, R4, 0xffffffef ;  /* 0xffffffef04067836 */ /* 0x000fe20000000000 */
[----:B---3--:R-:W-:Y:S01]  /*6c10*/  LOP3.LUT R10, R3, 0x30, RZ, 0x3c, !PT ;  /* 0x00000030030a7812 */ /* 0x008fe200078e3cff */
[C---:B------:R-:W-:Y:S01]  /*6c20*/  IMAD.SHL.U32 R90, R152.reuse, 0x10, RZ ;  /* 0x00000010985a7824 */ /* 0x040fe200078e00ff */
[----:B------:R3:W-:Y:S01]  /*6c30*/  STL.64 [R1+0x7d0], R250 ;  /* 0x0007d0fa01007387 */ /* 0x0007e20000100a00 */
[----:B------:R-:W-:Y:S02]  /*6c40*/  IMAD R101, R152, 0x32, RZ ;  /* 0x0000003298657824 */ /* 0x000fe400078e02ff */
[----:B------:R-:W-:Y:S01]  /*6c50*/  VIADD R246, R10, UR8 ;  /* 0x000000080af67c36 */ /* 0x000fe20008000000 */
[----:B------:R1:W-:Y:S01]  /*6c60*/  STL.64 [R1+0x7d8], R236 ;  /* 0x0007d8ec01007387 */ /* 0x0003e20000100a00 */
[----:B------:R-:W-:-:S02]  /*6c70*/  IMAD R102, R152, 0x33, RZ ;  /* 0x0000003398667824 */ /* 0x000fc400078e02ff */
[----:B------:R-:W-:Y:S01]  /*6c80*/  IMAD R103, R152, 0x35, RZ ;  /* 0x0000003598677824 */ /* 0x000fe200078e02ff */
[----:B------:R-:W-:Y:S01]  /*6c90*/  LDGSTS.E [R246], desc[UR60][R74.64], !P0 ;  /* 0x000000004af67fae */ /* 0x000fe2000c12187c */
[----:B------:R-:W-:Y:S01]  /*6ca0*/  ISETP.GE.U32.AND P0, PT, R5, 0x7fffff51, PT ;  /* 0x7fffff510500780c */ /* 0x000fe20003f06070 */
[----:B------:R-:W-:Y:S02]  /*6cb0*/  VIADD R5, R4, 0xffffffb3 ;  /* 0xffffffb304057836 */ /* 0x000fe40000000000 */
[----:B------:R-:W-:Y:S01]  /*6cc0*/  LDGSTS.E [R246+0x4], desc[UR60][R84.64], !P3 ;  /* 0x0000400054f67fae */ /* 0x000fe2000d92187c */
[C---:B---3--:R-:W-:Y:S02]  /*6cd0*/  IMAD R250, R152.reuse, 0x76, RZ ;  /* 0x0000007698fa7824 */ /* 0x048fe400078e02ff */
[----:B------:R-:W-:Y:S01]  /*6ce0*/  ISETP.GE.U32.AND P3, PT, R5, 0x7fffff34, PT ;  /* 0x7fffff340500780c */ /* 0x000fe20003f66070 */
[----:B------:R3:W-:Y:S01]  /*6cf0*/  LDGSTS.E [R246+0x8], desc[UR60][R110.64], !P2 ;  /* 0x000080006ef67fae */ /* 0x0007e2000d12187c */
[----:B------:R-:W-:Y:S01]  /*6d00*/  IMAD R5, R152, 0x11, RZ ;  /* 0x0000001198057824 */ /* 0x000fe200078e02ff */
[----:B------:R-:W-:Y:S01]  /*6d10*/  ISETP.GE.U32.AND P2, PT, R6, 0x7fffff70, PT ;  /* 0x7fffff700600780c */ /* 0x000fe20003f46070 */
[----:B------:R-:W-:Y:S01]  /*6d20*/  IMAD R6, R152, 0x12, RZ ;  /* 0x0000001298067824 */ /* 0x000fe200078e02ff */
[----:B------:R4:W-:Y:S01]  /*6d30*/  LDGSTS.E [R246+0xc], desc[UR60][R88.64], !P5 ;  /* 0x0000c00058f67fae */ /* 0x0009e2000e92187c */
[----:B------:R-:W-:Y:S01]  /*6d40*/  IADD3 R114, P5, R114, R220, RZ ;  /* 0x000000dc72727210 */ /* 0x000fe20007fbe0ff */
[----:B-1----:R-:W-:-:S02]  /*6d50*/  IMAD R236, R152, 0x78, RZ ;  /* 0x0000007898ec7824 */ /* 0x002fc400078e02ff */
[----:B------:R-:W-:Y:S01]  /*6d60*/  LDGSTS.E [R246+0x4000], desc[UR60][R82.64], !P1 ;  /* 0x0400000052f67fae */ /* 0x000fe2000c92187c */
[-C--:B------:R-:W-:Y:S01]  /*6d70*/  IADD3 R140, P1, R140, R220.reuse, RZ ;  /* 0x000000dc8c8c7210 */ /* 0x080fe20007f3e0ff */
[----:B------:R-:W-:Y:S01]  /*6d80*/  IMAD R239, R152, 0x1e4, RZ ;  /* 0x000001e498ef7824 */ /* 0x000fe200078e02ff */
[-C--:B------:R-:W-:Y:S01]  /*6d90*/  LEA.HI.X.SX32 R115, R5, R221.reuse, 0x2, P5 ;  /* 0x000000dd05737211 */ /* 0x080fe200028f16ff */
[----:B------:R1:W-:Y:S01]  /*6da0*/  LDGSTS.E [R246+0x4004], desc[UR60][R106.64], !P6 ;  /* 0x040040006af67fae */ /* 0x0003e2000f12187c */
[-C--:B------:R-:W-:Y:S01]  /*6db0*/  IADD3 R118, P6, R118, R220.reuse, RZ ;  /* 0x000000dc76767210 */ /* 0x080fe20007fde0ff */
[----:B------:R-:W-:Y:S01]  /*6dc0*/  IMAD R251, R152, 0x1e0, RZ ;  /* 0x000001e098fb7824 */ /* 0x000fe200078e02ff */
[-C--:B------:R-:W-:Y:S01]  /*6dd0*/  IADD3 R172, P5, R172, R220.reuse, RZ ;  /* 0x000000dcacac7210 */ /* 0x080fe20007fbe0ff */
[----:B------:R2:W-:Y:S01]  /*6de0*/  STL.64 [R1+0x7e0], R92 ;  /* 0x0007e05c01007387 */ /* 0x0005e20000100a00 */
[-C--:B------:R-:W-:Y:S01]  /*6df0*/  LEA.HI.X.SX32 R141, R6, R221.reuse, 0x2, P1 ;  /* 0x000000dd068d7211 */ /* 0x080fe200008f16ff */
[----:B------:R-:W-:Y:S01]  /*6e00*/  IMAD R238, R152, 0x77, RZ ;  /* 0x0000007798ee7824 */ /* 0x000fe200078e02ff */
[-C--:B------:R-:W-:Y:S01]  /*6e10*/  LEA.HI.X.SX32 R119, R7, R221.reuse, 0x2, P6 ;  /* 0x000000dd07777211 */ /* 0x080fe200030f16ff */
[----:B------:R-:W-:Y:S01]  /*6e20*/  STL [R1+0x750], R10 ;  /* 0x0007500a01007387 */ /* 0x000fe20000100800 */
[-C--:B------:R-:W-:Y:S01]  /*6e30*/  IADD3 R168, P1, R168, R220.reuse, RZ ;  /* 0x000000dca8a87210 */ /* 0x080fe20007f3e0ff */
[C---:B------:R-:W-:Y:S01]  /*6e40*/  IMAD R237, R152.reuse, 0x1e8, RZ ;  /* 0x000001e898ed7824 */ /* 0x040fe200078e02ff */
[-C--:B------:R-:W-:Y:S01]  /*6e50*/  LEA R104, P6, R152, R220.reuse, 0x6 ;  /* 0x000000dc98687211 */ /* 0x080fe200078c30ff */
[----:B------:R-:W-:Y:S01]  /*6e60*/  STL.64 [R1+0x7e8], R244 ;  /* 0x0007e8f401007387 */ /* 0x000fe20000100a00 */
[-C--:B------:R-:W-:Y:S01]  /*6e70*/  LEA.HI.X.SX32 R173, R8, R221.reuse, 0x2, P5 ;  /* 0x000000dd08ad7211 */ /* 0x080fe200028f16ff */
[----:B------:R-:W-:Y:S01]  /*6e80*/  IMAD R11, R152, 0x7b, RZ ;  /* 0x0000007b980b7824 */ /* 0x000fe200078e02ff */
[-C--:B------:R-:W-:Y:S01]  /*6e90*/  IADD3 R134, P5, R127, R220.reuse, RZ ;  /* 0x000000dc7f867210 */ /* 0x080fe20007fbe0ff */
[----:B------:R3:W-:Y:S01]  /*6ea0*/  STL.64 [R1+0x770], R110 ;  /* 0x0007706e01007387 */ /* 0x0007e20000100a00 */
[-C--:B------:R-:W-:Y:S01]  /*6eb0*/  LEA.HI.X.SX32 R169, R9, R221.reuse, 0x2, P1 ;  /* 0x000000dd09a97211 */ /* 0x080fe200008f16ff */
[----:B--2---:R-:W2:Y:S01]  /*6ec0*/  LDC R93, c[0x0][0x230] ;  /* 0x00008c00ff5d7b82 */ /* 0x004ea20000000800 */
[-C--:B------:R-:W-:Y:S01]  /*6ed0*/  LEA.HI.X.SX32 R105, R90, R221.reuse, 0x2, P6 ;  /* 0x000000dd5a697211 */ /* 0x080fe200030f16ff */
[----:B------:R4:W-:Y:S01]  /*6ee0*/  STL.64 [R1+0x778], R88 ;  /* 0x0007785801007387 */ /* 0x0009e20000100a00 */
[-C--:B------:R-:W-:Y:S01]  /*6ef0*/  IADD3 R144, P1, R133, R220.reuse, RZ ;  /* 0x000000dc85907210 */ /* 0x080fe20007f3e0ff */
[----:B------:R-:W-:Y:S01]  /*6f00*/  IMAD R16, R152, 0x1f4, RZ ;  /* 0x000001f498107824 */ /* 0x000fe200078e02ff */
[-C--:B------:R-:W-:Y:S01]  /*6f10*/  IADD3 R180, P6, R160, R220.reuse, RZ ;  /* 0x000000dca0b47210 */ /* 0x080fe20007fde0ff */
[----:B------:R1:W-:Y:S01]  /*6f20*/  STL.64 [R1+0x780], R106 ;  /* 0x0007806a01007387 */ /* 0x0003e20000100a00 */
[-C--:B------:R-:W-:Y:S01]  /*6f30*/  LEA.HI.X.SX32 R135, R113, R221.reuse, 0x2, P5 ;  /* 0x000000dd71877211 */ /* 0x080fe200028f16ff */
[----:B------:R-:W2:Y:S01]  /*6f40*/  LDC R92, c[0x0][0x230] ;  /* 0x00008c00ff5c7b82 */ /* 0x000ea20000000800 */
[-C--:B------:R-:W-:Y:S01]  /*6f50*/  IADD3 R148, P5, R166, R220.reuse, RZ ;  /* 0x000000dca6947210 */ /* 0x080fe20007fbe0ff */
[C---:B---3--:R-:W-:Y:S01]  /*6f60*/  IMAD R110, R152.reuse, 0x73, RZ ;  /* 0x00000073986e7824 */ /* 0x048fe200078e02ff */
[-C--:B------:R-:W-:Y:S01]  /*6f70*/  LEA.HI.X.SX32 R145, R91, R221.reuse, 0x2, P1 ;  /* 0x000000dd5b917211 */ /* 0x080fe200008f16ff */
[----:B------:R-:W-:Y:S01]  /*6f80*/  IMAD R111, R152, 0x1d8, RZ ;  /* 0x000001d8986f7824 */ /* 0x000fe200078e02ff */
[-C--:B------:R-:W-:Y:S01]  /*6f90*/  LEA.HI.X.SX32 R181, R94, R221.reuse, 0x2, P6 ;  /* 0x000000dd5eb57211 */ /* 0x080fe200030f16ff */
[----:B----4-:R-:W-:Y:S01]  /*6fa0*/  IMAD R89, R152, 0x6d, RZ ;  /* 0x0000006d98597824 */ /* 0x010fe200078e02ff */
[-C--:B------:R-:W-:Y:S01]  /*6fb0*/  IADD3 R184, P1, R190, R220.reuse, RZ ;  /* 0x000000dcbeb87210 */ /* 0x080fe20007f3e0ff */
[C---:B------:R-:W-:Y:S01]  /*6fc0*/  IMAD R88, R152.reuse, 0x6e, RZ ;  /* 0x0000006e98587824 */ /* 0x040fe200078e02ff */
[-C--:B------:R-:W-:Y:S01]  /*6fd0*/  IADD3 R206, P6, R195, R220.reuse, RZ ;  /* 0x000000dcc3ce7210 */ /* 0x080fe20007fde0ff */
[C---:B-1----:R-:W-:Y:S01]  /*6fe0*/  IMAD R107, R152.reuse, 0x6f, RZ ;  /* 0x0000006f986b7824 */ /* 0x042fe200078e02ff */
[-C--:B------:R-:W-:Y:S01]  /*6ff0*/  LEA.HI.X.SX32 R149, R95, R221.reuse, 0x2, P5 ;  /* 0x000000dd5f957211 */ /* 0x080fe200028f16ff */
[C---:B------:R-:W-:Y:S01]  /*7000*/  IMAD R106, R152.reuse, 0x71, RZ ;  /* 0x00000071986a7824 */ /* 0x040fe200078e02ff */
[-C--:B------:R-:W-:Y:S01]  /*7010*/  IADD3 R200, P5, R249, R220.reuse, RZ ;  /* 0x000000dcf9c87210 */ /* 0x080fe20007fbe0ff */
[----:B------:R-:W-:Y:S01]  /*7020*/  IMAD R245, R152, 0x75, RZ ;  /* 0x0000007598f57824 */ /* 0x000fe200078e02ff */
[-C--:B------:R-:W-:Y:S01]  /*7030*/  LEA.HI.X.SX32 R185, R96, R221.reuse, 0x2, P1 ;  /* 0x000000dd60b97211 */ /* 0x080fe200008f16ff */
[C---:B------:R-:W-:Y:S01]  /*7040*/  IMAD R244, R152.reuse, 0x1dc, RZ ;  /* 0x000001dc98f47824 */ /* 0x040fe200078e02ff */
[-C--:B------:R-:W-:Y:S01]  /*7050*/  LEA.HI.X.SX32 R207, R117, R221.reuse, 0x2, P6 ;  /* 0x000000dd75cf7211 */ /* 0x080fe200030f16ff */
[----:B------:R-:W-:Y:S01]  /*7060*/  IMAD R10, R152, 0x1f8, RZ ;  /* 0x000001f8980a7824 */ /* 0x000fe200078e02ff */
[-C--:B------:R-:W-:Y:S01]  /*7070*/  IADD3 R216, P1, R236, R220.reuse, RZ ;  /* 0x000000dcecd87210 */ /* 0x080fe20007f3e0ff */
[C---:B------:R-:W-:Y:S01]  /*7080*/  IMAD R7, R152.reuse, 0x7f, RZ ;  /* 0x0000007f98077824 */ /* 0x040fe200078e02ff */
[-C--:B------:R-:W-:Y:S01]  /*7090*/  IADD3 R204, P6, R13, R220.reuse, RZ ;  /* 0x000000dc0dcc7210 */ /* 0x080fe20007fde0ff */
[C---:B------:R-:W-:Y:S01]  /*70a0*/  IMAD R9, R152.reuse, 0x7d, RZ ;  /* 0x0000007d98097824 */ /* 0x040fe200078e02ff */
[-C--:B------:R-:W-:Y:S01]  /*70b0*/  LEA.HI.X.SX32 R201, R97, R221.reuse, 0x2, P5 ;  /* 0x000000dd61c97211 */ /* 0x080fe200028f16ff */
[----:B------:R-:W-:Y:S01]  /*70c0*/  IMAD R8, R152, 0x7e, RZ ;  /* 0x0000007e98087824 */ /* 0x000fe200078e02ff */
[-C--:B------:R-:W-:Y:S01]  /*70d0*/  IADD3 R112, P5, R112, R220.reuse, RZ ;  /* 0x000000dc70707210 */ /* 0x080fe20007fbe0ff */
[----:B------:R-:W-:Y:S01]  /*70e0*/  VIADD R6, R4, 0xffffffee ;  /* 0xffffffee04067836 */ /* 0x000fe20000000000 */
[-C--:B------:R-:W-:Y:S01]  /*70f0*/  LEA.HI.X.SX32 R217, R98, R221.reuse, 0x2, P1 ;  /* 0x000000dd62d97211 */ /* 0x080fe200008f16ff */
[----:B------:R-:W-:Y:S01]  /*7100*/  VIADD R5, R4, 0xffffffed ;  /* 0xffffffed04057836 */ /* 0x000fe20000000000 */
[----:B------:R-:W-:Y:S01]  /*7110*/  LEA.HI.X.SX32 R205, R99, R221, 0x2, P6 ;  /* 0x000000dd63cd7211 */ /* 0x000fe200030f16ff */
[----:B------:R-:W-:Y:S01]  /*7120*/  LDGSTS.E [R246+0x4008], desc[UR60][R86.64], !P4 ;  /* 0x0400800056f67fae */ /* 0x000fe2000e12187c */
[----:B------:R-:W-:-:S02]  /*7130*/  IADD3 R136, P1, R136, R220, RZ ;  /* 0x000000dc88887210 */ /* 0x000fc40007f3e0ff */
[-C--:B------:R-:W-:Y:S01]  /*7140*/  IADD3 R116, P6, R116, R220.reuse, RZ ;  /* 0x000000dc74747210 */ /* 0x080fe20007fde0ff */
[----:B------:R-:W-:Y:S01]  /*7150*/  LDGSTS.E [R246+0x400c], desc[UR60][R108.64], !P0 ;  /* 0x0400c0006cf67fae */ /* 0x000fe2000c12187c */
[-C--:B------:R-:W-:Y:S02]  /*7160*/  LEA.HI.X.SX32 R113, R137, R221.reuse, 0x2, P5 ;  /* 0x000000dd89717211 */ /* 0x080fe400028f16ff */
[-C--:B------:R-:W-:Y:S01]  /*7170*/  IADD3 R138, P5, R138, R220.reuse, RZ ;  /* 0x000000dc8a8a7210 */ /* 0x080fe20007fbe0ff */
[----:B------:R-:W-:Y:S01]  /*7180*/  LDGSTS.E [R246+0x8000], desc[UR60][R234.64], !P3 ;  /* 0x08000000eaf67fae */ /* 0x000fe2000d92187c */
[-C--:B------:R-:W-:Y:S02]  /*7190*/  LEA.HI.X.SX32 R137, R100, R221.reuse, 0x2, P1 ;  /* 0x000000dd64897211 */ /* 0x080fe400008f16ff */
[----:B------:R-:W-:Y:S02]  /*71a0*/  LEA.HI.X.SX32 R117, R101, R221, 0x2, P6 ;  /* 0x000000dd65757211 */ /* 0x000fe400030f16ff */
[----:B------:R-:W-:-:S02]  /*71b0*/  IADD3 R142, P1, R142, R220, RZ ;  /* 0x000000dc8e8e7210 */ /* 0x000fc40007f3e0ff */
[-C--:B------:R-:W-:Y:S02]  /*71c0*/  IADD3 R170, P6, R170, R220.reuse, RZ ;  /* 0x000000dcaaaa7210 */ /* 0x080fe40007fde0ff */
[-C--:B------:R-:W-:Y:S02]  /*71d0*/  LEA.HI.X.SX32 R139, R102, R221.reuse, 0x2, P5 ;  /* 0x000000dd668b7211 */ /* 0x080fe400028f16ff */
[-C--:B------:R-:W-:Y:S02]  /*71e0*/  IADD3 R146, P5, R146, R220.reuse, RZ ;  /* 0x000000dc92927210 */ /* 0x080fe40007fbe0ff */
        /* <DEDUP_REMOVED lines=45> */
[-C--:B------:R-:W-:Y:S02]  /*74c0*/  LEA.HI.X.SX32 R187, R160, R221.reuse, 0x2, P5 ;  /* 0x000000dda0bb7211 */ /* 0x080fe400028f16ff */
[-C--:B------:R-:W-:Y:S02]  /*74d0*/  IADD3 R188, P5, R188, R220.reuse, RZ ;  /* 0x000000dcbcbc7210 */ /* 0x080fe40007fbe0ff */
[-C--:B------:R-:W-:Y:S02]  /*74e0*/  LEA.HI.X.SX32 R229, R189, R221.reuse, 0x2, P1 ;  /* 0x000000ddbde57211 */ /* 0x080fe400008f16ff */
[----:B------:R-:W-:Y:S02]  /*74f0*/  LEA.HI.X.SX32 R189, R193, R221, 0x2, P5 ;  /* 0x000000ddc1bd7211 */ /* 0x000fe400028f16ff */
[-C--:B------:R-:W-:Y:S02]  /*7500*/  IADD3 R218, P1, R218, R220.reuse, RZ ;  /* 0x000000dcdada7210 */ /* 0x080fe40007f3e0ff */
[----:B------:R-:W-:-:S02]  /*7510*/  IADD3 R22, P5, R192, R220, RZ ;  /* 0x000000dcc0167210 */ /* 0x000fc40007fbe0ff */
[-C--:B------:R-:W-:Y:S02]  /*7520*/  IADD3 R222, P6, R222, R220.reuse, RZ ;  /* 0x000000dcdede7210 */ /* 0x080fe40007fde0ff */
[-C--:B------:R-:W-:Y:S02]  /*7530*/  LEA.HI.X.SX32 R219, R166, R221.reuse, 0x2, P1 ;  /* 0x000000dda6db7211 */ /* 0x080fe400008f16ff */
[-C--:B------:R-:W-:Y:S02]  /*7540*/  LEA.HI.X.SX32 R23, R241, R221.reuse, 0x2, P5 ;  /* 0x000000ddf1177211 */ /* 0x080fe400028f16ff */
[-C--:B------:R-:W-:Y:S01]  /*7550*/  IADD3 R20, P1, R194, R220.reuse, RZ ;  /* 0x000000dcc2147210 */ /* 0x080fe20007f3e0ff */
[----:B------:R-:W1:Y:S01]  /*7560*/  LDC R241, c[0x0][0x230] ;  /* 0x00008c00fff17b82 */ /* 0x000e620000000800 */
[----:B------:R-:W-:Y:S01]  /*7570*/  IADD3 R98, P5, R240, R220, RZ ;  /* 0x000000dcf0627210 */ /* 0x000fe20007fbe0ff */
[----:B------:R-:W-:Y:S01]  /*7580*/  STL.64 [R1+0x68], R22 ;  /* 0x0000681601007387 */ /* 0x000fe20000100a00 */
[----:B------:R-:W-:-:S02]  /*7590*/  LEA.HI.X.SX32 R223, R191, R221, 0x2, P6 ;  /* 0x000000ddbfdf7211 */ /* 0x000fc400030f16ff */
[-C--:B------:R-:W-:Y:S02]  /*75a0*/  IADD3 R214, P6, R214, R220.reuse, RZ ;  /* 0x000000dcd6d67210 */ /* 0x080fe40007fde0ff */
[-C--:B------:R-:W-:Y:S01]  /*75b0*/  LEA.HI.X.SX32 R21, R247, R221.reuse, 0x2, P1 ;  /* 0x000000ddf7157211 */ /* 0x080fe200008f16ff */
[----:B------:R-:W3:Y:S01]  /*75c0*/  LDC R240, c[0x0][0x230] ;  /* 0x00008c00fff07b82 */ /* 0x000ee20000000800 */
[-C--:B------:R-:W-:Y:S01]  /*75d0*/  LEA.HI.X.SX32 R99, R89, R221.reuse, 0x2, P5 ;  /* 0x000000dd59637211 */ /* 0x080fe200028f16ff */
[----:B------:R-:W-:Y:S01]  /*75e0*/  IMAD R89, R152, 0x1c4, RZ ;  /* 0x000001c498597824 */ /* 0x000fe200078e02ff */
[-C--:B------:R-:W-:Y:S01]  /*75f0*/  IADD3 R100, P1, R242, R220.reuse, RZ ;  /* 0x000000dcf2647210 */ /* 0x080fe20007f3e0ff */
[----:B------:R-:W-:Y:S01]  /*7600*/  STL.64 [R1+0x60], R20 ;  /* 0x0000601401007387 */ /* 0x000fe20000100a00 */
[-C--:B------:R-:W-:Y:S02]  /*7610*/  LEA.HI.X.SX32 R215, R197, R221.reuse, 0x2, P6 ;  /* 0x000000ddc5d77211 */ /* 0x080fe400030f16ff */
[-C--:B------:R-:W-:Y:S01]  /*7620*/  IADD3 R96, P6, R196, R220.reuse, RZ ;  /* 0x000000dcc4607210 */ /* 0x080fe20007fde0ff */
[----:B------:R-:W4:Y:S01]  /*7630*/  LDC R242, c[0x0][0x230] ;  /* 0x00008c00fff27b82 */ /* 0x000f220000000800 */
[-C--:B------:R-:W-:Y:S01]  /*7640*/  LEA.HI.X.SX32 R101, R88, R221.reuse, 0x2, P1 ;  /* 0x000000dd58657211 */ /* 0x080fe200008f16ff */
[C---:B------:R-:W-:Y:S01]  /*7650*/  IMAD R88, R152.reuse, 0x1c8, RZ ;  /* 0x000001c898587824 */ /* 0x040fe200078e02ff */
[----:B------:R-:W-:Y:S01]  /*7660*/  IADD3 R128, P1, R89, R220, RZ ;  /* 0x000000dc59807210 */ /* 0x000fe20007f3e0ff */
[----:B------:R-:W-:Y:S01]  /*7670*/  IMAD R89, R152, 0x1cc, RZ ;  /* 0x000001cc98597824 */ /* 0x000fe200078e02ff */
[----:B------:R-:W-:-:S02]  /*7680*/  LEA.HI.X.SX32 R97, R190, R221, 0x2, P6 ;  /* 0x000000ddbe617211 */ /* 0x000fc400030f16ff */
[-C--:B------:R-:W-:Y:S02]  /*7690*/  IADD3 R126, P5, R252, R220.reuse, RZ ;  /* 0x000000dcfc7e7210 */ /* 0x080fe40007fbe0ff */
[-C--:B------:R-:W-:Y:S01]  /*76a0*/  IADD3 R102, P6, R248, R220.reuse, RZ ;  /* 0x000000dcf8667210 */ /* 0x080fe20007fde0ff */
[----:B------:R-:W4:Y:S01]  /*76b0*/  LDC R252, c[0x0][0x230] ;  /* 0x00008c00fffc7b82 */ /* 0x000f220000000800 */
[-C--:B------:R-:W-:Y:S02]  /*76c0*/  LEA.HI.X.SX32 R127, R195, R221.reuse, 0x2, P5 ;  /* 0x000000ddc37f7211 */ /* 0x080fe400028f16ff */
[-C--:B------:R-:W-:Y:S01]  /*76d0*/  LEA.HI.X.SX32 R103, R107, R221.reuse, 0x2, P6 ;  /* 0x000000dd6b677211 */ /* 0x080fe200030f16ff */
[C---:B------:R-:W-:Y:S01]  /*76e0*/  IMAD R107, R152.reuse, 0x1d0, RZ ;  /* 0x000001d0986b7824 */ /* 0x040fe200078e02ff */
[-C--:B------:R-:W-:Y:S01]  /*76f0*/  IADD3 R132, P5, R89, R220.reuse, RZ ;  /* 0x000000dc59847210 */ /* 0x080fe20007fbe0ff */
[----:B------:R-:W-:Y:S01]  /*7700*/  IMAD R89, R152, 0x1d4, RZ ;  /* 0x000001d498597824 */ /* 0x000fe200078e02ff */
[-C--:B------:R-:W-:Y:S01]  /*7710*/  IADD3 R130, P6, R88, R220.reuse, RZ ;  /* 0x000000dc58827210 */ /* 0x080fe20007fde0ff */
[----:B------:R-:W-:Y:S01]  /*7720*/  IMAD R88, R152, 0x72, RZ ;  /* 0x0000007298587824 */ /* 0x000fe200078e02ff */
[----:B------:R-:W-:Y:S01]  /*7730*/  LEA.HI.X.SX32 R133, R110, R221, 0x2, P5 ;  /* 0x000000dd6e857211 */ /* 0x000fe200028f16ff */
[----:B------:R-:W4:Y:S01]  /*7740*/  LDC R248, c[0x0][0x230] ;  /* 0x00008c00fff87b82 */ /* 0x000f220000000800 */
[----:B------:R-:W-:-:S02]  /*7750*/  IADD3 R164, P5, R111, R220, RZ ;  /* 0x000000dc6fa47210 */ /* 0x000fc40007fbe0ff */
[-C--:B------:R-:W-:Y:S02]  /*7760*/  LEA.HI.X.SX32 R129, R106, R221.reuse, 0x2, P1 ;  /* 0x000000dd6a817211 */ /* 0x080fe400008f16ff */
[-C--:B------:R-:W-:Y:S02]  /*7770*/  IADD3 R160, P1, R107, R220.reuse, RZ ;  /* 0x000000dc6ba07210 */ /* 0x080fe40007f3e0ff */
[-C--:B------:R-:W-:Y:S01]  /*7780*/  LEA.HI.X.SX32 R131, R88, R221.reuse, 0x2, P6 ;  /* 0x000000dd58837211 */ /* 0x080fe200030f16ff */
[----:B------:R-:W-:Y:S01]  /*7790*/  VIADD R88, R4, 0x7f ;  /* 0x0000007f04587836 */ /* 0x000fe20000000000 */
[-C--:B------:R-:W-:Y:S01]  /*77a0*/  IADD3 R162, P6, R89, R220.reuse, RZ ;  /* 0x000000dc59a27210 */ /* 0x080fe20007fde0ff */
[----:B------:R-:W-:Y:S01]  /*77b0*/  IMAD.SHL.U32 R152, R152, 0x80, RZ ;  /* 0x0000008098987824 */ /* 0x000fe200078e00ff */
[----:B------:R-:W-:Y:S01]  /*77c0*/  LEA.HI.X.SX32 R165, R250, R221, 0x2, P5 ;  /* 0x000000ddfaa57211 */ /* 0x000fe200028f16ff */
[----:B------:R-:W4:Y:S01]  /*77d0*/  LDC R89, c[0x0][0x230] ;  /* 0x00008c00ff597b82 */ /* 0x000f220000000800 */
[----:B------:R-:W-:-:S02]  /*77e0*/  IADD3 R192, P5, R239, R220, RZ ;  /* 0x000000dcefc07210 */ /* 0x000fc40007fbe0ff */
[-C--:B------:R-:W-:Y:S02]  /*77f0*/  LEA.HI.X.SX32 R161, R249, R221.reuse, 0x2, P1 ;  /* 0x000000ddf9a17211 */ /* 0x080fe400008f16ff */
[-C--:B------:R-:W-:Y:S02]  /*7800*/  IADD3 R166, P1, R244, R220.reuse, RZ ;  /* 0x000000dcf4a67210 */ /* 0x080fe40007f3e0ff */
[-C--:B------:R-:W-:Y:S01]  /*7810*/  LEA.HI.X.SX32 R163, R245, R221.reuse, 0x2, P6 ;  /* 0x000000ddf5a37211 */ /* 0x080fe200030f16ff */
[----:B------:R-:W4:Y:S01]  /*7820*/  LDC R249, c[0x0][0x230] ;  /* 0x00008c00fff97b82 */ /* 0x000f220000000800 */
[-C--:B------:R-:W-:Y:S02]  /*7830*/  IADD3 R190, P6, R251, R220.reuse, RZ ;  /* 0x000000dcfbbe7210 */ /* 0x080fe40007fde0ff */
[----:B------:R-:W-:Y:S02]  /*7840*/  LEA.HI.X.SX32 R193, R19, R221, 0x2, P5 ;  /* 0x000000dd13c17211 */ /* 0x000fe400028f16ff */
[----:B------:R-:W-:-:S02]  /*7850*/  IADD3 R18, P5, R18, R220, RZ ;  /* 0x000000dc12127210 */ /* 0x000fc40007fbe0ff */
[-C--:B------:R-:W-:Y:S01]  /*7860*/  LEA.HI.X.SX32 R167, R238, R221.reuse, 0x2, P1 ;  /* 0x000000ddeea77211 */ /* 0x080fe200008f16ff */
[----:B------:R-:W4:Y:S01]  /*7870*/  LDC R106, c[0x0][0x230] ;  /* 0x00008c00ff6a7b82 */ /* 0x000f220000000800 */
[-C--:B------:R-:W-:Y:S02]  /*7880*/  IADD3 R194, P1, R237, R220.reuse, RZ ;  /* 0x000000dcedc27210 */ /* 0x080fe40007f3e0ff */
[-C--:B------:R-:W-:Y:S02]  /*7890*/  LEA.HI.X.SX32 R191, R236, R221.reuse, 0x2, P6 ;  /* 0x000000ddecbf7211 */ /* 0x080fe400030f16ff */
[-C--:B------:R-:W-:Y:S02]  /*78a0*/  IADD3 R196, P6, R156, R220.reuse, RZ ;  /* 0x000000dc9cc47210 */ /* 0x080fe40007fde0ff */
[----:B------:R-:W-:Y:S02]  /*78b0*/  LEA.HI.X.SX32 R19, R13, R221, 0x2, P5 ;  /* 0x000000dd0d137211 */ /* 0x000fe400028f16ff */
[----:B------:R-:W-:-:S02]  /*78c0*/  IADD3 R12, P5, R12, R220, RZ ;  /* 0x000000dc0c0c7210 */ /* 0x000fc40007fbe0ff */
[-C--:B------:R-:W-:Y:S01]  /*78d0*/  LEA.HI.X.SX32 R195, R17, R221.reuse, 0x2, P1 ;  /* 0x000000dd11c37211 */ /* 0x080fe200008f16ff */
[----:B------:R-:W-:Y:S01]  /*78e0*/  STL.64 [R1+0x58], R18 ;  /* 0x0000581201007387 */ /* 0x000fe20000100a00 */
[-C--:B------:R-:W-:Y:S02]  /*78f0*/  IADD3 R16, P1, R16, R220.reuse, RZ ;  /* 0x000000dc10107210 */ /* 0x080fe40007f3e0ff */
[-C--:B------:R-:W-:Y:S02]  /*7900*/  LEA.HI.X.SX32 R197, R11, R221.reuse, 0x2, P6 ;  /* 0x000000dd0bc57211 */ /* 0x080fe400030f16ff */
[----:B------:R-:W-:Y:S02]  /*7910*/  IADD3 R10, P6, R10, R220, RZ ;  /* 0x000000dc0a0a7210 */ /* 0x000fe40007fde0ff */
[-C--:B------:R-:W-:Y:S02]  /*7920*/  LEA.HI.X.SX32 R13, R7, R221.reuse, 0x2, P5 ;  /* 0x000000dd070d7211 */ /* 0x080fe400028f16ff */
[----:B------:R-:W4:Y:S01]  /*7930*/  LDC R7, c[0x0][0x230] ;  /* 0x00008c00ff077b82 */ /* 0x000f220000000800 */
[----:B------:R-:W-:-:S02]  /*7940*/  LEA.HI.X.SX32 R17, R9, R221, 0x2, P1 ;  /* 0x000000dd09117211 */ /* 0x000fc400008f16ff */
[----:B------:R-:W-:Y:S01]  /*7950*/  ISETP.GE.U32.AND P1, PT, R6, 0x7fffff6f, PT ;  /* 0x7fffff6f0600780c */ /* 0x000fe20003f26070 */
[----:B--2---:R-:W-:Y:S01]  /*7960*/  VIADD R6, R93, 0xffffffb2 ;  /* 0xffffffb25d067836 */ /* 0x004fe20000000000 */
[----:B------:R-:W-:Y:S01]  /*7970*/  LEA.HI.X.SX32 R11, R8, R221, 0x2, P6 ;  /* 0x000000dd080b7211 */ /* 0x000fe200030f16ff */
[----:B------:R-:W-:Y:S01]  /*7980*/  STL.64 [R1+0x50], R16 ;  /* 0x0000501001007387 */ /* 0x000fe20000100a00 */
[----:B------:R-:W-:Y:S01]  /*7990*/  ISETP.GE.U32.AND P6, PT, R5, 0x7fffff6e, PT ;  /* 0x7fffff6e0500780c */ /* 0x000fe20003fc6070 */
[----:B------:R-:W-:Y:S01]  /*79a0*/  VIADD R5, R92, 0xffffffb1 ;  /* 0xffffffb15c057836 */ /* 0x000fe20000000000 */
[----:B------:R-:W-:Y:S01]  /*79b0*/  ISETP.GE.U32.AND P4, PT, R6, 0x7fffff33, PT ;  /* 0x7fffff330600780c */ /* 0x000fe20003f86070 */
[----:B------:R-:W-:Y:S01]  /*79c0*/  VIADD R6, R15, 0xffffffb0 ;  /* 0xffffffb00f067836 */ /* 0x000fe20000000000 */
[----:B------:R-:W2:Y:S01]  /*79d0*/  LDC R9, c[0x0][0x230] ;  /* 0x00008c00ff097b82 */ /* 0x000ea20000000800 */
[----:B------:R-:W-:Y:S01]  /*79e0*/  STL.64 [R1+0x48], R10 ;  /* 0x0000480a01007387 */ /* 0x000fe20000100a00 */
[----:B------:R-:W-:Y:S01]  /*79f0*/  ISETP.GE.U32.AND P0, PT, R5, 0x7fffff32, PT ;  /* 0x7fffff320500780c */ /* 0x000fe20003f06070 */
[----:B------:R-:W-:Y:S01]  /*7a00*/  VIADD R5, R14, 0xffffff93 ;  /* 0xffffff930e057836 */ /* 0x000fe20000000000 */
[----:B------:R-:W-:Y:S01]  /*7a10*/  ISETP.GE.U32.AND P3, PT, R6, 0x7fffff31, PT ;  /* 0x7fffff310600780c */ /* 0x000fe20003f66070 */
[----:B---3--:R-:W-:Y:S01]  /*7a20*/  VIADD R6, R240, 0xffffff92 ;  /* 0xffffff92f0067836 */ /* 0x008fe20000000000 */
[----:B------:R-:W-:Y:S01]  /*7a30*/  LOP3.LUT R14, R3, 0x40, RZ, 0x3c, !PT ;  /* 0x00000040030e7812 */ /* 0x000fe200078e3cff */
[----:B------:R-:W-:Y:S01]  /*7a40*/  STL.64 [R1+0x40], R12 ;  /* 0x0000400c01007387 */ /* 0x000fe20000100a00 */
[----:B------:R-:W-:Y:S01]  /*7a50*/  ISETP.GE.U32.AND P5, PT, R5, 0x7fffff14, PT ;  /* 0x7fffff140500780c */ /* 0x000fe20003fa6070 */
[----:B-1----:R-:W-:Y:S01]  /*7a60*/  VIADD R5, R241, 0xffffff91 ;  /* 0xffffff91f1057836 */ /* 0x002fe20000000000 */
[----:B------:R-:W1:Y:S01]  /*7a70*/  LDC R8, c[0x0][0x230] ;  /* 0x00008c00ff087b82 */ /* 0x000e620000000800 */
[----:B------:R-:W-:Y:S01]  /*7a80*/  LDGSTS.E [R246+0x8004], desc[UR60][R90.64], !P4 ;  /* 0x080040005af67fae */ /* 0x000fe2000e12187c */
[----:B------:R-:W-:Y:S01]  /*7a90*/  ISETP.GE.U32.AND P4, PT, R6, 0x7fffff13, PT ;  /* 0x7fffff130600780c */ /* 0x000fe20003f86070 */
[----:B----4-:R-:W-:-:S02]  /*7aa0*/  VIADD R6, R7, 0xffffff90 ;  /* 0xffffff9007067836 */ /* 0x010fc40000000000 */
[----:B------:R-:W-:Y:S01]  /*7ab0*/  LDGSTS.E [R246+0x8008], desc[UR60][R122.64], !P0 ;  /* 0x080080007af67fae */ /* 0x000fe2000c12187c */
[----:B------:R-:W-:Y:S01]  /*7ac0*/  ISETP.GE.U32.AND P0, PT, R5, 0x7fffff12, PT ;  /* 0x7fffff120500780c */ /* 0x000fe20003f06070 */
[----:B------:R-:W-:Y:S01]  /*7ad0*/  VIADD R5, R4, 0xffffffec ;  /* 0xffffffec04057836 */ /* 0x000fe20000000000 */
[----:B------:R-:W3:Y:S01]  /*7ae0*/  LDC R7, c[0x0][0x230] ;  /* 0x00008c00ff077b82 */ /* 0x000ee20000000800 */
[----:B------:R-:W-:Y:S01]  /*7af0*/  LDGSTS.E [R246+0x800c], desc[UR60][R94.64], !P3 ;  /* 0x0800c0005ef67fae */ /* 0x000fe2000d92187c */
[----:B------:R-:W-:Y:S02]  /*7b00*/  VIADD R247, R14, UR8 ;  /* 0x000000080ef77c36 */ /* 0x000fe40008000000 */
[----:B------:R-:W-:Y:S01]  /*7b10*/  ISETP.GE.U32.AND P3, PT, R5, 0x7fffff6d, PT ;  /* 0x7fffff6d0500780c */ /* 0x000fe20003f66070 */
[----:B------:R-:W-:Y:S01]  /*7b20*/  LDGSTS.E [R246+0xc000], desc[UR60][R96.64], !P5 ;  /* 0x0c00000060f67fae */ /* 0x000fe2000e92187c */
[----:B------:R-:W-:Y:S01]  /*7b30*/  ISETP.GE.U32.AND P5, PT, R6, 0x7fffff11, PT ;  /* 0x7fffff110600780c */ /* 0x000fe20003fa6070 */
[C---:B------:R-:W-:Y:S01]  /*7b40*/  VIADD R6, R4.reuse, 0xffffffcf ;  /* 0xffffffcf04067836 */ /* 0x040fe20000000000 */
[----:B------:R-:W-:Y:S01]  /*7b50*/  IADD3 R5, R4, -0x32, RZ ;  /* 0xffffffce04057810 */ /* 0x000fe20007ffe0ff */
[----:B------:R-:W-:Y:S01]  /*7b60*/  LDGSTS.E [R246+0xc004], desc[UR60][R98.64], !P4 ;  /* 0x0c00400062f67fae */ /* 0x000fe2000e12187c */
[----:B------:R-:W4:Y:S02]  /*7b70*/  LDC R241, c[0x0][0x230] ;  /* 0x00008c00fff17b82 */ /* 0x000f240000000800 */
[----:B------:R-:W-:Y:S01]  /*7b80*/  ISETP.GE.U32.AND P4, PT, R6, 0x7fffff50, PT ;  /* 0x7fffff500600780c */ /* 0x000fe20003f86070 */
[----:B------:R-:W-:Y:S01]  /*7b90*/  LDGSTS.E [R246+0xc008], desc[UR60][R100.64], !P0 ;  /* 0x0c00800064f67fae */ /* 0x000fe2000c12187c */
[----:B------:R-:W-:Y:S01]  /*7ba0*/  ISETP.GE.U32.AND P0, PT, R5, 0x7fffff4f, PT ;  /* 0x7fffff4f0500780c */ /* 0x000fe20003f06070 */
[----:B------:R-:W-:-:S02]  /*7bb0*/  VIADD R5, R4, 0xffffffcd ;  /* 0xffffffcd04057836 */ /* 0x000fc40000000000 */
[C---:B------:R-:W-:Y:S01]  /*7bc0*/  VIADD R6, R4.reuse, 0xffffffeb ;  /* 0xffffffeb04067836 */ /* 0x040fe20000000000 */
[----:B------:R-:W4:Y:S01]  /*7bd0*/  LDC R240, c[0x0][0x230] ;  /* 0x00008c00fff07b82 */ /* 0x000f220000000800 */
[----:B------:R-:W-:Y:S01]  /*7be0*/  LDGSTS.E [R246+0xc00c], desc[UR60][R102.64], !P5 ;  /* 0x0c00c00066f67fae */ /* 0x000fe2000e92187c */
[----:B------:R-:W-:Y:S01]  /*7bf0*/  ISETP.GE.U32.AND P5, PT, R5, 0x7fffff4e, PT ;  /* 0x7fffff4e0500780c */ /* 0x000fe20003fa6070 */
[C---:B------:R-:W-:Y:S02]  /*7c00*/  VIADD R5, R4.reuse, 0xffffffcc ;  /* 0xffffffcc04057836 */ /* 0x040fe40000000000 */
[----:B------:R-:W-:Y:S03]  /*7c10*/  LDGSTS.E [R247], desc[UR60][R104.64], !P2 ;  /* 0x0000000068f77fae */ /* 0x000fe6000d12187c */
[----:B------:R-:W-:Y:S01]  /*7c20*/  ISETP.GE.U32.AND P2, PT, R5, 0x7fffff4d, PT ;  /* 0x7fffff4d0500780c */ /* 0x000fe20003f46070 */
[----:B------:R-:W-:Y:S01]  /*7c30*/  VIADD R5, R4, 0xffffffea ;  /* 0xffffffea04057836 */ /* 0x000fe20000000000 */
[----:B------:R-:W-:Y:S01]  /*7c40*/  LDGSTS.E [R247+0x4], desc[UR60][R114.64], !P1 ;  /* 0x0000400072f77fae */ /* 0x000fe2000c92187c */
[----:B------:R-:W-:Y:S01]  /*7c50*/  ISETP.GE.U32.AND P1, PT, R6, 0x7fffff6c, PT ;  /* 0x7fffff6c0600780c */ /* 0x000fe20003f26070 */
[----:B--2---:R-:W-:Y:S01]  /*7c60*/  VIADD R6, R9, 0xffffffaf ;  /* 0xffffffaf09067836 */ /* 0x004fe20000000000 */
[----:B------:R-:W2:Y:S01]  /*7c70*/  LDC R15, c[0x0][0x230] ;  /* 0x00008c00ff0f7b82 */ /* 0x000ea20000000800 */
[----:B------:R-:W-:Y:S01]  /*7c80*/  LDGSTS.E [R247+0x8], desc[UR60][R140.64], !P6 ;  /* 0x000080008cf77fae */ /* 0x000fe2000f12187c */
[----:B------:R-:W-:Y:S01]  /*7c90*/  ISETP.GE.U32.AND P6, PT, R5, 0x7fffff6b, PT ;  /* 0x7fffff6b0500780c */ /* 0x000fe20003fc6070 */
[----:B------:R-:W-:-:S02]  /*7ca0*/  VIADD R5, R4, 0xffffffe9 ;  /* 0xffffffe904057836 */ /* 0x000fc40000000000 */
[----:B------:R-:W-:Y:S03]  /*7cb0*/  LDGSTS.E [R247+0xc], desc[UR60][R118.64], !P3 ;  /* 0x0000c00076f77fae */ /* 0x000fe6000d92187c */
[----:B------:R-:W2:Y:S01]  /*7cc0*/  LDC R9, c[0x0][0x230] ;  /* 0x00008c00ff097b82 */ /* 0x000ea20000000800 */
[----:B------:R-:W-:Y:S01]  /*7cd0*/  LDGSTS.E [R247+0x4000], desc[UR60][R112.64], !P4 ;  /* 0x0400000070f77fae */ /* 0x000fe2000e12187c */
[----:B------:R-:W-:Y:S01]  /*7ce0*/  ISETP.GE.U32.AND P4, PT, R6, 0x7fffff30, PT ;  /* 0x7fffff300600780c */ /* 0x000fe20003f86070 */
[----:B-1----:R-:W-:Y:S01]  /*7cf0*/  VIADD R6, R8, 0xffffffae ;  /* 0xffffffae08067836 */ /* 0x002fe20000000000 */
[----:B------:R-:W-:Y:S01]  /*7d00*/  ISETP.GE.U32.AND P3, PT, R5, 0x7fffff6a, PT ;  /* 0x7fffff6a0500780c */ /* 0x000fe20003f66070 */
[----:B------:R-:W-:Y:S01]  /*7d10*/  VIADD R5, R242, 0xffffffad ;  /* 0xffffffadf2057836 */ /* 0x000fe20000000000 */
[----:B------:R-:W-:Y:S02]  /*7d20*/  LDGSTS.E [R247+0x4004], desc[UR60][R136.64], !P0 ;  /* 0x0400400088f77fae */ /* 0x000fe4000c12187c */
[----:B------:R-:W-:Y:S01]  /*7d30*/  ISETP.GE.U32.AND P0, PT, R6, 0x7fffff2f, PT ;  /* 0x7fffff2f0600780c */ /* 0x000fe20003f06070 */
[----:B---3--:R-:W-:Y:S01]  /*7d40*/  VIADD R6, R7, 0xffffffac ;  /* 0xffffffac07067836 */ /* 0x008fe20000000000 */
[----:B------:R-:W-:Y:S01]  /*7d50*/  LDGSTS.E [R247+0x4008], desc[UR60][R116.64], !P5 ;  /* 0x0400800074f77fae */ /* 0x000fe2000e92187c */
[----:B------:R-:W-:Y:S01]  /*7d60*/  ISETP.GE.U32.AND P5, PT, R5, 0x7fffff2e, PT ;  /* 0x7fffff2e0500780c */ /* 0x000fe20003fa6070 */
[----:B----4-:R-:W-:Y:S01]  /*7d70*/  VIADD R5, R241, 0xffffff8f ;  /* 0xffffff8ff1057836 */ /* 0x010fe20000000000 */
[----:B------:R-:W1:Y:S01]  /*7d80*/  LDC R8, c[0x0][0x230] ;  /* 0x00008c00ff087b82 */ /* 0x000e620000000800 */
[----:B------:R-:W-:Y:S01]  /*7d90*/  LDGSTS.E [R247+0x400c], desc[UR60][R138.64], !P2 ;  /* 0x0400c0008af77fae */ /* 0x000fe2000d12187c */
[----:B------:R-:W-:Y:S01]  /*7da0*/  ISETP.GE.U32.AND P2, PT, R6, 0x7fffff2d, PT ;  /* 0x7fffff2d0600780c */ /* 0x000fe20003f46070 */
[----:B------:R-:W-:-:S02]  /*7db0*/  VIADD R6, R240, 0xffffff8e ;  /* 0xffffff8ef0067836 */ /* 0x000fc40000000000 */
[----:B------:R-:W-:Y:S01]  /*7dc0*/  LDGSTS.E [R247+0x8000], desc[UR60][R232.64], !P4 ;  /* 0x08000000e8f77fae */ /* 0x000fe2000e12187c */
[----:B------:R-:W-:Y:S01]  /*7dd0*/  ISETP.GE.U32.AND P4, PT, R5, 0x7fffff10, PT ;  /* 0x7fffff100500780c */ /* 0x000fe20003f86070 */
[----:B------:R-:W-:Y:S01]  /*7de0*/  VIADD R5, R248, 0xffffff8d ;  /* 0xffffff8df8057836 */ /* 0x000fe20000000000 */
[----:B------:R-:W3:Y:S01]  /*7df0*/  LDC R242, c[0x0][0x230] ;  /* 0x00008c00fff27b82 */ /* 0x000ee20000000800 */
[----:B------:R-:W-:Y:S01]  /*7e00*/  LDGSTS.E [R247+0x8004], desc[UR60][R120.64], !P0 ;  /* 0x0800400078f77fae */ /* 0x000fe2000c12187c */
[----:B------:R-:W-:Y:S01]  /*7e10*/  ISETP.GE.U32.AND P0, PT, R6, 0x7fffff0f, PT ;  /* 0x7fffff0f0600780c */ /* 0x000fe20003f06070 */
[----:B--2---:R-:W-:Y:S02]  /*7e20*/  VIADD R6, R9, 0xffffff8c ;  /* 0xffffff8c09067836 */ /* 0x004fe40000000000 */
[----:B------:R-:W-:Y:S01]  /*7e30*/  LDGSTS.E [R247+0x8008], desc[UR60][R154.64], !P5 ;  /* 0x080080009af77fae */ /* 0x000fe2000e92187c */
[----:B------:R-:W-:Y:S01]  /*7e40*/  ISETP.GE.U32.AND P5, PT, R5, 0x7fffff0e, PT ;  /* 0x7fffff0e0500780c */ /* 0x000fe20003fa6070 */
[C---:B------:R-:W-:Y:S01]  /*7e50*/  VIADD R5, R4.reuse, 0xffffffe8 ;  /* 0xffffffe804057836 */ /* 0x040fe20000000000 */
[----:B------:R-:W2:Y:S01]  /*7e60*/  LDC R9, c[0x0][0x230] ;  /* 0x00008c00ff097b82 */ /* 0x000ea20000000800 */
[----:B------:R-:W-:Y:S03]  /*7e70*/  LDGSTS.E [R247+0x800c], desc[UR60][R124.64], !P2 ;  /* 0x0800c0007cf77fae */ /* 0x000fe6000d12187c */
[----:B------:R-:W-:Y:S01]  /*7e80*/  ISETP.GE.U32.AND P2, PT, R5, 0x7fffff69, PT ;  /* 0x7fffff690500780c */ /* 0x000fe20003f46070 */
[----:B------:R-:W-:Y:S01]  /*7e90*/  STL.64 [R1+0x7f0], R108 ;  /* 0x0007f06c01007387 */ /* 0x000fe20000100a00 */
[----:B------:R-:W-:-:S02]  /*7ea0*/  IADD3 R5, R4, -0x36, RZ ;  /* 0xffffffca04057810 */ /* 0x000fc40007ffe0ff */
[----:B------:R-:W4:Y:S01]  /*7eb0*/  LDC R7, c[0x0][0x230] ;  /* 0x00008c00ff077b82 */ /* 0x000f220000000800 */
[----:B------:R-:W-:Y:S01]  /*7ec0*/  LDGSTS.E [R247+0xc000], desc[UR60][R126.64], !P4 ;  /* 0x0c0000007ef77fae */ /* 0x000fe2000e12187c */
[----:B------:R-:W-:Y:S01]  /*7ed0*/  ISETP.GE.U32.AND P4, PT, R6, 0x7fffff0d, PT ;  /* 0x7fffff0d0600780c */ /* 0x000fe20003f86070 */
[----:B------:R-:W-:Y:S02]  /*7ee0*/  VIADD R6, R4, 0xffffffcb ;  /* 0xffffffcb04067836 */ /* 0x000fe40000000000 */
[----:B------:R-:W-:Y:S03]  /*7ef0*/  STL.64 [R1+0x7f8], R234 ;  /* 0x0007f8ea01007387 */ /* 0x000fe60000100a00 */
[----:B------:R-:W4:Y:S01]  /*7f00*/  LDC R241, c[0x0][0x230] ;  /* 0x00008c00fff17b82 */ /* 0x000f220000000800 */
[----:B------:R-:W-:Y:S04]  /*7f10*/  STL.64 [R1+0x800], R90 ;  /* 0x0008005a01007387 */ /* 0x000fe80000100a00 */
[----:B------:R-:W-:Y:S03]  /*7f20*/  STL.64 [R1+0x808], R122 ;  /* 0x0008087a01007387 */ /* 0x000fe60000100a00 */
[----:B------:R-:W4:Y:S01]  /*7f30*/  LDC R240, c[0x0][0x230] ;  /* 0x00008c00fff07b82 */ /* 0x000f220000000800 */
[----:B------:R-:W-:Y:S04]  /*7f40*/  STL.64 [R1+0x810], R94 ;  /* 0x0008105e01007387 */ /* 0x000fe80000100a00 */
[----:B------:R-:W-:Y:S04]  /*7f50*/  STL.64 [R1+0x818], R96 ;  /* 0x0008186001007387 */ /* 0x000fe80000100a00 */
[----:B------:R-:W-:Y:S04]  /*7f60*/  STL.64 [R1+0x820], R98 ;  /* 0x0008206201007387 */ /* 0x000fe80000100a00 */
[----:B------:R-:W-:Y:S04]  /*7f70*/  STL.64 [R1+0x828], R100 ;  /* 0x0008286401007387 */ /* 0x000fe80000100a00 */
[----:B------:R-:W-:Y:S01]  /*7f80*/  LDGSTS.E [R247+0xc004], desc[UR60][R128.64], !P0 ;  /* 0x0c00400080f77fae */ /* 0x000fe2000c12187c */
[----:B------:R-:W-:Y:S01]  /*7f90*/  ISETP.GE.U32.AND P0, PT, R6, 0x7fffff4c, PT ;  /* 0x7fffff4c0600780c */ /* 0x000fe20003f06070 */
[----:B------:R-:W-:-:S02]  /*7fa0*/  VIADD R6, R4, 0xffffffe7 ;  /* 0xffffffe704067836 */ /* 0x000fc40000000000 */
[----:B------:R-:W-:Y:S04]  /*7fb0*/  STL.64 [R1+0x830], R102 ;  /* 0x0008306601007387 */ /* 0x000fe80000100a00 */
[----:B------:R-:W-:Y:S01]  /*7fc0*/  LDGSTS.E [R247+0xc008], desc[UR60][R130.64], !P5 ;  /* 0x0c00800082f77fae */ /* 0x000fe2000e92187c */
[----:B------:R-:W-:Y:S01]  /*7fd0*/  ISETP.GE.U32.AND P5, PT, R5, 0x7fffff4b, PT ;  /* 0x7fffff4b0500780c */ /* 0x000fe20003fa6070 */
[C---:B------:R-:W-:Y:S02]  /*7fe0*/  VIADD R5, R4.reuse, 0xffffffc9 ;  /* 0xffffffc904057836 */ /* 0x040fe40000000000 */
[----:B------:R1:W-:Y:S04]  /*7ff0*/  STL [R1+0x748], R14 ;  /* 0x0007480e01007387 */ /* 0x0003e80000100800 */
[----:B------:R-:W-:Y:S01]  /*8000*/  LDGSTS.E [R247+0xc00c], desc[UR60][R132.64], !P4 ;  /* 0x0c00c00084f77fae */ /* 0x000fe2000e12187c */
[----:B------:R-:W-:Y:S01]  /*8010*/  ISETP.GE.U32.AND P4, PT, R5, 0x7fffff4a, PT ;  /* 0x7fffff4a0500780c */ /* 0x000fe20003f86070 */
[----:B------:R-:W-:-:S02]  /*8020*/  VIADD R5, R4, 0xffffffc8 ;  /* 0xffffffc804057836 */ /* 0x000fc40000000000 */
[----:B------:R-:W-:Y:S01]  /*8030*/  STL.64 [R1+0x838], R104 ;  /* 0x0008386801007387 */ /* 0x000fe20000100a00 */
[----:B-1----:R-:W-:-:S03]  /*8040*/  LOP3.LUT R14, R3, 0x50, RZ, 0x3c, !PT ;  /* 0x00000050030e7812 */ /* 0x002fc600078e3cff */
[----:B------:R-:W-:Y:S02]  /*8050*/  STL.64 [R1+0x840], R114 ;  /* 0x0008407201007387 */ /* 0x000fe40000100a00 */
[----:B------:R-:W-:Y:S02]  /*8060*/  VIADD R248, R14, UR8 ;  /* 0x000000080ef87c36 */ /* 0x000fe40008000000 */
[----:B------:R-:W-:Y:S04]  /*8070*/  STL.64 [R1+0x848], R140 ;  /* 0x0008488c01007387 */ /* 0x000fe80000100a00 */
[----:B------:R-:W-:Y:S01]  /*8080*/  LDGSTS.E [R248], desc[UR60][R134.64], !P1 ;  /* 0x0000000086f87fae */ /* 0x000fe2000c92187c */
[----:B------:R-:W-:Y:S01]  /*8090*/  ISETP.GE.U32.AND P1, PT, R5, 0x7fffff49, PT ;  /* 0x7fffff490500780c */ /* 0x000fe20003f26070 */
[----:B------:R-:W-:-:S02]  /*80a0*/  VIADD R5, R4, 0xffffffe6 ;  /* 0xffffffe604057836 */ /* 0x000fc40000000000 */
[----:B------:R-:W-:Y:S01]  /*80b0*/  LDGSTS.E [R248+0x4], desc[UR60][R144.64], !P6 ;  /* 0x0000400090f87fae */ /* 0x000fe2000f12187c */
[----:B------:R-:W-:Y:S01]  /*80c0*/  ISETP.GE.U32.AND P6, PT, R6, 0x7fffff68, PT ;  /* 0x7fffff680600780c */ /* 0x000fe20003fc6070 */
[----:B--2---:R-:W-:Y:S02]  /*80d0*/  VIADD R6, R9, 0xffffffab ;  /* 0xffffffab09067836 */ /* 0x004fe40000000000 */
[----:B------:R-:W-:Y:S01]  /*80e0*/  LDGSTS.E [R248+0x8], desc[UR60][R180.64], !P3 ;  /* 0x00008000b4f87fae */ /* 0x000fe2000d92187c */
[----:B------:R-:W-:Y:S01]  /*80f0*/  ISETP.GE.U32.AND P3, PT, R5, 0x7fffff67, PT ;  /* 0x7fffff670500780c */ /* 0x000fe20003f66070 */
[----:B------:R-:W-:Y:S01]  /*8100*/  VIADD R5, R4, 0xffffffe5 ;  /* 0xffffffe504057836 */ /* 0x000fe20000000000 */
[----:B------:R-:W1:Y:S01]  /*8110*/  LDC R9, c[0x0][0x230] ;  /* 0x00008c00ff097b82 */ /* 0x000e620000000800 */
[----:B------:R-:W-:Y:S03]  /*8120*/  LDGSTS.E [R248+0xc], desc[UR60][R148.64], !P2 ;  /* 0x0000c00094f87fae */ /* 0x000fe6000d12187c */
[----:B------:R-:W-:Y:S01]  /*8130*/  ISETP.GE.U32.AND P2, PT, R5, 0x7fffff66, PT ;  /* 0x7fffff660500780c */ /* 0x000fe20003f46070 */
[----:B------:R-:W-:Y:S01]  /*8140*/  LDGSTS.E [R248+0x4000], desc[UR60][R142.64], !P0 ;  /* 0x040000008ef87fae */ /* 0x000fe2000c12187c */
[----:B------:R-:W-:Y:S01]  /*8150*/  ISETP.GE.U32.AND P0, PT, R6, 0x7fffff2c, PT ;  /* 0x7fffff2c0600780c */ /* 0x000fe20003f06070 */
[----:B------:R-:W-:-:S02]  /*8160*/  VIADD R6, R8, 0xffffffaa ;  /* 0xffffffaa08067836 */ /* 0x000fc40000000000 */
[----:B---3--:R-:W-:Y:S01]  /*8170*/  VIADD R5, R242, 0xffffffa9 ;  /* 0xffffffa9f2057836 */ /* 0x008fe20000000000 */
[----:B------:R-:W-:Y:S01]  /*8180*/  LDGSTS.E [R248+0x4004], desc[UR60][R170.64], !P5 ;  /* 0x04004000aaf87fae */ /* 0x000fe2000e92187c */
[----:B------:R-:W2:Y:S01]  /*8190*/  LDC R8, c[0x0][0x230] ;  /* 0x00008c00ff087b82 */ /* 0x000ea20000000800 */
[----:B------:R-:W-:Y:S01]  /*81a0*/  ISETP.GE.U32.AND P5, PT, R6, 0x7fffff2b, PT ;  /* 0x7fffff2b0600780c */ /* 0x000fe20003fa6070 */
[----:B----4-:R-:W-:Y:S01]  /*81b0*/  VIADD R6, R7, 0xffffffa8 ;  /* 0xffffffa807067836 */ /* 0x010fe20000000000 */
[----:B------:R-:W-:Y:S01]  /*81c0*/  LDGSTS.E [R248+0x4008], desc[UR60][R146.64], !P4 ;  /* 0x0400800092f87fae */ /* 0x000fe2000e12187c */
[----:B------:R-:W-:Y:S01]  /*81d0*/  ISETP.GE.U32.AND P4, PT, R5, 0x7fffff2a, PT ;  /* 0x7fffff2a0500780c */ /* 0x000fe20003f86070 */
[----:B------:R-:W-:Y:S02]  /*81e0*/  VIADD R5, R241, 0xffffff8b ;  /* 0xffffff8bf1057836 */ /* 0x000fe40000000000 */
        /* <DEDUP_REMOVED lines=13> */
[----:B------:R-:W-:Y:S02]  /*82c0*/  VIADD R5, R4, 0xffffffe4 ;  /* 0xffffffe404057836 */ /* 0x000fe40000000000 */
[----:B------:R-:W-:Y:S03]  /*82d0*/  LDGSTS.E [R248+0x800c], desc[UR60][R158.64], !P1 ;  /* 0x0800c0009ef87fae */ /* 0x000fe6000c92187c */
[----:B------:R-:W-:Y:S01]  /*82e0*/  ISETP.GE.U32.AND P1, PT, R5, 0x7fffff65, PT ;  /* 0x7fffff650500780c */ /* 0x000fe20003f26070 */
[----:B------:R-:W-:Y:S01]  /*82f0*/  LDGSTS.E [R248+0xc000], desc[UR60][R160.64], !P0 ;  /* 0x0c000000a0f87fae */ /* 0x000fe2000c12187c */
[----:B------:R-:W-:Y:S01]  /*8300*/  ISETP.GE.U32.AND P0, PT, R6, 0x7fffff09, PT ;  /* 0x7fffff090600780c */ /* 0x000fe20003f06070 */
[----:B------:R-:W4:Y:S01]  /*8310*/  LDC R9, c[0x0][0x230] ;  /* 0x00008c00ff097b82 */ /* 0x000f220000000800 */
[C---:B------:R-:W-:Y:S01]  /*8320*/  IADD3 R5, R4.reuse, -0x3a, RZ ;  /* 0xffffffc604057810 */ /* 0x040fe20007ffe0ff */
[----:B------:R-:W-:Y:S01]  /*8330*/  STL.64 [R1+0x850], R118 ;  /* 0x0008507601007387 */ /* 0x000fe20000100a00 */
[----:B------:R-:W-:-:S03]  /*8340*/  VIADD R6, R4, 0xffffffc7 ;  /* 0xffffffc704067836 */ /* 0x000fc60000000000 */
[----:B------:R-:W-:Y:S02]  /*8350*/  STL.64 [R1+0x858], R112 ;  /* 0x0008587001007387 */ /* 0x000fe40000100a00 */
[----:B------:R-:W1:Y:S02]  /*8360*/  LDC R240, c[0x0][0x230] ;  /* 0x00008c00fff07b82 */ /* 0x000e640000000800 */
[----:B------:R-:W-:Y:S04]  /*8370*/  STL.64 [R1+0x860], R136 ;  /* 0x0008608801007387 */ /* 0x000fe80000100a00 */
[----:B------:R2:W-:Y:S02]  /*8380*/  STL [R1+0x744], R14 ;  /* 0x0007440e01007387 */ /* 0x0005e40000100800 */
[----:B------:R-:W1:Y:S02]  /*8390*/  LDC R242, c[0x0][0x230] ;  /* 0x00008c00fff27b82 */ /* 0x000e640000000800 */
[----:B------:R-:W-:Y:S01]  /*83a0*/  LDGSTS.E [R248+0xc004], desc[UR60][R162.64], !P5 ;  /* 0x0c004000a2f87fae */ /* 0x000fe2000e92187c */
[----:B------:R-:W-:Y:S01]  /*83b0*/  ISETP.GE.U32.AND P5, PT, R6, 0x7fffff48, PT ;  /* 0x7fffff480600780c */ /* 0x000fe20003fa6070 */
[----:B------:R-:W-:-:S02]  /*83c0*/  VIADD R6, R4, 0xffffffc5 ;  /* 0xffffffc504067836 */ /* 0x000fc40000000000 */
[----:B------:R-:W-:Y:S01]  /*83d0*/  LDGSTS.E [R248+0xc008], desc[UR60][R164.64], !P4 ;  /* 0x0c008000a4f87fae */ /* 0x000fe2000e12187c */
[----:B------:R-:W-:Y:S01]  /*83e0*/  ISETP.GE.U32.AND P4, PT, R5, 0x7fffff47, PT ;  /* 0x7fffff470500780c */ /* 0x000fe20003f86070 */
[----:B------:R-:W-:Y:S01]  /*83f0*/  VIADD R5, R4, 0xffffffc4 ;  /* 0xffffffc404057836 */ /* 0x000fe20000000000 */
[----:B--2---:R-:W-:Y:S01]  /*8400*/  LOP3.LUT R14, R3, 0x60, RZ, 0x3c, !PT ;  /* 0x00000060030e7812 */ /* 0x004fe200078e3cff */
[----:B------:R-:W-:Y:S01]  /*8410*/  LDGSTS.E [R248+0xc00c], desc[UR60][R166.64], !P0 ;  /* 0x0c00c000a6f87fae */ /* 0x000fe2000c12187c */
[----:B------:R-:W-:Y:S01]  /*8420*/  ISETP.GE.U32.AND P0, PT, R6, 0x7fffff46, PT ;  /* 0x7fffff460600780c */ /* 0x000fe20003f06070 */
[----:B------:R-:W-:Y:S02]  /*8430*/  VIADD R6, R4, 0xffffffe2 ;  /* 0xffffffe204067836 */ /* 0x000fe40000000000 */
[----:B------:R-:W-:Y:S01]  /*8440*/  VIADD R249, R14, UR8 ;  /* 0x000000080ef97c36 */ /* 0x000fe20008000000 */
[----:B------:R2:W-:Y:S04]  /*8450*/  STL [R1+0x740], R14 ;  /* 0x0007400e01007387 */ /* 0x0005e80000100800 */
[----:B------:R-:W-:Y:S01]  /*8460*/  LDGSTS.E [R249], desc[UR60][R198.64], !P6 ;  /* 0x00000000c6f97fae */ /* 0x000fe2000f12187c */
[----:B------:R-:W-:Y:S01]  /*8470*/  ISETP.GE.U32.AND P6, PT, R5, 0x7fffff45, PT ;  /* 0x7fffff450500780c */ /* 0x000fe20003fc6070 */
[----:B------:R-:W-:-:S02]  /*8480*/  VIADD R5, R4, 0xffffffe3 ;  /* 0xffffffe304057836 */ /* 0x000fc40000000000 */
[----:B------:R-:W-:Y:S01]  /*8490*/  LDGSTS.E [R249+0x4], desc[UR60][R172.64], !P3 ;  /* 0x00004000acf97fae */ /* 0x000fe2000d92187c */
[----:B--2---:R-:W-:Y:S02]  /*84a0*/  LOP3.LUT R14, R3, 0x70, RZ, 0x3c, !PT ;  /* 0x00000070030e7812 */ /* 0x004fe400078e3cff */
[----:B------:R-:W-:Y:S01]  /*84b0*/  ISETP.GE.U32.AND P3, PT, R5, 0x7fffff64, PT ;  /* 0x7fffff640500780c */ /* 0x000fe20003f66070 */
[----:B------:R-:W-:Y:S01]  /*84c0*/  VIADD R5, R4, 0xffffffe1 ;  /* 0xffffffe104057836 */ /* 0x000fe20000000000 */
[----:B------:R-:W-:Y:S01]  /*84d0*/  LDGSTS.E [R249+0x8], desc[UR60][R168.64], !P2 ;  /* 0x00008000a8f97fae */ /* 0x000fe2000d12187c */
[----:B------:R-:W-:Y:S01]  /*84e0*/  ISETP.GE.U32.AND P2, PT, R6, 0x7fffff63, PT ;  /* 0x7fffff630600780c */ /* 0x000fe20003f46070 */
[----:B------:R-:W-:Y:S02]  /*84f0*/  VIADD R6, R8, 0xffffffa7 ;  /* 0xffffffa708067836 */ /* 0x000fe40000000000 */
[----:B------:R-:W-:Y:S01]  /*8500*/  LDGSTS.E [R249+0xc], desc[UR60][R184.64], !P1 ;  /* 0x0000c000b8f97fae */ /* 0x000fe2000c92187c */
[----:B------:R-:W-:Y:S01]  /*8510*/  ISETP.GE.U32.AND P1, PT, R5, 0x7fffff62, PT ;  /* 0x7fffff620500780c */ /* 0x000fe20003f26070 */
[----:B----4-:R-:W-:Y:S01]  /*8520*/  VIADD R5, R9, 0xffffffa6 ;  /* 0xffffffa609057836 */ /* 0x010fe20000000000 */
[----:B------:R-:W2:Y:S01]  /*8530*/  LDC R8, c[0x0][0x230] ;  /* 0x00008c00ff087b82 */ /* 0x000ea20000000800 */
[----:B------:R-:W-:Y:S01]  /*8540*/  LDGSTS.E [R249+0x4000], desc[UR60][R176.64], !P5 ;  /* 0x04000000b0f97fae */ /* 0x000fe2000e92187c */
[----:B------:R-:W-:Y:S01]  /*8550*/  ISETP.GE.U32.AND P5, PT, R6, 0x7fffff28, PT ;  /* 0x7fffff280600780c */ /* 0x000fe20003fa6070 */
[----:B---3--:R-:W-:-:S02]  /*8560*/  VIADD R6, R7, 0xffffffa5 ;  /* 0xffffffa507067836 */ /* 0x008fc40000000000 */
[----:B------:R-:W-:Y:S01]  /*8570*/  LDGSTS.E [R249+0x4004], desc[UR60][R202.64], !P4 ;  /* 0x04004000caf97fae */ /* 0x000fe2000e12187c */
[----:B------:R-:W-:Y:S01]  /*8580*/  ISETP.GE.U32.AND P4, PT, R5, 0x7fffff27, PT ;  /* 0x7fffff270500780c */ /* 0x000fe20003f86070 */
[----:B-1----:R-:W-:Y:S01]  /*8590*/  VIADD R5, R241, 0xffffffa4 ;  /* 0xffffffa4f1057836 */ /* 0x002fe20000000000 */
[----:B------:R-:W1:Y:S01]  /*85a0*/  LDC R7, c[0x0][0x230] ;  /* 0x00008c00ff077b82 */ /* 0x000e620000000800 */
        /* <DEDUP_REMOVED lines=15> */
[----:B------:R-:W-:Y:S02]  /*86a0*/  VIADD R242, R14, UR8 ;  /* 0x000000080ef27c36 */ /* 0x000fe40008000000 */
[----:B------:R-:W-:Y:S01]  /*86b0*/  ISETP.GE.U32.AND P0, PT, R5, 0x7fffff61, PT ;  /* 0x7fffff610500780c */ /* 0x000fe20003f06070 */
[----:B------:R-:W-:Y:S01]  /*86c0*/  LDGSTS.E [R249+0x800c], desc[UR60][R188.64], !P6 ;  /* 0x0800c000bcf97fae */ /* 0x000fe2000f12187c */
[----:B------:R-:W-:Y:S01]  /*86d0*/  ISETP.GE.U32.AND P6, PT, R6, 0x7fffff06, PT ;  /* 0x7fffff060600780c */ /* 0x000fe20003fc6070 */
[----:B--2---:R-:W-:Y:S01]  /*86e0*/  VIADD R6, R8, 0xffffff84 ;  /* 0xffffff8408067836 */ /* 0x004fe20000000000 */
[----:B------:R-:W2:Y:S01]  /*86f0*/  LDC R9, c[0x0][0x230] ;  /* 0x00008c00ff097b82 */ /* 0x000ea20000000800 */
[----:B------:R-:W-:Y:S01]  /*8700*/  LDGSTS.E [R249+0xc000], desc[UR60][R190.64], !P5 ;  /* 0x0c000000bef97fae */ /* 0x000fe2000e92187c */
[----:B------:R-:W-:-:S03]  /*8710*/  VIADD R5, R4, 0xffffffc3 ;  /* 0xffffffc304057836 */ /* 0x000fc60000000000 */
[----:B------:R-:W-:Y:S01]  /*8720*/  LDGSTS.E [R249+0xc004], desc[UR60][R192.64], !P4 ;  /* 0x0c004000c0f97fae */ /* 0x000fe2000e12187c */
[----:B------:R-:W-:Y:S01]  /*8730*/  ISETP.GE.U32.AND P4, PT, R6, 0x7fffff05, PT ;  /* 0x7fffff050600780c */ /* 0x000fe20003f86070 */
[C---:B------:R-:W-:Y:S01]  /*8740*/  VIADD R6, R4.reuse, 0xffffffc1 ;  /* 0xffffffc104067836 */ /* 0x040fe20000000000 */
[----:B------:R-:W4:Y:S01]  /*8750*/  LDC R8, c[0x0][0x230] ;  /* 0x00008c00ff087b82 */ /* 0x000f220000000800 */
[----:B------:R-:W-:Y:S01]  /*8760*/  ISETP.GE.U32.AND P5, PT, R5, 0x7fffff44, PT ;  /* 0x7fffff440500780c */ /* 0x000fe20003fa6070 */
[----:B------:R3:W-:Y:S01]  /*8770*/  STL [R1+0x73c], R14 ;  /* 0x00073c0e01007387 */ /* 0x0007e20000100800 */
[----:B------:R-:W-:-:S03]  /*8780*/  IADD3 R5, R4, -0x3e, RZ ;  /* 0xffffffc204057810 */ /* 0x000fc60007ffe0ff */
[----:B------:R-:W-:Y:S01]  /*8790*/  LDGSTS.E [R249+0xc008], desc[UR60][R194.64], !P6 ;  /* 0x0c008000c2f97fae */ /* 0x000fe2000f12187c */
[----:B------:R-:W-:Y:S01]  /*87a0*/  ISETP.GE.U32.AND P6, PT, R5, 0x7fffff43, PT ;  /* 0x7fffff430500780c */ /* 0x000fe20003fc6070 */
[----:B------:R-:W2:Y:S01]  /*87b0*/  LDC R252, c[0x0][0x230] ;  /* 0x00008c00fffc7b82 */ /* 0x000ea20000000800 */
[----:B------:R-:W-:Y:S01]  /*87c0*/  VIADD R5, R4, 0xffffffc0 ;  /* 0xffffffc004057836 */ /* 0x000fe20000000000 */
[----:B------:R-:W-:Y:S04]  /*87d0*/  STL [R1+0x354], R88 ;  /* 0x0003545801007387 */ /* 0x000fe80000100800 */
[----:B------:R-:W-:Y:S01]  /*87e0*/  LDGSTS.E [R249+0xc00c], desc[UR60][R196.64], !P4 ;  /* 0x0c00c000c4f97fae */ /* 0x000fe2000e12187c */
[----:B------:R-:W-:Y:S01]  /*87f0*/  ISETP.GE.U32.AND P4, PT, R6, 0x7fffff42, PT ;  /* 0x7fffff420600780c */ /* 0x000fe20003f86070 */
[----:B-1----:R-:W-:Y:S01]  /*8800*/  VIADD R6, R7, 0xffffffa3 ;  /* 0xffffffa307067836 */ /* 0x002fe20000000000 */
[----:B---3--:R-:W1:Y:S01]  /*8810*/  LDC R14, c[0x0][0x230] ;  /* 0x00008c00ff0e7b82 */ /* 0x008e620000000800 */
[----:B------:R-:W-:Y:S01]  /*8820*/  LDGSTS.E [R242], desc[UR60][R206.64], !P3 ;  /* 0x00000000cef27fae */ /* 0x000fe2000d92187c */
[----:B------:R-:W-:Y:S01]  /*8830*/  ISETP.GE.U32.AND P3, PT, R5, 0x7fffff41, PT ;  /* 0x7fffff410500780c */ /* 0x000fe20003f66070 */
[----:B------:R-:W-:-:S02]  /*8840*/  VIADD R5, R240, 0xffffffa2 ;  /* 0xffffffa2f0057836 */ /* 0x000fc40000000000 */
[----:B------:R-:W-:Y:S01]  /*8850*/  LDGSTS.E [R242+0x4], desc[UR60][R200.64], !P2 ;  /* 0x00004000c8f27fae */ /* 0x000fe2000d12187c */
[----:B------:R-:W-:Y:S01]  /*8860*/  ISETP.GE.U32.AND P2, PT, R6, 0x7fffff24, PT ;  /* 0x7fffff240600780c */ /* 0x000fe20003f46070 */
[----:B----4-:R-:W-:Y:S01]  /*8870*/  VIADD R6, R8, 0xffffffa1 ;  /* 0xffffffa108067836 */ /* 0x010fe20000000000 */
[----:B------:R-:W3:Y:S01]  /*8880*/  LDC R7, c[0x0][0x230] ;  /* 0x00008c00ff077b82 */ /* 0x000ee20000000800 */
[----:B------:R-:W-:Y:S01]  /*8890*/  LDGSTS.E [R242+0x8], desc[UR60][R216.64], !P1 ;  /* 0x00008000d8f27fae */ /* 0x000fe2000c92187c */
[----:B------:R-:W-:Y:S01]  /*88a0*/  ISETP.GE.U32.AND P1, PT, R5, 0x7fffff23, PT ;  /* 0x7fffff230500780c */ /* 0x000fe20003f26070 */
[----:B--2---:R-:W-:Y:S02]  /*88b0*/  VIADD R5, R9, 0xffffffa0 ;  /* 0xffffffa009057836 */ /* 0x004fe40000000000 */
[----:B------:R-:W-:Y:S01]  /*88c0*/  LDGSTS.E [R242+0xc], desc[UR60][R204.64], !P0 ;  /* 0x0000c000ccf27fae */ /* 0x000fe2000c12187c */
[----:B------:R-:W-:Y:S01]  /*88d0*/  ISETP.GE.U32.AND P0, PT, R6, 0x7fffff22, PT ;  /* 0x7fffff220600780c */ /* 0x000fe20003f06070 */
[----:B------:R-:W-:Y:S01]  /*88e0*/  VIADD R6, R241, 0xffffff83 ;  /* 0xffffff83f1067836 */ /* 0x000fe20000000000 */
[----:B------:R-:W2:Y:S01]  /*88f0*/  LDC R8, c[0x0][0x230] ;  /* 0x00008c00ff087b82 */ /* 0x000ea20000000800 */
[----:B------:R-:W-:Y:S01]  /*8900*/  LDGSTS.E [R242+0x4000], desc[UR60][R212.64], !P5 ;  /* 0x04000000d4f27fae */ /* 0x000fe2000e92187c */
[----:B------:R-:W-:Y:S01]  /*8910*/  ISETP.GE.U32.AND P5, PT, R5, 0x7fffff21, PT ;  /* 0x7fffff210500780c */ /* 0x000fe20003fa6070 */
[----:B------:R-:W-:-:S02]  /*8920*/  VIADD R5, R252, 0xffffff82 ;  /* 0xffffff82fc057836 */ /* 0x000fc40000000000 */
[----:B------:R-:W-:Y:S01]  /*8930*/  LDGSTS.E [R242+0x4004], desc[UR60][R210.64], !P6 ;  /* 0x04004000d2f27fae */ /* 0x000fe2000f12187c */
[----:B------:R-:W-:Y:S02]  /*8940*/  ISETP.GE.U32.AND P6, PT, R6, 0x7fffff04, PT ;  /* 0x7fffff040600780c */ /* 0x000fe40003fc6070 */
[----:B------:R-:W4:Y:S01]  /*8950*/  LDC R9, c[0x0][0x230] ;  /* 0x00008c00ff097b82 */ /* 0x000f220000000800 */
[----:B------:R-:W-:Y:S01]  /*8960*/  LDGSTS.E [R242+0x4008], desc[UR60][R208.64], !P4 ;  /* 0x04008000d0f27fae */ /* 0x000fe2000e12187c */
[----:B------:R-:W-:-:S03]  /*8970*/  ISETP.GE.U32.AND P4, PT, R5, 0x7fffff03, PT ;  /* 0x7fffff030500780c */ /* 0x000fc60003f86070 */
[----:B------:R-:W-:Y:S01]  /*8980*/  LDGSTS.E [R242+0x400c], desc[UR60][R224.64], !P3 ;  /* 0x0400c000e0f27fae */ /* 0x000fe2000d92187c */
[----:B------:R-:W-:Y:S01]  /*8990*/  ISETP.GT.AND P3, PT, R88, 0x7f, PT ;  /* 0x0000007f5800780c */ /* 0x000fe20003f64270 */
[----:B---3--:R-:W-:Y:S02]  /*89a0*/  VIADD R6, R7, 0xffffff80 ;  /* 0xffffff8007067836 */ /* 0x008fe40000000000 */
[----:B------:R-:W-:Y:S01]  /*89b0*/  LDGSTS.E [R242+0x8000], desc[UR60][R218.64], !P2 ;  /* 0x08000000daf27fae */ /* 0x000fe2000d12187c */
[C---:B------:R-:W-:Y:S01]  /*89c0*/  ISETP.GE.AND P2, PT, R157.reuse, R7, PT ;  /* 0x000000079d00720c */ /* 0x040fe20003f46270 */
[----:B------:R-:W3:Y:S01]  /*89d0*/  LDC R240, c[0x0][0x230] ;  /* 0x00008c00fff07b82 */ /* 0x000ee20000000800 */
[----:B------:R-:W-:Y:S01]  /*89e0*/  SEL R4, RZ, 0x4, !P3 ;  /* 0x00000004ff047807 */ /* 0x000fe20005800000 */
[----:B------:R-:W-:Y:S01]  /*89f0*/  LDGSTS.E [R242+0x8004], desc[UR60][R214.64], !P1 ;  /* 0x08004000d6f27fae */ /* 0x000fe2000c92187c */
[----:B------:R-:W-:Y:S01]  /*8a00*/  ISETP.GE.AND P3, PT, R157, R6, PT ;  /* 0x000000069d00720c */ /* 0x000fe20003f66270 */
[----:B--2---:R-:W-:Y:S01]  /*8a10*/  VIADD R7, R8, 0xffffff81 ;  /* 0xffffff8108077836 */ /* 0x004fe20000000000 */
[----:B------:R-:W-:Y:S01]  /*8a20*/  SEL R5, R4, RZ, !P2 ;  /* 0x000000ff04057207 */ /* 0x000fe20005000000 */
[----:B------:R-:W-:Y:S01]  /*8a30*/  LDGSTS.E [R242+0x8008], desc[UR60][R22.64], !P0 ;  /* 0x0800800016f27fae */ /* 0x000fe2000c12187c */
[----:B------:R-:W-:Y:S01]  /*8a40*/  SEL R4, RZ, 0x4, P3 ;  /* 0x00000004ff047807 */ /* 0x000fe20001800000 */
[----:B------:R-:W2:Y:S01]  /*8a50*/  LDC R241, c[0x0][0x230] ;  /* 0x00008c00fff17b82 */ /* 0x000ea20000000800 */
[----:B------:R-:W-:Y:S01]  /*8a60*/  ISETP.GE.U32.AND P3, PT, R7, 0x7fffff02, PT ;  /* 0x7fffff020700780c */ /* 0x000fe20003f66070 */
[----:B------:R1:W-:Y:S01]  /*8a70*/  LDGSTS.E [R242+0x800c], desc[UR60][R20.64], !P5 ;  /* 0x0800c00014f27fae */ /* 0x0003e2000e92187c */
[----:B------:R-:W-:-:S02]  /*8a80*/  ISETP.GT.AND P2, PT, R88, 0xff, PT ;  /* 0x000000ff5800780c */ /* 0x000fc40003f44270 */
[----:B------:R-:W-:Y:S01]  /*8a90*/  ISETP.GE.U32.AND P1, PT, R6, 0x7fffff01, PT ;  /* 0x7fffff010600780c */ /* 0x000fe20003f26070 */
[----:B------:R-:W-:Y:S01]  /*8aa0*/  LDGSTS.E [R242+0xc000], desc[UR60][R18.64], !P6 ;  /* 0x0c00000012f27fae */ /* 0x000fe2000f12187c */
[----:B------:R-:W-:Y:S01]  /*8ab0*/  SEL R4, R4, RZ, P2 ;  /* 0x000000ff04047207 */ /* 0x000fe20001000000 */
[----:B------:R-:W1:Y:S01]  /*8ac0*/  LDC R252, c[0x0][0x230] ;  /* 0x00008c00fffc7b82 */ /* 0x000e620000000800 */
[----:B------:R-:W-:Y:S01]  /*8ad0*/  ISETP.NE.U32.AND P2, PT, R5, RZ, PT ;  /* 0x000000ff0500720c */ /* 0x000fe20003f45070 */
[----:B------:R-:W-:Y:S01]  /*8ae0*/  LDGSTS.E [R242+0xc004], desc[UR60][R16.64], !P4 ;  /* 0x0c00400010f27fae */ /* 0x000fe2000e12187c */
[----:B------:R-:W-:Y:S01]  /*8af0*/  ISETP.NE.U32.AND P0, PT, R4, RZ, PT ;  /* 0x000000ff0400720c */ /* 0x000fe20003f05070 */
[----:B----4-:R-:W-:Y:S02]  /*8b00*/  VIADD R4, R9, 0xffffff7f ;  /* 0xffffff7f09047836 */ /* 0x010fe40000000000 */
[----:B------:R-:W-:Y:S01]  /*8b10*/  LDGSTS.E [R242+0xc008], desc[UR60][R10.64], !P3 ;  /* 0x0c0080000af27fae */ /* 0x000fe2000d92187c */
[----:B---3--:R-:W-:-:S03]  /*8b20*/  VIADD R5, R240, 0xffffff7e ;  /* 0xffffff7ef0057836 */ /* 0x008fc60000000000 */
[----:B------:R-:W3:Y:S01]  /*8b30*/  LDL.64 R156, [R1+0x228] ;  /* 0x00022800019c7983 */ /* 0x000ee20000100a00 */
[----:B------:R-:W-:Y:S01]  /*8b40*/  ISETP.GE.U32.AND P5, PT, R4, 0x7fffff00, PT ;  /* 0x7fffff000400780c */ /* 0x000fe20003fa6070 */
[----:B------:R-:W-:Y:S01]  /*8b50*/  VIADD R4, R15, 0xffffff7d ;  /* 0xffffff7d0f047836 */ /* 0x000fe20000000000 */
[----:B------:R-:W-:Y:S01]  /*8b60*/  ISETP.GE.U32.AND P6, PT, R5, 0x7ffffeff, PT ;  /* 0x7ffffeff0500780c */ /* 0x000fe20003fc6070 */
[----:B------:R-:W-:Y:S01]  /*8b70*/  LDGSTS.E [R242+0xc00c], desc[UR60][R12.64], !P1 ;  /* 0x0c00c0000cf27fae */ /* 0x000fe2000c92187c */
[----:B------:R-:W-:Y:S01]  /*8b80*/  LOP3.LUT R7, R2, 0x30, RZ, 0x3c, !PT ;  /* 0x0000003002077812 */ /* 0x000fe200078e3cff */
[----:B--2---:R-:W-:Y:S01]  /*8b90*/  VIADD R5, R241, 0xffffff7c ;  /* 0xffffff7cf1057836 */ /* 0x004fe20000000000 */
[----:B------:R-:W-:Y:S01]  /*8ba0*/  ISETP.GE.U32.AND P4, PT, R4, 0x7ffffefe, PT ;  /* 0x7ffffefe0400780c */ /* 0x000fe20003f86070 */
[----:B------:R-:W2:Y:S01]  /*8bb0*/  LDL.64 R10, [R1+0x268] ;  /* 0x00026800010a7983 */ /* 0x000ea20000100a00 */
[----:B-1----:R-:W-:Y:S01]  /*8bc0*/  IADD3 R4, R14, -0x85, RZ ;  /* 0xffffff7b0e047810 */ /* 0x002fe20007ffe0ff */
[----:B------:R-:W1:Y:S01]  /*8bd0*/  LDC R21, c[0x0][0x230] ;  /* 0x00008c00ff157b82 */ /* 0x000e620000000800 */
[C---:B------:R-:W-:Y:S01]  /*8be0*/  LOP3.LUT R15, R2.reuse, 0x60, RZ, 0x3c, !PT ;  /* 0x00000060020f7812 */ /* 0x040fe200078e3cff */
[----:B------:R-:W0:Y:S01]  /*8bf0*/  LDGDEPBAR ;  /* 0x00000000000079af */ /* 0x000e220000000000 */
[----:B------:R-:W-:-:S02]  /*8c00*/  LOP3.LUT R14, R2, 0x70, RZ, 0x3c, !PT ;  /* 0x00000070020e7812 */ /* 0x000fc400078e3cff */
[----:B------:R-:W-:Y:S01]  /*8c10*/  ISETP.GE.U32.AND P3, PT, R5, 0x7ffffefd, PT ;  /* 0x7ffffefd0500780c */ /* 0x000fe20003f66070 */
[----:B------:R4:W-:Y:S01]  /*8c20*/  STL.64 [R1+0x768], R2 ;  /* 0x0007680201007387 */ /* 0x0009e20000100a00 */
[----:B------:R-:W-:Y:S01]  /*8c30*/  ISETP.GE.U32.AND P1, PT, R4, 0x7ffffefc, PT ;  /* 0x7ffffefc0400780c */ /* 0x000fe20003f26070 */
[C---:B------:R-:W-:Y:S01]  /*8c40*/  VIADD R4, R2.reuse, UR8 ;  /* 0x0000000802047c36 */ /* 0x040fe20008000000 */
[C---:B------:R-:W-:Y:S01]  /*8c50*/  LOP3.LUT R5, R2.reuse, 0x10, RZ, 0x3c, !PT ;  /* 0x0000001002057812 */ /* 0x040fe200078e3cff */
[----:B------:R-:W3:Y:S01]  /*8c60*/  LDL.64 R12, [R1+0x1e8] ;  /* 0x0001e800010c7983 */ /* 0x000ee20000100a00 */
[C---:B------:R-:W-:Y:S01]  /*8c70*/  LOP3.LUT R6, R2.reuse, 0x20, RZ, 0x3c, !PT ;  /* 0x0000002002067812 */ /* 0x040fe200078e3cff */
[----:B------:R-:W-:Y:S01]  /*8c80*/  VIADD R240, R15, UR8 ;  /* 0x000000080ff07c36 */ /* 0x000fe20008000000 */
[----:B------:R-:W-:Y:S01]  /*8c90*/  LOP3.LUT R8, R2, 0x40, RZ, 0x3c, !PT ;  /* 0x0000004002087812 */ /* 0x000fe200078e3cff */
[----:B------:R-:W-:Y:S01]  /*8ca0*/  VIADD R241, R14, UR8 ;  /* 0x000000080ef17c36 */ /* 0x000fe20008000000 */
[----:B------:R-:W-:Y:S01]  /*8cb0*/  LOP3.LUT R9, R2, 0x50, RZ, 0x3c, !PT ;  /* 0x0000005002097812 */ /* 0x000fe200078e3cff */
[----:B------:R-:W-:Y:S01]  /*8cc0*/  IMAD.WIDE R14, R152, 0x4, R220 ;  /* 0x00000004980e7825 */ /* 0x000fe200078e02dc */
[----:B------:R-:W1:Y:S01]  /*8cd0*/  LDC R20, c[0x0][0x230] ;  /* 0x00008c00ff147b82 */ /* 0x000e620000000800 */
[----:B----4-:R-:W4:Y:S04]  /*8ce0*/  LDL.LU.64 R2, [R1+0xb0] ;  /* 0x0000b00001027983 */ /* 0x010f280000300a00 */
[----:B------:R-:W4:Y:S03]  /*8cf0*/  LDL.64 R220, [R1+0x1a8] ;  /* 0x0001a80001dc7983 */ /* 0x000f260000100a00 */
[----:B------:R-:W1:Y:S01]  /*8d00*/  LDC R88, c[0x0][0x230] ;  /* 0x00008c00ff587b82 */ /* 0x000e620000000800 */
[----:B------:R-:W4:Y:S04]  /*8d10*/  LDL.64 R136, [R1+0x168] ;  /* 0x0001680001887983 */ /* 0x000f280000100a00 */
        /* <DEDUP_REMOVED lines=14> */
[----:B--2---:R-:W-:Y:S04]  /*8e00*/  LDGSTS.E [R4+0x30000], desc[UR60][R10.64], P2 ;  /* 0x300000000a047fae */ /* 0x004fe8000912187c */
[----:B---3--:R-:W-:Y:S04]  /*8e10*/  LDGSTS.E [R4+0x30400], desc[UR60][R156.64], P2 ;  /* 0x304000009c047fae */ /* 0x008fe8000912187c */
[----:B------:R-:W2:Y:S04]  /*8e20*/  LDL.64 R10, [R1+0x160] ;  /* 0x00016000010a7983 */ /* 0x000ea80000100a00 */
[----:B------:R-:W3:Y:S01]  /*8e30*/  LDL.64 R156, [R1+0x158] ;  /* 0x00015800019c7983 */ /* 0x000ee20000100a00 */
[----:B------:R-:W-:-:S03]  /*8e40*/  VIADD R5, R5, UR8 ;  /* 0x0000000805057c36 */ /* 0x000fc60008000000 */
[----:B------:R1:W-:Y:S04]  /*8e50*/  STL.64 [R1+0x270], R14 ;  /* 0x0002700e01007387 */ /* 0x0003e80000100a00 */
[----:B------:R-:W-:Y:S04]  /*8e60*/  LDGSTS.E [R4+0x30800], desc[UR60][R12.64], P2 ;  /* 0x308000000c047fae */ /* 0x000fe8000912187c */
[----:B------:R-:W3:Y:S04]  /*8e70*/  LDL.64 R108, [R1+0x118] ;  /* 0x00011800016c7983 */ /* 0x000ee80000100a00 */
[----:B----4-:R-:W-:Y:S04]  /*8e80*/  LDGSTS.E [R4+0x30c00], desc[UR60][R220.64], P2 ;  /* 0x30c00000dc047fae */ /* 0x010fe8000912187c */
[----:B------:R-:W4:Y:S04]  /*8e90*/  LDL.64 R110, [R1+0xd8] ;  /* 0x0000d800016e7983 */ /* 0x000f280000100a00 */
[----:B------:R-:W-:Y:S04]  /*8ea0*/  LDGSTS.E [R4+0x31000], desc[UR60][R136.64], P2 ;  /* 0x3100000088047fae */ /* 0x000fe8000912187c */
        /* <DEDUP_REMOVED lines=14> */
[----:B------:R-:W4:Y:S01]  /*8f90*/  LDL.64 R12, [R1+0xd0] ;  /* 0x0000d000010c7983 */ /* 0x000f220000100a00 */
[----:B------:R-:W-:-:S02]  /*8fa0*/  VIADD R6, R6, UR8 ;  /* 0x0000000806067c36 */ /* 0x000fc40008000000 */
[----:B------:R-:W-:Y:S01]  /*8fb0*/  VIADD R7, R7, UR8 ;  /* 0x0000000807077c36 */ /* 0x000fe20008000000 */
[----:B------:R-:W4:Y:S04]  /*8fc0*/  LDL.64 R136, [R1+0x1c8] ;  /* 0x0001c80001887983 */ /* 0x000f280000100a00 */
[----:B------:R-:W4:Y:S04]  /*8fd0*/  LDL.64 R112, [R1+0x188] ;  /* 0x0001880001707983 */ /* 0x000f280000100a00 */
[----:B------:R-:W4:Y:S04]  /*8fe0*/  LDL.64 R118, [R1+0x148] ;  /* 0x0001480001767983 */ /* 0x000f280000100a00 */
[----:B------:R-:W4:Y:S04]  /*8ff0*/  LDL.64 R140, [R1+0x108] ;  /* 0x00010800018c7983 */ /* 0x000f280000100a00 */
[----:B------:R-:W4:Y:S04]  /*9000*/  LDL.64 R114, [R1+0xc8] ;  /* 0x0000c80001727983 */ /* 0x000f280000100a00 */
[----:B------:R-:W4:Y:S04]  /*9010*/  LDL.64 R104, [R1+0x88] ;  /* 0x0000880001687983 */ /* 0x000f280000100a00 */
[----:B------:R-:W4:Y:S04]  /*9020*/  LDL.64 R102, [R1+0x240] ;  /* 0x0002400001667983 */ /* 0x000f280000100a00 */
[----:B------:R-:W4:Y:S01]  /*9030*/  LDL.64 R100, [R1+0x200] ;  /* 0x0002000001647983 */ /* 0x000f220000100a00 */
[----:B------:R-:W-:-:S02]  /*9040*/  VIADD R8, R8, UR8 ;  /* 0x0000000808087c36 */ /* 0x000fc40008000000 */
[----:B------:R-:W-:Y:S01]  /*9050*/  VIADD R9, R9, UR8 ;  /* 0x0000000809097c36 */ /* 0x000fe20008000000 */
[----:B------:R-:W4:Y:S04]  /*9060*/  LDL.64 R220, [R1+0xf0] ;  /* 0x0000f00001dc7983 */ /* 0x000f280000100a00 */
[----:B--2---:R-:W-:Y:S04]  /*9070*/  LDGSTS.E [R5+0x31080], desc[UR60][R10.64], P2 ;  /* 0x310800000a057fae */ /* 0x004fe8000912187c */
[----:B------:R-:W-:Y:S04]  /*9080*/  LDGSTS.E [R5+0x31480], desc[UR60][R16.64], P2 ;  /* 0x3148000010057fae */ /* 0x000fe8000912187c */
[----:B------:R-:W-:Y:S04]  /*9090*/  LDGSTS.E [R5+0x31880], desc[UR60][R98.64], P2 ;  /* 0x3188000062057fae */ /* 0x000fe8000912187c */
[----:B------:R-:W2:Y:S04]  /*90a0*/  LDL.64 R10, [R1+0x90] ;  /* 0x00009000010a7983 */ /* 0x000ea80000100a00 */
[----:B------:R-:W-:Y:S04]  /*90b0*/  LDGSTS.E [R5+0x31c80], desc[UR60][R96.64], P2 ;  /* 0x31c8000060057fae */ /* 0x000fe8000912187c */
[----:B------:R-:W-:Y:S04]  /*90c0*/  LDGSTS.E [R6+0x30100], desc[UR60][R94.64], P2 ;  /* 0x301000005e067fae */ /* 0x000fe8000912187c */
[----:B------:R-:W-:Y:S04]  /*90d0*/  LDGSTS.E [R6+0x30500], desc[UR60][R122.64], P2 ;  /* 0x305000007a067fae */ /* 0x000fe8000912187c */
[----:B------:R-:W-:Y:S04]  /*90e0*/  LDGSTS.E [R6+0x30900], desc[UR60][R90.64], P2 ;  /* 0x309000005a067fae */ /* 0x000fe8000912187c */
[----:B------:R-:W-:Y:S04]  /*90f0*/  LDGSTS.E [R6+0x30d00], desc[UR60][R234.64], P2 ;  /* 0x30d00000ea067fae */ /* 0x000fe8000912187c */
[----:B------:R-:W2:Y:S04]  /*9100*/  LDL.64 R16, [R1+0x248] ;  /* 0x0002480001107983 */ /* 0x000ea80000100a00 */
[----:B---3--:R-:W-:Y:S04]  /*9110*/  LDGSTS.E [R6+0x31100], desc[UR60][R156.64], P2 ;  /* 0x311000009c067fae */ /* 0x008fe8000912187c */
[----:B------:R-:W-:Y:S04]  /*9120*/  LDGSTS.E [R6+0x31500], desc[UR60][R108.64], P2 ;  /* 0x315000006c067fae */ /* 0x000fe8000912187c */
[----:B----4-:R-:W-:Y:S04]  /*9130*/  LDGSTS.E [R6+0x31900], desc[UR60][R110.64], P2 ;  /* 0x319000006e067fae */ /* 0x010fe8000912187c */
[----:B------:R-:W3:Y:S04]  /*9140*/  LDL.64 R156, [R1+0x208] ;  /* 0x00020800019c7983 */ /* 0x000ee80000100a00 */
[----:B------:R-:W-:Y:S04]  /*9150*/  LDGSTS.E [R6+0x31d00], desc[UR60][R244.64], P2 ;  /* 0x31d00000f4067fae */ /* 0x000fe8000912187c */
[----:B------:R-:W-:Y:S04]  /*9160*/  LDGSTS.E [R7+0x30180], desc[UR60][R92.64], P2 ;  /* 0x301800005c077fae */ /* 0x000fe8000912187c */
[----:B------:R-:W-:Y:S04]  /*9170*/  LDGSTS.E [R7+0x30580], desc[UR60][R236.64], P2 ;  /* 0x30580000ec077fae */ /* 0x000fe8000912187c */
[----:B------:R-:W-:Y:S04]  /*9180*/  LDGSTS.E [R7+0x30980], desc[UR60][R250.64], P2 ;  /* 0x30980000fa077fae */ /* 0x000fe8000912187c */
[----:B------:R-:W-:Y:S04]  /*9190*/  LDGSTS.E [R7+0x30d80], desc[UR60][R238.64], P2 ;  /* 0x30d80000ee077fae */ /* 0x000fe8000912187c */
[----:B------:R-:W-:Y:S04]  /*91a0*/  LDGSTS.E [R7+0x31180], desc[UR60][R22.64], P2 ;  /* 0x3118000016077fae */ /* 0x000fe8000912187c */
[----:B------:R-:W-:Y:S04]  /*91b0*/  LDGSTS.E [R7+0x31580], desc[UR60][R18.64], P2 ;  /* 0x3158000012077fae */ /* 0x000fe8000912187c */
[----:B------:R-:W4:Y:S04]  /*91c0*/  LDL.64 R98, [R1+0x1c0] ;  /* 0x0001c00001627983 */ /* 0x000f280000100a00 */
[----:B------:R-:W-:Y:S04]  /*91d0*/  LDGSTS.E [R7+0x31980], desc[UR60][R12.64], P2 ;  /* 0x319800000c077fae */ /* 0x000fe8000912187c */
        /* <DEDUP_REMOVED lines=16> */
[----:B------:R-:W2:Y:S04]  /*92e0*/  LDL.64 R10, [R1+0x140] ;  /* 0x00014000010a7983 */ /* 0x000ea80000100a00 */
[----:B------:R-:W-:Y:S04]  /*92f0*/  LDGSTS.E [R8+0x30200], desc[UR60][R16.64], P2 ;  /* 0x3020000010087fae */ /* 0x000fe8000912187c */
[----:B------:R-:W2:Y:S04]  /*9300*/  LDL.64 R16, [R1+0x170] ;  /* 0x0001700001107983 */ /* 0x000ea80000100a00 */
[----:B---3--:R-:W-:Y:S04]  /*9310*/  LDGSTS.E [R8+0x30600], desc[UR60][R156.64], P2 ;  /* 0x306000009c087fae */ /* 0x008fe8000912187c */
[----:B------:R-:W-:Y:S04]  /*9320*/  LDGSTS.E [R8+0x30a00], desc[UR60][R136.64], P2 ;  /* 0x30a0000088087fae */ /* 0x000fe8000912187c */
[----:B------:R-:W-:Y:S04]  /*9330*/  LDGSTS.E [R8+0x30e00], desc[UR60][R112.64], P2 ;  /* 0x30e0000070087fae */ /* 0x000fe8000912187c */
[----:B------:R-:W3:Y:S04]  /*9340*/  LDL.64 R156, [R1+0x130] ;  /* 0x00013000019c7983 */ /* 0x000ee80000100a00 */
[----:B------:R-:W3:Y:S04]  /*9350*/  LDL.LU.64 R136, [R1+0x860] ;  /* 0x0008600001887983 */ /* 0x000ee80000300a00 */
[----:B------:R-:W3:Y:S04]  /*9360*/  LDL.LU.64 R112, [R1+0x858] ;  /* 0x0008580001707983 */ /* 0x000ee80000300a00 */
[----:B------:R-:W-:Y:S04]  /*9370*/  LDGSTS.E [R8+0x31200], desc[UR60][R118.64], P2 ;  /* 0x3120000076087fae */ /* 0x000fe8000912187c */
[----:B------:R-:W-:Y:S04]  /*9380*/  LDGSTS.E [R8+0x31600], desc[UR60][R140.64], P2 ;  /* 0x316000008c087fae */ /* 0x000fe8000912187c */
[----:B------:R-:W-:Y:S04]  /*9390*/  LDGSTS.E [R8+0x31a00], desc[UR60][R114.64], P2 ;  /* 0x31a0000072087fae */ /* 0x000fe8000912187c */
[----:B------:R-:W3:Y:S04]  /*93a0*/  LDL.LU.64 R118, [R1+0x850] ;  /* 0x0008500001767983 */ /* 0x000ee80000300a00 */
        /* <DEDUP_REMOVED lines=8> */
[----:B----4-:R-:W-:Y:S04]  /*9430*/  LDGSTS.E [R9+0x30a80], desc[UR60][R98.64], P2 ;  /* 0x30a8000062097fae */ /* 0x010fe8000912187c */
[----:B------:R4:W-:Y:S04]  /*9440*/  LDGSTS.E [R9+0x30e80], desc[UR60][R12.64], P2 ;  /* 0x30e800000c097fae */ /* 0x0009e8000912187c */
[----:B------:R-:W4:Y:S04]  /*9450*/  LDL.LU.64 R98, [R1+0x820] ;  /* 0x0008200001627983 */ /* 0x000f280000300a00 */
[----:B------:R-:W4:Y:S04]  /*9460*/  LDL.LU.64 R12, [R1+0x38] ;  /* 0x00003800010c7983 */ /* 0x000f280000300a00 */
[----:B--2---:R2:W-:Y:S04]  /*9470*/  LDGSTS.E [R9+0x31280], desc[UR60][R10.64], P2 ;  /* 0x312800000a097fae */ /* 0x0045e8000912187c */
[----:B------:R-:W-:Y:S04]  /*9480*/  LDGSTS.E [R9+0x31680], desc[UR60][R96.64], P2 ;  /* 0x3168000060097fae */ /* 0x000fe8000912187c */
[----:B------:R-:W-:Y:S04]  /*9490*/  LDGSTS.E [R9+0x31a80], desc[UR60][R94.64], P2 ;  /* 0x31a800005e097fae */ /* 0x000fe8000912187c */
[----:B------:R-:W2:Y:S04]  /*94a0*/  LDL.LU.64 R10, [R1+0x30] ;  /* 0x00003000010a7983 */ /* 0x000ea80000300a00 */
[----:B------:R-:W2:Y:S04]  /*94b0*/  LDL.LU.64 R96, [R1+0x818] ;  /* 0x0008180001607983 */ /* 0x000ea80000300a00 */
[----:B------:R-:W2:Y:S04]  /*94c0*/  LDL.LU.64 R94, [R1+0x810] ;  /* 0x00081000015e7983 */ /* 0x000ea80000300a00 */
[----:B------:R-:W-:Y:S04]  /*94d0*/  LDGSTS.E [R9+0x31e80], desc[UR60][R122.64], P2 ;  /* 0x31e800007a097fae */ /* 0x000fe8000912187c */
        /* <DEDUP_REMOVED lines=24> */
[----:B---3--:R-:W-:Y:S04]  /*9660*/  LDGSTS.E [R241+0x31380], desc[UR60][R156.64], P2 ;  /* 0x313800009cf17fae */ /* 0x008fe8000912187c */
[----:B------:R3:W-:Y:S04]  /*9670*/  LDGSTS.E [R241+0x31780], desc[UR60][R220.64], P2 ;  /* 0x31780000dcf17fae */ /* 0x0007e8000912187c */
[----:B------:R-:W3:Y:S04]  /*9680*/  LDL.LU.64 R16, [R1+0x7b0] ;  /* 0x0007b00001107983 */ /* 0x000ee80000300a00 */
[----:B------:R-:W3:Y:S04]  /*9690*/  LDL.LU.64 R156, [R1+0x7a8] ;  /* 0x0007a800019c7983 */ /* 0x000ee80000300a00 */
[----:B------:R-:W-:Y:S01]  /*96a0*/  LDGSTS.E [R241+0x31b80], desc[UR60][R2.64], P2 ;  /* 0x31b8000002f17fae */ /* 0x000fe2000912187c */
[----:B----4-:R-:W-:-:S04]  /*96b0*/  IMAD.WIDE R12, R152, 0x4, R12 ;  /* 0x00000004980c7825 */ /* 0x010fc800078e020c */
[----:B--2---:R-:W-:Y:S01]  /*96c0*/  IMAD.WIDE R10, R152, 0x4, R10 ;  /* 0x00000004980a7825 */ /* 0x004fe200078e020a */
[----:B---3--:R-:W-:Y:S04]  /*96d0*/  LDGSTS.E [R241+0x31f80], desc[UR60][R156.64], P2 ;  /* 0x31f800009cf17fae */ /* 0x008fe8000912187c */
[----:B------:R-:W0:Y:S01]  /*96e0*/  LDGDEPBAR ;  /* 0x00000000000079af */ /* 0x000e220000000000 */
[----:B------:R-:W-:Y:S06]  /*96f0*/  BAR.SYNC.DEFER_BLOCKING 0x0 ;  /* 0x0000000000007b1d */ /* 0x000fec0000010000 */
[----:B------:R-:W-:Y:S01]  /*9700*/  @!PT LDS RZ, [RZ] ;  /* 0x00000000fffff984 */ /* 0x000fe20000000800 */
[----:B------:R-:W-:Y:S01]  /*9710*/  @!PT LDS RZ, [RZ] ;  /* 0x00000000fffff984 */ /* 0x000fe20000000800 */
[----:B------:R-:W-:Y:S01]  /*9720*/  @!PT LDS RZ, [RZ] ;  /* 0x00000000fffff984 */ /* 0x000fe20000000800 */
[----:B------:R2:W-:Y:S04]  /*9730*/  LDGSTS.E [R243+0x10000], desc[UR60][R14.64], !P5 ;  /* 0x100000000ef37fae */ /* 0x0005e8000e92187c */
[----:B------:R3:W-:Y:S04]  /*9740*/  LDGSTS.E [R243+0x10004], desc[UR60][R12.64], !P6 ;  /* 0x100040000cf37fae */ /* 0x0007e8000f12187c */
[----:B------:R4:W-:Y:S04]  /*9750*/  LDGSTS.E [R243+0x10008], desc[UR60][R10.64], !P4 ;  /* 0x100080000af37fae */ /* 0x0009e8000e12187c */
[----:B-1----:R-:W2:Y:S04]  /*9760*/  LDL.LU.64 R14, [R1+0x7a0] ;  /* 0x0007a000010e7983 */ /* 0x002ea80000300a00 */
[----:B------:R1:W-:Y:S04]  /*9770*/  STL.64 [R1+0x38], R12 ;  /* 0x0000380c01007387 */ /* 0x0003e80000100a00 */
[----:B-1----:R-:W3:Y:S04]  /*9780*/  LDL.LU.64 R12, [R1+0x798] ;  /* 0x00079800010c7983 */ /* 0x002ee80000300a00 */
[----:B------:R1:W-:Y:S04]  /*9790*/  STL.64 [R1+0x30], R10 ;  /* 0x0000300a01007387 */ /* 0x0003e80000100a00 */
[----:B-1----:R-:W4:Y:S01]  /*97a0*/  LDL.LU.64 R10, [R1+0x790] ;  /* 0x00079000010a7983 */ /* 0x002f220000300a00 */
[----:B------:R-:W-:-:S02]  /*97b0*/  VIADD R252, R252, 0xffffff7a ;  /* 0xffffff7afcfc7836 */ /* 0x000fc40000000000 */
[----:B------:R-:W-:Y:S02]  /*97c0*/  VIADD R220, R21, 0xffffff5f ;  /* 0xffffff5f15dc7836 */ /* 0x000fe40000000000 */
[----:B------:R-:W1:Y:S01]  /*97d0*/  LDC R21, c[0x0][0x230] ;  /* 0x00008c00ff157b82 */ /* 0x000e620000000800 */
[----:B------:R-:W-:Y:S01]  /*97e0*/  ISETP.GE.U32.AND P2, PT, R252, 0x7ffffefb, PT ;  /* 0x7ffffefbfc00780c */ /* 0x000fe20003f46070 */
[----:B------:R-:W-:Y:S01]  /*97f0*/  VIADD R221, R20, 0xffffff5e ;  /* 0xffffff5e14dd7836 */ /* 0x000fe20000000000 */
[----:B------:R-:W-:-:S05]  /*9800*/  ISETP.GE.U32.AND P5, PT, R220, 0x7ffffee0, PT ;  /* 0x7ffffee0dc00780c */ /* 0x000fca0003fa6070 */
[----:B------:R-:W1:Y:S01]  /*9810*/  LDC R252, c[0x0][0x230] ;  /* 0x00008c00fffc7b82 */ /* 0x000e620000000800 */
[----:B------:R-:W-:Y:S02]  /*9820*/  VIADD R220, R89, 0xffffff5d ;  /* 0xffffff5d59dc7836 */ /* 0x000fe40000000000 */
[----:B------:R-:W-:-:S05]  /*9830*/  IMAD.WIDE R110, R152, 0x4, R110 ;  /* 0x00000004986e7825 */ /* 0x000fca00078e026e */
[----:B------:R-:W1:Y:S01]  /*9840*/  LDC R20, c[0x0][0x230] ;  /* 0x00008c00ff147b82 */ /* 0x000e620000000800 */
[----:B------:R-:W-:Y:S01]  /*9850*/  ISETP.GE.U32.AND P4, PT, R220, 0x7ffffede, PT ;  /* 0x7ffffededc00780c */ /* 0x000fe20003f86070 */
[----:B------:R-:W-:Y:S01]  /*9860*/  VIADD R220, R106, 0xffffff5c ;  /* 0xffffff5c6adc7836 */ /* 0x000fe20000000000 */
[----:B------:R-:W-:Y:S01]  /*9870*/  ISETP.GE.U32.AND P6, PT, R221, 0x7ffffedf, PT ;  /* 0x7ffffedfdd00780c */ /* 0x000fe20003fc6070 */
[----:B------:R-:W-:Y:S04]  /*9880*/  LDGSTS.E [R243+0x1000c], desc[UR60][R110.64], !P3 ;  /* 0x1000c0006ef37fae */ /* 0x000fe8000d92187c */
[----:B------:R-:W1:Y:S01]  /*9890*/  LDC R89, c[0x0][0x230] ;  /* 0x00008c00ff597b82 */ /* 0x000e620000000800 */
[----:B------:R-:W-:Y:S01]  /*98a0*/  ISETP.GE.U32.AND P3, PT, R220, 0x7ffffedd, PT ;  /* 0x7ffffedddc00780c */ /* 0x000fe20003f66070 */
[----:B------:R-:W-:Y:S06]  /*98b0*/  STL.64 [R1+0x28], R110 ;  /* 0x0000286e01007387 */ /* 0x000fec0000100a00 */
[----:B------:R-:W1:Y:S08]  /*98c0*/  LDC R221, c[0x0][0x230] ;  /* 0x00008c00ffdd7b82 */ /* 0x000e700000000800 */
[----:B------:R-:W1:Y:S01]  /*98d0*/  LDC R220, c[0x0][0x230] ;  /* 0x00008c00ffdc7b82 */ /* 0x000e620000000800 */
[----:B------:R-:W-:-:S04]  /*98e0*/  IMAD.WIDE R16, R152, 0x4, R16 ;  /* 0x0000000498107825 */ /* 0x000fc800078e0210 */
[----:B------:R-:W-:-:S04]  /*98f0*/  IMAD.WIDE R18, R152, 0x4, R18 ;  /* 0x0000000498127825 */ /* 0x000fc800078e0212 */
[----:B--2---:R-:W-:-:S04]  /*9900*/  IMAD.WIDE R14, R152, 0x4, R14 ;  /* 0x00000004980e7825 */ /* 0x004fc800078e020e */
[----:B---3--:R-:W-:-:S04]  /*9910*/  IMAD.WIDE R12, R152, 0x4, R12 ;  /* 0x00000004980c7825 */ /* 0x008fc800078e020c */
[----:B----4-:R-:W-:-:S04]  /*9920*/  IMAD.WIDE R106, R152, 0x4, R10 ;  /* 0x00000004986a7825 */ /* 0x010fc800078e020a */
[----:B------:R-:W-:Y:S01]  /*9930*/  VIADD R10, R88, 0xffffff3f ;  /* 0xffffff3f580a7836 */ /* 0x000fe20000000000 */
[----:B------:R2:W-:Y:S01]  /*9940*/  STL.64 [R1+0x2e8], R106 ;  /* 0x0002e86a01007387 */ /* 0x0005e20000100a00 */
[----:B------:R-:W3:Y:S03]  /*9950*/  LDC R88, c[0x0][0x230] ;  /* 0x00008c00ff587b82 */ /* 0x000ee60000000800 */
[----:B------:R2:W-:Y:S01]  /*9960*/  LDGSTS.E [R243+0x14000], desc[UR60][R106.64], !P5 ;  /* 0x140000006af37fae */ /* 0x0005e2000e92187c */
[----:B------:R-:W-:Y:S01]  /*9970*/  ISETP.GE.U32.AND P5, PT, R10, 0x7ffffec0, PT ;  /* 0x7ffffec00a00780c */ /* 0x000fe20003fa6070 */
[----:B-1----:R-:W-:Y:S01]  /*9980*/  VIADD R10, R252, 0xffffff3e ;  /* 0xffffff3efc0a7836 */ /* 0x002fe20000000000 */
[----:B------:R-:W-:Y:S01]  /*9990*/  IADD3 R11, R21, -0xc3, RZ ;  /* 0xffffff3d150b7810 */ /* 0x000fe20007ffe0ff */
[----:B--2---:R-:W-:Y:S02]  /*99a0*/  IMAD.WIDE R106, R152, 0x4, R24 ;  /* 0x00000004986a7825 */ /* 0x004fe400078e0218 */
[----:B------:R-:W1:Y:S03]  /*99b0*/  LDC R24, c[0x0][0x230] ;  /* 0x00008c00ff187b82 */ /* 0x000e660000000800 */
[----:B------:R-:W-:Y:S01]  /*99c0*/  LDGSTS.E [R243+0x14004], desc[UR60][R106.64], !P6 ;  /* 0x140040006af37fae */ /* 0x000fe2000f12187c */
[----:B------:R-:W-:Y:S01]  /*99d0*/  ISETP.GE.U32.AND P6, PT, R10, 0x7ffffebf, PT ;  /* 0x7ffffebf0a00780c */ /* 0x000fe20003fc6070 */
[----:B------:R-:W-:-:S02]  /*99e0*/  VIADD R10, R20, 0xffffff3c ;  /* 0xffffff3c140a7836 */ /* 0x000fc40000000000 */
[----:B------:R2:W-:Y:S01]  /*99f0*/  LDGSTS.E [R243+0x14008], desc[UR60][R12.64], !P4 ;  /* 0x140080000cf37fae */ /* 0x0005e2000e12187c */
[----:B------:R-:W-:Y:S01]  /*9a00*/  ISETP.GE.U32.AND P4, PT, R11, 0x7ffffebe, PT ;  /* 0x7ffffebe0b00780c */ /* 0x000fe20003f86070 */
[----:B------:R-:W-:Y:S01]  /*9a10*/  IMAD.WIDE R20, R152, 0x4, R28 ;  /* 0x0000000498147825 */ /* 0x000fe200078e021c */
[----:B------:R-:W4:Y:S01]  /*9a20*/  LDC R25, c[0x0][0x230] ;  /* 0x00008c00ff197b82 */ /* 0x000f220000000800 */
[----:B------:R-:W-:Y:S02]  /*9a30*/  STL.64 [R1+0x2f0], R106 ;  /* 0x0002f06a01007387 */ /* 0x000fe40000100a00 */
[----:B------:R-:W-:Y:S02]  /*9a40*/  VIADD R11, R89, 0xffffff1f ;  /* 0xffffff1f590b7836 */ /* 0x000fe40000000000 */
[----:B------:R-:W-:Y:S01]  /*9a50*/  LDGSTS.E [R243+0x1400c], desc[UR60][R14.64], !P3 ;  /* 0x1400c0000ef37fae */ /* 0x000fe2000d92187c */
[----:B------:R-:W-:Y:S01]  /*9a60*/  ISETP.GE.U32.AND P3, PT, R10, 0x7ffffebd, PT ;  /* 0x7ffffebd0a00780c */ /* 0x000fe20003f66070 */
[C---:B------:R-:W-:Y:S01]  /*9a70*/  IMAD.WIDE R22, R152.reuse, 0x4, R22 ;  /* 0x0000000498167825 */ /* 0x040fe200078e0216 */
[----:B------:R-:W4:Y:S01]  /*9a80*/  LDC R28, c[0x0][0x230] ;  /* 0x00008c00ff1c7b82 */ /* 0x000f220000000800 */
[----:B------:R2:W-:Y:S04]  /*9a90*/  STL.64 [R1+0x2f8], R12 ;  /* 0x0002f80c01007387 */ /* 0x0005e80000100a00 */
[----:B------:R3:W-:Y:S01]  /*9aa0*/  LDGSTS.E [R243+0x18000], desc[UR60][R20.64], !P5 ;  /* 0x1800000014f37fae */ /* 0x0007e2000e92187c */
[----:B------:R-:W-:Y:S01]  /*9ab0*/  ISETP.GE.U32.AND P5, PT, R11, 0x7ffffea0, PT ;  /* 0x7ffffea00b00780c */ /* 0x000fe20003fa6070 */
[----:B------:R-:W-:Y:S01]  /*9ac0*/  IMAD.WIDE R250, R152, 0x4, R250 ;  /* 0x0000000498fa7825 */ /* 0x000fe200078e02fa */
[----:B------:R-:W4:Y:S01]  /*9ad0*/  LDC R29, c[0x0][0x230] ;  /* 0x00008c00ff1d7b82 */ /* 0x000f220000000800 */
[----:B------:R-:W-:Y:S04]  /*9ae0*/  STL.64 [R1+0x300], R14 ;  /* 0x0003000e01007387 */ /* 0x000fe80000100a00 */
[----:B------:R3:W-:Y:S01]  /*9af0*/  STL.64 [R1+0x3f0], R20 ;  /* 0x0003f01401007387 */ /* 0x0007e20000100a00 */
[----:B------:R-:W-:-:S02]  /*9b00*/  VIADD R10, R221, 0xffffff1e ;  /* 0xffffff1edd0a7836 */ /* 0x000fc40000000000 */
[----:B------:R-:W-:Y:S01]  /*9b10*/  VIADD R11, R220, 0xffffff1d ;  /* 0xffffff1ddc0b7836 */ /* 0x000fe20000000000 */
[----:B------:R1:W-:Y:S01]  /*9b20*/  STL.64 [R1+0x3f8], R16 ;  /* 0x0003f81001007387 */ /* 0x0003e20000100a00 */
[----:B--2---:R-:W2:Y:S03]  /*9b30*/  LDC R12, c[0x0][0x230] ;  /* 0x00008c00ff0c7b82 */ /* 0x004ea60000000800 */
[----:B------:R1:W-:Y:S01]  /*9b40*/  LDGSTS.E [R243+0x18004], desc[UR60][R16.64], !P6 ;  /* 0x1800400010f37fae */ /* 0x0003e2000f12187c */
[----:B---3--:R-:W-:-:S03]  /*9b50*/  IMAD.WIDE R20, R152, 0x4, R38 ;  /* 0x0000000498147825 */ /* 0x008fc600078e0226 */
[----:B------:R-:W3:Y:S01]  /*9b60*/  LDL.LU.64 R220, [R1+0x20] ;  /* 0x0000200001dc7983 */ /* 0x000ee20000300a00 */
[----:B------:R-:W-:Y:S01]  /*9b70*/  ISETP.GE.U32.AND P6, PT, R10, 0x7ffffe9f, PT ;  /* 0x7ffffe9f0a00780c */ /* 0x000fe20003fc6070 */
[----:B------:R-:W4:Y:S02]  /*9b80*/  LDC R14, c[0x0][0x230] ;  /* 0x00008c00ff0e7b82 */ /* 0x000f240000000800 */
[----:B------:R1:W-:Y:S01]  /*9b90*/  STL.64 [R1+0x400], R20 ;  /* 0x0004001401007387 */ /* 0x0003e20000100a00 */
[----:B------:R-:W-:-:S03]  /*9ba0*/  VIADD R10, R88, 0xffffff1c ;  /* 0xffffff1c580a7836 */ /* 0x000fc60000000000 */
[----:B------:R1:W-:Y:S02]  /*9bb0*/  LDGSTS.E [R243+0x18008], desc[UR60][R20.64], !P4 ;  /* 0x1800800014f37fae */ /* 0x0003e4000e12187c */
[----:B------:R-:W2:Y:S02]  /*9bc0*/  LDC R13, c[0x0][0x230] ;  /* 0x00008c00ff0d7b82 */ /* 0x000ea40000000800 */
[----:B------:R1:W-:Y:S04]  /*9bd0*/  STL.64 [R1+0x408], R18 ;  /* 0x0004081201007387 */ /* 0x0003e80000100a00 */
[----:B------:R-:W3:Y:S02]  /*9be0*/  LDL.LU.64 R106, [R1+0x18] ;  /* 0x00001800016a7983 */ /* 0x000ee40000300a00 */
[----:B-1----:R-:W1:Y:S01]  /*9bf0*/  LDC R16, c[0x0][0x230] ;  /* 0x00008c00ff107b82 */ /* 0x002e620000000800 */
[----:B------:R-:W-:Y:S01]  /*9c00*/  IMAD.WIDE R20, R152, 0x4, R42 ;  /* 0x0000000498147825 */ /* 0x000fe200078e022a */
[----:B------:R-:W3:Y:S04]  /*9c10*/  LDL.LU.64 R88, [R1+0x10] ;  /* 0x0000100001587983 */ /* 0x000ee80000300a00 */
[----:B------:R4:W-:Y:S02]  /*9c20*/  LDGSTS.E [R243+0x1800c], desc[UR60][R18.64], !P3 ;  /* 0x1800c00012f37fae */ /* 0x0009e4000d92187c */
[----:B------:R-:W3:Y:S02]  /*9c30*/  LDC R15, c[0x0][0x230] ;  /* 0x00008c00ff0f7b82 */ /* 0x000ee40000000800 */
[----:B------:R-:W3:Y:S04]  /*9c40*/  LDL.LU.64 R110, [R1+0x8] ;  /* 0x00000800016e7983 */ /* 0x000ee80000300a00 */
[----:B------:R4:W-:Y:S02]  /*9c50*/  STL.64 [R1+0x590], R20 ;  /* 0x0005901401007387 */ /* 0x0009e40000100a00 */
[----:B------:R-:W3:Y:S02]  /*9c60*/  LDC R17, c[0x0][0x230] ;  /* 0x00008c00ff117b82 */ /* 0x000ee40000000800 */
[----:B------:R-:W-:Y:S01]  /*9c70*/  LDGSTS.E [R243+0x1c000], desc[UR60][R20.64], !P5 ;  /* 0x1c00000014f37fae */ /* 0x000fe2000e92187c */
[----:B------:R-:W-:-:S05]  /*9c80*/  ISETP.GE.U32.AND P4, PT, R11, 0x7ffffe9e, PT ;  /* 0x7ffffe9e0b00780c */ /* 0x000fca0003f86070 */
[----:B----4-:R-:W4:Y:S01]  /*9c90*/  LDC R18, c[0x0][0x230] ;  /* 0x00008c00ff127b82 */ /* 0x010f220000000800 */
[----:B------:R-:W-:Y:S01]  /*9ca0*/  ISETP.GE.U32.AND P3, PT, R10, 0x7ffffe9d, PT ;  /* 0x7ffffe9d0a00780c */ /* 0x000fe20003f66070 */
[----:B------:R-:W4:Y:S01]  /*9cb0*/  LDL.LU.64 R20, [R1+0x788] ;  /* 0x0007880001147983 */ /* 0x000f220000300a00 */
[----:B------:R-:W-:-:S03]  /*9cc0*/  VIADD R10, R14, 0xffffff78 ;  /* 0xffffff780e0a7836 */ /* 0x000fc60000000000 */
[----:B------:R1:W-:Y:S04]  /*9cd0*/  STL.64 [R1+0x5a0], R22 ;  /* 0x0005a01601007387 */ /* 0x0003e80000100a00 */
[----:B------:R1:W-:Y:S01]  /*9ce0*/  LDGSTS.E [R243+0x1c004], desc[UR60][R22.64], !P6 ;  /* 0x1c00400016f37fae */ /* 0x0003e2000f12187c */
[----:B------:R-:W-:Y:S01]  /*9cf0*/  ISETP.GE.U32.AND P6, PT, R10, 0x7ffffef9, PT ;  /* 0x7ffffef90a00780c */ /* 0x000fe20003fc6070 */
[----:B--2---:R-:W-:Y:S02]  /*9d00*/  VIADD R11, R12, 0xffffff79 ;  /* 0xffffff790c0b7836 */ /* 0x004fe40000000000 */
[----:B------:R-:W-:Y:S01]  /*9d10*/  VIADD R10, R13, 0xffffff77 ;  /* 0xffffff770d0a7836 */ /* 0x000fe20000000000 */
[----:B-1----:R-:W1:Y:S02]  /*9d20*/  LDC R23, c[0x0][0x230] ;  /* 0x00008c00ff177b82 */ /* 0x002e640000000800 */
[----:B------:R-:W-:Y:S01]  /*9d30*/  ISETP.GE.U32.AND P5, PT, R11, 0x7ffffefa, PT ;  /* 0x7ffffefa0b00780c */ /* 0x000fe20003fa6070 */
[----:B------:R-:W-:-:S05]  /*9d40*/  VIADD R11, R16, 0xffffff76 ;  /* 0xffffff76100b7836 */ /* 0x000fca0000000000 */
[----:B------:R-:W2:Y:S01]  /*9d50*/  LDC R22, c[0x0][0x230] ;  /* 0x00008c00ff167b82 */ /* 0x000ea20000000800 */
[----:B----4-:R-:W-:-:S04]  /*9d60*/  IMAD.WIDE R20, R152, 0x4, R20 ;  /* 0x0000000498147825 */ /* 0x010fc800078e0214 */
[----:B------:R-:W-:Y:S02]  /*9d70*/  IMAD.MOV.U32 R12, RZ, RZ, R20 ;  /* 0x000000ffff0c7224 */ /* 0x000fe400078e0014 */
[----:B------:R-:W-:Y:S01]  /*9d80*/  IMAD.MOV.U32 R13, RZ, RZ, R21 ;  /* 0x000000ffff0d7224 */ /* 0x000fe200078e0015 */
[----:B------:R4:W-:Y:S04]  /*9d90*/  STL.64 [R1+0x5b0], R20 ;  /* 0x0005b01401007387 */ /* 0x0009e80000100a00 */
[----:B------:R1:W-:Y:S01]  /*9da0*/  LDGSTS.E [R243+0x1c008], desc[UR60][R12.64], !P4 ;  /* 0x1c0080000cf37fae */ /* 0x0003e2000e12187c */
[----:B------:R-:W-:Y:S01]  /*9db0*/  ISETP.GE.U32.AND P4, PT, R10, 0x7ffffef8, PT ;  /* 0x7ffffef80a00780c */ /* 0x000fe20003f86070 */
[----:B---3--:R-:W-:Y:S02]  /*9dc0*/  VIADD R10, R15, 0xffffff5b ;  /* 0xffffff5b0f0a7836 */ /* 0x008fe40000000000 */
[----:B----4-:R-:W-:-:S02]  /*9dd0*/  IMAD.WIDE R20, R152, 0x4, R30 ;  /* 0x0000000498147825 */ /* 0x010fc400078e021e */
[----:B------:R-:W3:Y:S02]  /*9de0*/  LDC R30, c[0x0][0x230] ;  /* 0x00008c00ff1e7b82 */ /* 0x000ee40000000800 */
[C---:B-1----:R-:W-:Y:S01]  /*9df0*/  IMAD.WIDE R12, R152.reuse, 0x4, R220 ;  /* 0x00000004980c7825 */ /* 0x042fe200078e02dc */
[----:B------:R1:W-:Y:S01]  /*9e00*/  LDGSTS.E [R243+0x1c00c], desc[UR60][R20.64], !P3 ;  /* 0x1c00c00014f37fae */ /* 0x0003e2000d92187c */
[----:B------:R-:W-:Y:S02]  /*9e10*/  ISETP.GE.U32.AND P3, PT, R11, 0x7ffffef7, PT ;  /* 0x7ffffef70b00780c */ /* 0x000fe40003f66070 */
[----:B------:R-:W-:Y:S01]  /*9e20*/  IMAD.WIDE R14, R152, 0x4, R106 ;  /* 0x00000004980e7825 */ /* 0x000fe200078e026a */
[----:B------:R-:W-:Y:S01]  /*9e30*/  LDGSTS.E [R244+0x10000], desc[UR60][R12.64], !P1 ;  /* 0x100000000cf47fae */ /* 0x000fe2000c92187c */
[----:B------:R-:W-:Y:S01]  /*9e40*/  ISETP.GE.U32.AND P1, PT, R10, 0x7ffffedc, PT ;  /* 0x7ffffedc0a00780c */ /* 0x000fe20003f26070 */
[----:B------:R-:W4:Y:S01]  /*9e50*/  LDC R31, c[0x0][0x230] ;  /* 0x00008c00ff1f7b82 */ /* 0x000f220000000800 */
[----:B------:R-:W-:Y:S01]  /*9e60*/  VIADD R11, R17, 0xffffff5a ;  /* 0xffffff5a110b7836 */ /* 0x000fe20000000000 */
[----:B------:R-:W-:Y:S01]  /*9e70*/  LDGSTS.E [R244+0x10004], desc[UR60][R14.64], !P2 ;  /* 0x100040000ef47fae */ /* 0x000fe2000d12187c */
[----:B------:R-:W-:-:S04]  /*9e80*/  IMAD.WIDE R16, R152, 0x4, R88 ;  /* 0x0000000498107825 */ /* 0x000fc800078e0258 */
[----:B------:R-:W-:Y:S01]  /*9e90*/  VIADD R10, R18, 0xffffff59 ;  /* 0xffffff59120a7836 */ /* 0x000fe20000000000 */
[----:B------:R-:W-:Y:S01]  /*9ea0*/  ISETP.GE.U32.AND P2, PT, R11, 0x7ffffedb, PT ;  /* 0x7ffffedb0b00780c */ /* 0x000fe20003f46070 */
[----:B------:R-:W-:Y:S01]  /*9eb0*/  LDGSTS.E [R244+0x10008], desc[UR60][R16.64], !P5 ;  /* 0x1000800010f47fae */ /* 0x000fe2000e92187c */
[----:B------:R-:W-:Y:S02]  /*9ec0*/  IMAD.WIDE R18, R152, 0x4, R110 ;  /* 0x0000000498127825 */ /* 0x000fe400078e026e */
[----:B------:R-:W-:Y:S02]  /*9ed0*/  ISETP.GE.U32.AND P5, PT, R10, 0x7ffffeda, PT ;  /* 0x7ffffeda0a00780c */ /* 0x000fe40003fa6070 */
[----:B------:R-:W-:Y:S01]  /*9ee0*/  VIADD R11, R23, 0xffffff58 ;  /* 0xffffff58170b7836 */ /* 0x000fe20000000000 */
[----:B------:R-:W-:Y:S01]  /*9ef0*/  LDGSTS.E [R244+0x1000c], desc[UR60][R18.64], !P6 ;  /* 0x1000c00012f47fae */ /* 0x000fe2000f12187c */
[C---:B------:R-:W-:Y:S01]  /*9f00*/  IMAD.WIDE R88, R152.reuse, 0x4, R32 ;  /* 0x0000000498587825 */ /* 0x040fe200078e0220 */
[----:B------:R-:W3:Y:S02]  /*9f10*/  LDC R23, c[0x0][0x230] ;  /* 0x00008c00ff177b82 */ /* 0x000ee40000000800 */
[----:B------:R1:W-:Y:S01]  /*9f20*/  STL.64 [R1+0x5b8], R20 ;  /* 0x0005b81401007387 */ /* 0x0003e20000100a00 */
[----:B------:R-:W-:Y:S01]  /*9f30*/  ISETP.GE.U32.AND P6, PT, R11, 0x7ffffed9, PT ;  /* 0x7ffffed90b00780c */ /* 0x000fe20003fc6070 */
[----:B------:R-:W-:-:S02]  /*9f40*/  IMAD.WIDE R106, R152, 0x4, R62 ;  /* 0x00000004986a7825 */ /* 0x000fc400078e023e */
[----:B------:R2:W-:Y:S02]  /*9f50*/  STL.64 [R1+0x2b8], R88 ;  /* 0x0002b85801007387 */ /* 0x0005e40000100a00 */
[----:B------:R-:W-:Y:S01]  /*9f60*/  VIADD R10, R24, 0xffffff3b ;  /* 0xffffff3b180a7836 */ /* 0x000fe20000000000 */
[----:B------:R-:W4:Y:S01]  /*9f70*/  LDC R32, c[0x0][0x230] ;  /* 0x00008c00ff207b82 */ /* 0x000f220000000800 */
[----:B------:R2:W-:Y:S04]  /*9f80*/  LDGSTS.E [R244+0x14000], desc[UR60][R88.64], !P1 ;  /* 0x1400000058f47fae */ /* 0x0005e8000c92187c */
[----:B------:R2:W-:Y:S03]  /*9f90*/  STL.64 [R1+0x2c0], R106 ;  /* 0x0002c06a01007387 */ /* 0x0005e60000100a00 */
[----:B-1----:R-:W1:Y:S01]  /*9fa0*/  LDC R21, c[0x0][0x230] ;  /* 0x00008c00ff157b82 */ /* 0x002e620000000800 */
[----:B------:R2:W-:Y:S02]  /*9fb0*/  LDGSTS.E [R244+0x14004], desc[UR60][R106.64], !P2 ;  /* 0x140040006af47fae */ /* 0x0005e4000d12187c */
[----:B--2---:R-:W-:-:S05]  /*9fc0*/  IMAD.WIDE R88, R152, 0x4, R34 ;  /* 0x0000000498587825 */ /* 0x004fca00078e0222 */
[----:B------:R-:W2:Y:S01]  /*9fd0*/  LDC R20, c[0x0][0x230] ;  /* 0x00008c00ff147b82 */ /* 0x000ea20000000800 */
[----:B------:R3:W-:Y:S04]  /*9fe0*/  STL.64 [R1+0x2c8], R88 ;  /* 0x0002c85801007387 */ /* 0x0007e80000100a00 */
[----:B------:R3:W-:Y:S01]  /*9ff0*/  LDGSTS.E [R244+0x14008], desc[UR60][R88.64], !P5 ;  /* 0x1400800058f47fae */ /* 0x0007e2000e92187c */
[----:B------:R-:W-:Y:S01]  /*a000*/  IMAD.WIDE R106, R152, 0x4, R44 ;  /* 0x00000004986a7825 */ /* 0x000fe200078e022c */
[----:B------:R-:W-:Y:S01]  /*a010*/  IADD3 R11, R22, -0xc6, RZ ;  /* 0xffffff3a160b7810 */ /* 0x000fe20007ffe0ff */
[----:B------:R-:W4:Y:S01]  /*a020*/  LDC R24, c[0x0][0x230] ;  /* 0x00008c00ff187b82 */ /* 0x000f220000000800 */
[----:B------:R-:W-:-:S07]  /*a030*/  ISETP.GE.U32.AND P1, PT, R10, 0x7ffffebc, PT ;  /* 0x7ffffebc0a00780c */ /* 0x000fce0003f26070 */
[----:B------:R-:W4:Y:S01]  /*a040*/  LDC R22, c[0x0][0x230] ;  /* 0x00008c00ff167b82 */ /* 0x000f220000000800 */
[----:B---3--:R-:W-:-:S05]  /*a050*/  IMAD.WIDE R88, R152, 0x4, R26 ;  /* 0x0000000498587825 */ /* 0x008fca00078e021a */
[----:B------:R3:W-:Y:S01]  /*a060*/  STL.64 [R1+0x2d0], R88 ;  /* 0x0002d05801007387 */ /* 0x0007e20000100a00 */
[----:B-1----:R-:W-:Y:S01]  /*a070*/  VIADD R10, R21, 0xffffff39 ;  /* 0xffffff39150a7836 */ /* 0x002fe20000000000 */
[----:B------:R-:W-:Y:S01]  /*a080*/  ISETP.GE.U32.AND P2, PT, R11, 0x7ffffebb, PT ;  /* 0x7ffffebb0b00780c */ /* 0x000fe20003f46070 */
[----:B------:R-:W1:Y:S01]  /*a090*/  LDC R26, c[0x0][0x230] ;  /* 0x00008c00ff1a7b82 */ /* 0x000e620000000800 */
[----:B------:R3:W-:Y:S04]  /*a0a0*/  LDGSTS.E [R244+0x1400c], desc[UR60][R88.64], !P6 ;  /* 0x1400c00058f47fae */ /* 0x0007e8000f12187c */
[----:B------:R4:W-:Y:S01]  /*a0b0*/  STL.64 [R1+0x3b0], R106 ;  /* 0x0003b06a01007387 */ /* 0x0009e20000100a00 */
[----:B------:R-:W-:Y:S02]  /*a0c0*/  ISETP.GE.U32.AND P5, PT, R10, 0x7ffffeba, PT ;  /* 0x7ffffeba0a00780c */ /* 0x000fe40003fa6070 */
[----:B------:R-:W1:Y:S01]  /*a0d0*/  LDC R21, c[0x0][0x230] ;  /* 0x00008c00ff157b82 */ /* 0x000e620000000800 */
[----:B---3--:R-:W-:Y:S01]  /*a0e0*/  IMAD.WIDE R88, R152, 0x4, R46 ;  /* 0x0000000498587825 */ /* 0x008fe200078e022e */
[----:B------:R4:W-:Y:S06]  /*a0f0*/  LDGSTS.E [R244+0x18000], desc[UR60][R106.64], !P1 ;  /* 0x180000006af47fae */ /* 0x0009ec000c92187c */
[----:B------:R-:W3:Y:S01]  /*a100*/  LDC R27, c[0x0][0x230] ;  /* 0x00008c00ff1b7b82 */ /* 0x000ee20000000800 */
[----:B------:R4:W-:Y:S04]  /*a110*/  STL.64 [R1+0x3b8], R88 ;  /* 0x0003b85801007387 */ /* 0x0009e80000100a00 */
[----:B------:R-:W3:Y:S01]  /*a120*/  LDL.LU.64 R110, [R1] ;  /* 0x00000000016e7983 */ /* 0x000ee20000300a00 */
[----:B--2---:R-:W-:-:S02]  /*a130*/  VIADD R10, R20, 0xffffff38 ;  /* 0xffffff38140a7836 */ /* 0x004fc40000000000 */
[----:B------:R-:W2:Y:S01]  /*a140*/  LDC R20, c[0x0][0x230] ;  /* 0x00008c00ff147b82 */ /* 0x000ea20000000800 */
[----:B------:R-:W-:Y:S01]  /*a150*/  VIADD R11, R28, 0xffffff1b ;  /* 0xffffff1b1c0b7836 */ /* 0x000fe20000000000 */
[----:B------:R4:W-:Y:S01]  /*a160*/  LDGSTS.E [R244+0x18004], desc[UR60][R88.64], !P2 ;  /* 0x1800400058f47fae */ /* 0x0009e2000d12187c */
[----:B------:R-:W-:Y:S01]  /*a170*/  ISETP.GE.U32.AND P6, PT, R10, 0x7ffffeb9, PT ;  /* 0x7ffffeb90a00780c */ /* 0x000fe20003fc6070 */
[----:B------:R-:W-:Y:S02]  /*a180*/  VIADD R10, R23, 0xffffff1a ;  /* 0xffffff1a170a7836 */ /* 0x000fe40000000000 */
[----:B------:R-:W-:Y:S01]  /*a190*/  ISETP.GE.U32.AND P1, PT, R11, 0x7ffffe9c, PT ;  /* 0x7ffffe9c0b00780c */ /* 0x000fe20003f26070 */
[----:B----4-:R-:W-:Y:S01]  /*a1a0*/  IMAD.WIDE R106, R152, 0x4, R36 ;  /* 0x00000004986a7825 */ /* 0x010fe200078e0224 */
[----:B------:R-:W4:Y:S01]  /*a1b0*/  LDC R23, c[0x0][0x230] ;  /* 0x00008c00ff177b82 */ /* 0x000f220000000800 */
[----:B------:R-:W-:Y:S02]  /*a1c0*/  ISETP.GE.U32.AND P2, PT, R10, 0x7ffffe9b, PT ;  /* 0x7ffffe9b0a00780c */ /* 0x000fe40003f46070 */
[----:B------:R-:W-:Y:S01]  /*a1d0*/  VIADD R10, R22, 0xffffff18 ;  /* 0xffffff18160a7836 */ /* 0x000fe20000000000 */
[----:B------:R1:W-:Y:S01]  /*a1e0*/  LDGSTS.E [R244+0x18008], desc[UR60][R106.64], !P5 ;  /* 0x180080006af47fae */ /* 0x0003e2000e92187c */
[----:B------:R-:W-:-:S03]  /*a1f0*/  VIADD R11, R25, 0xffffff19 ;  /* 0xffffff19190b7836 */ /* 0x000fc60000000000 */
[----:B------:R-:W4:Y:S01]  /*a200*/  LDC R22, c[0x0][0x230] ;  /* 0x00008c00ff167b82 */ /* 0x000f220000000800 */
[----:B------:R-:W-:Y:S01]  /*a210*/  IMAD.WIDE R88, R152, 0x4, R238 ;  /* 0x0000000498587825 */ /* 0x000fe200078e02ee */
[----:B------:R-:W-:Y:S01]  /*a220*/  ISETP.GE.U32.AND P5, PT, R11, 0x7ffffe9a, PT ;  /* 0x7ffffe9a0b00780c */ /* 0x000fe20003fa6070 */
[----:B------:R1:W-:Y:S04]  /*a230*/  STL.64 [R1+0x3c0], R106 ;  /* 0x0003c06a01007387 */ /* 0x0003e80000100a00 */
[----:B------:R2:W-:Y:S01]  /*a240*/  LDGSTS.E [R244+0x1800c], desc[UR60][R88.64], !P6 ;  /* 0x1800c00058f47fae */ /* 0x0005e2000f12187c */
[----:B------:R-:W-:Y:S01]  /*a250*/  ISETP.GE.U32.AND P6, PT, R10, 0x7ffffe99, PT ;  /* 0x7ffffe990a00780c */ /* 0x000fe20003fc6070 */
[----:B-1----:R-:W-:Y:S01]  /*a260*/  VIADD R10, R26, 0xffffff74 ;  /* 0xffffff741a0a7836 */ /* 0x002fe20000000000 */
[----:B------:R-:W1:Y:S01]  /*a270*/  LDC R28, c[0x0][0x230] ;  /* 0x00008c00ff1c7b82 */ /* 0x000e620000000800 */
[----:B------:R2:W-:Y:S01]  /*a280*/  STL.64 [R1+0x3c8], R88 ;  /* 0x0003c85801007387 */ /* 0x0005e20000100a00 */
[----:B------:R-:W-:-:S06]  /*a290*/  IMAD.WIDE R106, R152, 0x4, R40 ;  /* 0x00000004986a7825 */ /* 0x000fcc00078e0228 */
[----:B------:R-:W1:Y:S01]  /*a2a0*/  LDC R26, c[0x0][0x230] ;  /* 0x00008c00ff1a7b82 */ /* 0x000e620000000800 */
[----:B------:R-:W-:Y:S02]  /*a2b0*/  VIADD R11, R24, 0xffffff75 ;  /* 0xffffff75180b7836 */ /* 0x000fe40000000000 */
[----:B--2---:R-:W-:Y:S01]  /*a2c0*/  IMAD.WIDE R88, R152, 0x4, R50 ;  /* 0x0000000498587825 */ /* 0x004fe200078e0232 */
[----:B------:R2:W-:Y:S04]  /*a2d0*/  STL.64 [R1+0x540], R106 ;  /* 0x0005406a01007387 */ /* 0x0005e80000100a00 */
[----:B------:R-:W3:Y:S01]  /*a2e0*/  LDC R24, c[0x0][0x230] ;  /* 0x00008c00ff187b82 */ /* 0x000ee20000000800 */
[----:B------:R2:W-:Y:S04]  /*a2f0*/  LDGSTS.E [R244+0x1c000], desc[UR60][R106.64], !P1 ;  /* 0x1c0000006af47fae */ /* 0x0005e8000c92187c */
[----:B------:R4:W-:Y:S03]  /*a300*/  STL.64 [R1+0x550], R88 ;  /* 0x0005505801007387 */ /* 0x0009e60000100a00 */
[----:B------:R-:W3:Y:S01]  /*a310*/  LDC R25, c[0x0][0x230] ;  /* 0x00008c00ff197b82 */ /* 0x000ee20000000800 */
[----:B------:R4:W-:Y:S01]  /*a320*/  LDGSTS.E [R244+0x1c004], desc[UR60][R88.64], !P2 ;  /* 0x1c00400058f47fae */ /* 0x0009e2000d12187c */
[----:B------:R-:W-:Y:S01]  /*a330*/  ISETP.GE.U32.AND P2, PT, R10, 0x7ffffef5, PT ;  /* 0x7ffffef50a00780c */ /* 0x000fe20003f46070 */
[----:B------:R-:W-:-:S02]  /*a340*/  VIADD R10, R20, 0xffffff56 ;  /* 0xffffff56140a7836 */ /* 0x000fc40000000000 */
[----:B--2---:R-:W-:Y:S01]  /*a350*/  IMAD.WIDE R106, R152, 0x4, R52 ;  /* 0x00000004986a7825 */ /* 0x004fe200078e0234 */
[----:B------:R-:W-:-:S04]  /*a360*/  ISETP.GE.U32.AND P1, PT, R11, 0x7ffffef6, PT ;  /* 0x7ffffef60b00780c */ /* 0x000fc80003f26070 */
[----:B------:R2:W-:Y:S01]  /*a370*/  LDGSTS.E [R244+0x1c008], desc[UR60][R106.64], !P5 ;  /* 0x1c0080006af47fae */ /* 0x0005e2000e92187c */
[----:B----4-:R-:W-:-:S05]  /*a380*/  IMAD.WIDE R88, R152, 0x4, R48 ;  /* 0x0000000498587825 */ /* 0x010fca00078e0230 */
[----:B------:R4:W-:Y:S01]  /*a390*/  LDGSTS.E [R244+0x1c00c], desc[UR60][R88.64], !P6 ;  /* 0x1c00c00058f47fae */ /* 0x0009e2000f12187c */
[----:B------:R-:W-:Y:S01]  /*a3a0*/  ISETP.GE.U32.AND P6, PT, R10, 0x7ffffed7, PT ;  /* 0x7ffffed70a00780c */ /* 0x000fe20003fc6070 */
[----:B------:R-:W-:Y:S02]  /*a3b0*/  VIADD R10, R22, 0xffffff55 ;  /* 0xffffff55160a7836 */ /* 0x000fe40000000000 */
[----:B------:R-:W-:Y:S01]  /*a3c0*/  VIADD R11, R21, 0xffffff57 ;  /* 0xffffff57150b7836 */ /* 0x000fe20000000000 */
[----:B------:R-:W3:Y:S04]  /*a3d0*/  LDC R22, c[0x0][0x230] ;  /* 0x00008c00ff167b82 */ /* 0x000ee80000000800 */
[----:B------:R-:W-:Y:S01]  /*a3e0*/  ISETP.GE.U32.AND P5, PT, R11, 0x7ffffed8, PT ;  /* 0x7ffffed80b00780c */ /* 0x000fe20003fa6070 */
[----:B------:R2:W-:Y:S01]  /*a3f0*/  STL.64 [R1+0x560], R106 ;  /* 0x0005606a01007387 */ /* 0x0005e20000100a00 */
[----:B------:R-:W-:-:S03]  /*a400*/  IMAD.WIDE R238, R152, 0x4, R80 ;  /* 0x0000000498ee7825 */ /* 0x000fc600078e0250 */
[----:B------:R4:W-:Y:S01]  /*a410*/  STL.64 [R1+0x570], R88 ;  /* 0x0005705801007387 */ /* 0x0009e20000100a00 */
[----:B-1----:R-:W-:Y:S02]  /*a420*/  VIADD R11, R26, 0xffffff36 ;  /* 0xffffff361a0b7836 */ /* 0x002fe40000000000 */
[----:B------:R-:W1:Y:S01]  /*a430*/  LDC R26, c[0x0][0x230] ;  /* 0x00008c00ff1a7b82 */ /* 0x000e620000000800 */
[----:B--2---:R-:W-:-:S04]  /*a440*/  IMAD.WIDE R106, R152, 0x4, R58 ;  /* 0x00000004986a7825 */ /* 0x004fc800078e023a */
[C---:B----4-:R-:W-:Y:S01]  /*a450*/  IMAD.WIDE R88, R152.reuse, 0x4, R54 ;  /* 0x0000000498587825 */ /* 0x050fe200078e0236 */
[----:B------:R2:W-:Y:S04]  /*a460*/  STL.64 [R1], R106 ;  /* 0x0000006a01007387 */ /* 0x0005e80000100a00 */
[----:B------:R4:W-:Y:S01]  /*a470*/  STL.64 [R1+0x298], R88 ;  /* 0x0002985801007387 */ /* 0x0009e20000100a00 */
[----:B---3--:R-:W-:-:S05]  /*a480*/  IMAD.WIDE R20, R152, 0x4, R110 ;  /* 0x0000000498147825 */ /* 0x008fca00078e026e */
[----:B------:R-:W-:Y:S01]  /*a490*/  LDGSTS.E [R245+0x10000], desc[UR60][R20.64], !P4 ;  /* 0x1000000014f57fae */ /* 0x000fe2000e12187c */
[----:B------:R-:W-:Y:S01]  /*a4a0*/  ISETP.GE.U32.AND P4, PT, R10, 0x7ffffed6, PT ;  /* 0x7ffffed60a00780c */ /* 0x000fe20003f86070 */
[----:B------:R-:W-:Y:S02]  /*a4b0*/  VIADD R10, R23, 0xffffff54 ;  /* 0xffffff54170a7836 */ /* 0x000fe40000000000 */
[----:B------:R-:W-:Y:S01]  /*a4c0*/  LDGSTS.E [R245+0x10004], desc[UR60][R250.64], !P3 ;  /* 0x10004000faf57fae */ /* 0x000fe2000d92187c */
[----:B------:R-:W-:Y:S01]  /*a4d0*/  IMAD.WIDE R110, R152, 0x4, R78 ;  /* 0x00000004986e7825 */ /* 0x000fe200078e024e */
[----:B------:R-:W3:Y:S01]  /*a4e0*/  LDC R23, c[0x0][0x230] ;  /* 0x00008c00ff177b82 */ /* 0x000ee20000000800 */
[----:B------:R-:W-:Y:S01]  /*a4f0*/  ISETP.GE.U32.AND P3, PT, R10, 0x7ffffed5, PT ;  /* 0x7ffffed50a00780c */ /* 0x000fe20003f66070 */
[----:B------:R-:W-:Y:S01]  /*a500*/  LDGSTS.E [R245+0x10008], desc[UR60][R238.64], !P1 ;  /* 0x10008000eef57fae */ /* 0x000fe2000c92187c */
[----:B------:R-:W-:-:S03]  /*a510*/  VIADD R10, R24, 0xffffff37 ;  /* 0xffffff37180a7836 */ /* 0x000fc60000000000 */
[----:B------:R2:W-:Y:S01]  /*a520*/  LDGSTS.E [R245+0x1000c], desc[UR60][R106.64], !P2 ;  /* 0x1000c0006af57fae */ /* 0x0005e2000d12187c */
[----:B------:R-:W-:Y:S01]  /*a530*/  ISETP.GE.U32.AND P2, PT, R11, 0x7ffffeb7, PT ;  /* 0x7ffffeb70b00780c */ /* 0x000fe20003f46070 */
[----:B------:R-:W1:Y:S01]  /*a540*/  LDC R24, c[0x0][0x230] ;  /* 0x00008c00ff187b82 */ /* 0x000e620000000800 */
[----:B------:R-:W-:Y:S01]  /*a550*/  ISETP.GE.U32.AND P1, PT, R10, 0x7ffffeb8, PT ;  /* 0x7ffffeb80a00780c */ /* 0x000fe20003f26070 */
[----:B------:R-:W-:Y:S01]  /*a560*/  VIADD R10, R28, 0xffffff35 ;  /* 0xffffff351c0a7836 */ /* 0x000fe20000000000 */
[----:B------:R4:W-:Y:S01]  /*a570*/  LDGSTS.E [R245+0x14000], desc[UR60][R88.64], !P5 ;  /* 0x1400000058f57fae */ /* 0x0009e2000e92187c */
[----:B------:R-:W-:Y:S02]  /*a580*/  VIADD R11, R22, 0xffffff34 ;  /* 0xffffff34160b7836 */ /* 0x000fe40000000000 */
[----:B--2---:R-:W-:Y:S01]  /*a590*/  IMAD.WIDE R106, R152, 0x4, R76 ;  /* 0x00000004986a7825 */ /* 0x004fe200078e024c */
[----:B------:R-:W-:Y:S01]  /*a5a0*/  ISETP.GE.U32.AND P5, PT, R10, 0x7ffffeb6, PT ;  /* 0x7ffffeb60a00780c */ /* 0x000fe20003fa6070 */
[----:B------:R-:W2:Y:S02]  /*a5b0*/  LDC R28, c[0x0][0x230] ;  /* 0x00008c00ff1c7b82 */ /* 0x000ea40000000800 */
[----:B----4-:R-:W-:Y:S01]  /*a5c0*/  IMAD.WIDE R88, R152, 0x4, R56 ;  /* 0x0000000498587825 */ /* 0x010fe200078e0238 */
[----:B------:R4:W-:Y:S01]  /*a5d0*/  STL.64 [R1+0x2a0], R106 ;  /* 0x0002a06a01007387 */ /* 0x0009e20000100a00 */
[----:B------:R-:W-:-:S03]  /*a5e0*/  IADD3 R10, R25, -0xe9, RZ ;  /* 0xffffff17190a7810 */ /* 0x000fc60007ffe0ff */
[----:B------:R4:W-:Y:S01]  /*a5f0*/  LDGSTS.E [R245+0x14004], desc[UR60][R106.64], !P6 ;  /* 0x140040006af57fae */ /* 0x0009e2000f12187c */
[----:B------:R-:W-:Y:S01]  /*a600*/  ISETP.GE.U32.AND P6, PT, R11, 0x7ffffeb5, PT ;  /* 0x7ffffeb50b00780c */ /* 0x000fe20003fc6070 */
[----:B------:R-:W3:Y:S02]  /*a610*/  LDC R25, c[0x0][0x230] ;  /* 0x00008c00ff197b82 */ /* 0x000ee40000000800 */
[----:B------:R4:W-:Y:S04]  /*a620*/  STL.64 [R1+0x2a8], R88 ;  /* 0x0002a85801007387 */ /* 0x0009e80000100a00 */
[----:B------:R1:W-:Y:S01]  /*a630*/  LDGSTS.E [R245+0x14008], desc[UR60][R88.64], !P4 ;  /* 0x1400800058f57fae */ /* 0x0003e2000e12187c */
[----:B----4-:R-:W-:Y:S01]  /*a640*/  IMAD.WIDE R106, R152, 0x4, R236 ;  /* 0x00000004986a7825 */ /* 0x010fe200078e02ec */
[----:B------:R-:W-:-:S02]  /*a650*/  ISETP.GE.U32.AND P4, PT, R10, 0x7ffffe98, PT ;  /* 0x7ffffe980a00780c */ /* 0x000fc40003f86070 */
[----:B------:R4:W-:Y:S04]  /*a660*/  STL.64 [R1+0x2b0], R110 ;  /* 0x0002b06e01007387 */ /* 0x0009e80000100a00 */
[----:B------:R4:W-:Y:S01]  /*a670*/  LDGSTS.E [R245+0x1400c], desc[UR60][R110.64], !P3 ;  /* 0x1400c0006ef57fae */ /* 0x0009e2000d92187c */
[----:B-1----:R-:W-:-:S03]  /*a680*/  IMAD.WIDE R88, R152, 0x4, R60 ;  /* 0x0000000498587825 */ /* 0x002fc600078e023c */
[----:B------:R1:W-:Y:S04]  /*a690*/  STL.64 [R1+0x390], R106 ;  /* 0x0003906a01007387 */ /* 0x0003e80000100a00 */
[----:B------:R1:W-:Y:S04]  /*a6a0*/  LDGSTS.E [R245+0x18000], desc[UR60][R106.64], !P1 ;  /* 0x180000006af57fae */ /* 0x0003e8000c92187c */
[----:B------:R2:W-:Y:S01]  /*a6b0*/  STL.64 [R1+0x398], R88 ;  /* 0x0003985801007387 */ /* 0x0005e20000100a00 */
[----:B----4-:R-:W-:-:S03]  /*a6c0*/  IMAD.WIDE R110, R152, 0x4, R66 ;  /* 0x00000004986e7825 */ /* 0x010fc600078e0242 */
[----:B------:R2:W-:Y:S01]  /*a6d0*/  LDGSTS.E [R245+0x18004], desc[UR60][R88.64], !P2 ;  /* 0x1800400058f57fae */ /* 0x0005e2000d12187c */
[----:B-1----:R-:W-:-:S04]  /*a6e0*/  IMAD.WIDE R106, R152, 0x4, R92 ;  /* 0x00000004986a7825 */ /* 0x002fc800078e025c */
[----:B------:R-:W-:-:S04]  /*a6f0*/  IMAD.WIDE R92, R152, 0x4, R68 ;  /* 0x00000004985c7825 */ /* 0x000fc800078e0244 */
[C---:B--2---:R-:W-:Y:S01]  /*a700*/  IMAD.WIDE R88, R152.reuse, 0x4, R64 ;  /* 0x0000000498587825 */ /* 0x044fe200078e0240 */
[----:B------:R1:W-:Y:S03]  /*a710*/  STL.64 [R1+0x3a0], R106 ;  /* 0x0003a06a01007387 */ /* 0x0003e60000100a00 */
[----:B------:R-:W-:Y:S01]  /*a720*/  IMAD.WIDE R236, R152, 0x4, R70 ;  /* 0x0000000498ec7825 */ /* 0x000fe200078e0246 */
[----:B------:R2:W-:Y:S04]  /*a730*/  STL.64 [R1+0x3a8], R88 ;  /* 0x0003a85801007387 */ /* 0x0005e80000100a00 */
[----:B------:R4:W-:Y:S04]  /*a740*/  STL.64 [R1+0x500], R110 ;  /* 0x0005006e01007387 */ /* 0x0009e80000100a00 */
[----:B------:R-:W-:Y:S04]  /*a750*/  LDGSTS.E [R245+0x18008], desc[UR60][R106.64], !P5 ;  /* 0x180080006af57fae */ /* 0x000fe8000e92187c */
[----:B------:R-:W-:Y:S04]  /*a760*/  LDGSTS.E [R245+0x1800c], desc[UR60][R88.64], !P6 ;  /* 0x1800c00058f57fae */ /* 0x000fe8000f12187c */
[----:B------:R-:W-:Y:S04]  /*a770*/  LDGSTS.E [R245+0x1c000], desc[UR60][R110.64], !P4 ;  /* 0x1c0000006ef57fae */ /* 0x000fe8000e12187c */
[----:B-1----:R-:W3:Y:S04]  /*a780*/  LDL.LU.64 R106, [R1+0x780] ;  /* 0x00078000016a7983 */ /* 0x002ee80000300a00 */
[----:B------:R1:W-:Y:S04]  /*a790*/  STL.64 [R1+0x508], R92 ;  /* 0x0005085c01007387 */ /* 0x0003e80000100a00 */
[----:B--2---:R-:W2:Y:S04]  /*a7a0*/  LDL.LU.64 R88, [R1+0x778] ;  /* 0x0007780001587983 */ /* 0x004ea80000300a00 */
[----:B------:R-:W-:Y:S04]  /*a7b0*/  STL.64 [R1+0x518], R236 ;  /* 0x000518ec01007387 */ /* 0x000fe80000100a00 */
[----:B----4-:R-:W4:Y:S01]  /*a7c0*/  LDL.LU.64 R110, [R1+0x770] ;  /* 0x00077000016e7983 */ /* 0x010f220000300a00 */
[----:B------:R-:W-:-:S02]  /*a7d0*/  VIADD R10, R24, 0xffffff16 ;  /* 0xffffff16180a7836 */ /* 0x000fc40000000000 */
[----:B------:R-:W-:Y:S01]  /*a7e0*/  VIADD R11, R27, 0xffffff15 ;  /* 0xffffff151b0b7836 */ /* 0x000fe20000000000 */
[----:B------:R-:W1:Y:S02]  /*a7f0*/  LDC R24, c[0x0][0x230] ;  /* 0x00008c00ff187b82 */ /* 0x000e640000000800 */
[----:B------:R-:W-:Y:S01]  /*a800*/  ISETP.GE.U32.AND P3, PT, R10, 0x7ffffe97, PT ;  /* 0x7ffffe970a00780c */ /* 0x000fe20003f66070 */
[----:B------:R-:W-:Y:S01]  /*a810*/  VIADD R10, R26, 0xffffff14 ;  /* 0xffffff141a0a7836 */ /* 0x000fe20000000000 */
[----:B------:R-:W-:-:S04]  /*a820*/  ISETP.GE.U32.AND P1, PT, R11, 0x7ffffe96, PT ;  /* 0x7ffffe960b00780c */ /* 0x000fc80003f26070 */
[----:B------:R-:W1:Y:S01]  /*a830*/  LDC R26, c[0x0][0x230] ;  /* 0x00008c00ff1a7b82 */ /* 0x000e620000000800 */
[----:B------:R-:W-:-:S07]  /*a840*/  ISETP.GE.U32.AND P2, PT, R10, 0x7ffffe95, PT ;  /* 0x7ffffe950a00780c */ /* 0x000fce0003f46070 */
[----:B------:R-:W1:Y:S01]  /*a850*/  LDC R27, c[0x0][0x230] ;  /* 0x00008c00ff1b7b82 */ /* 0x000e620000000800 */
[----:B------:R-:W-:Y:S01]  /*a860*/  IMAD.WIDE R220, R152, 0x4, R72 ;  /* 0x0000000498dc7825 */ /* 0x000fe200078e0248 */
[----:B------:R1:W-:Y:S03]  /*a870*/  LDGSTS.E [R245+0x1c004], desc[UR60][R92.64], !P3 ;  /* 0x1c0040005cf57fae */ /* 0x0003e6000d92187c */
[----:B------:R-:W-:Y:S01]  /*a880*/  VIADD R22, R28, 0xffffff73 ;  /* 0xffffff731c167836 */ /* 0x000fe20000000000 */
[----:B------:R-:W-:Y:S01]  /*a890*/  LDGSTS.E [R245+0x1c008], desc[UR60][R236.64], !P1 ;  /* 0x1c008000ecf57fae */ /* 0x000fe2000c92187c */
[----:B---3--:R-:W-:Y:S01]  /*a8a0*/  VIADD R10, R23, 0xffffff71 ;  /* 0xffffff71170a7836 */ /* 0x008fe20000000000 */
[----:B------:R-:W3:Y:S02]  /*a8b0*/  LDC R28, c[0x0][0x230] ;  /* 0x00008c00ff1c7b82 */ /* 0x000ee40000000800 */
[----:B------:R1:W-:Y:S01]  /*a8c0*/  LDGSTS.E [R245+0x1c00c], desc[UR60][R220.64], !P2 ;  /* 0x1c00c000dcf57fae */ /* 0x0003e2000d12187c */
[----:B------:R-:W-:Y:S01]  /*a8d0*/  ISETP.GE.U32.AND P2, PT, R22, 0x7ffffef4, PT ;  /* 0x7ffffef41600780c */ /* 0x000fe20003f46070 */
[----:B------:R-:W-:Y:S01]  /*a8e0*/  VIADD R11, R29, 0xffffff72 ;  /* 0xffffff721d0b7836 */ /* 0x000fe20000000000 */
[----:B------:R-:W-:Y:S01]  /*a8f0*/  ISETP.GE.U32.AND P4, PT, R10, 0x7ffffef2, PT ;  /* 0x7ffffef20a00780c */ /* 0x000fe20003f86070 */
[----:B------:R-:W-:-:S02]  /*a900*/  VIADD R10, R25, 0xffffff53 ;  /* 0xffffff53190a7836 */ /* 0x000fc40000000000 */
[----:B------:R-:W1:Y:S01]  /*a910*/  LDC R23, c[0x0][0x230] ;  /* 0x00008c00ff177b82 */ /* 0x000e620000000800 */
[----:B------:R-:W-:Y:S01]  /*a920*/  ISETP.GE.U32.AND P3, PT, R11, 0x7ffffef3, PT ;  /* 0x7ffffef30b00780c */ /* 0x000fe20003f66070 */
[----:B-1----:R-:W-:Y:S01]  /*a930*/  VIADD R22, R26, 0xffffff52 ;  /* 0xffffff521a167836 */ /* 0x002fe20000000000 */
[----:B------:R-:W-:Y:S01]  /*a940*/  ISETP.GE.U32.AND P6, PT, R10, 0x7ffffed4, PT ;  /* 0x7ffffed40a00780c */ /* 0x000fe20003fc6070 */
[----:B------:R-:W-:-:S04]  /*a950*/  IMAD.WIDE R92, R152, 0x4, R74 ;  /* 0x00000004985c7825 */ /* 0x000fc800078e024a */
[----:B------:R-:W-:Y:S01]  /*a960*/  VIADD R10, R27, 0xffffff51 ;  /* 0xffffff511b0a7836 */ /* 0x000fe20000000000 */
[----:B------:R-:W1:Y:S01]  /*a970*/  LDC R26, c[0x0][0x230] ;  /* 0x00008c00ff1a7b82 */ /* 0x000e620000000800 */
[----:B------:R-:W-:Y:S01]  /*a980*/  VIADD R11, R24, 0xffffff70 ;  /* 0xffffff70180b7836 */ /* 0x000fe20000000000 */
[----:B------:R1:W-:Y:S01]  /*a990*/  STL.64 [R1+0x528], R220 ;  /* 0x000528dc01007387 */ /* 0x0003e20000100a00 */
[----:B------:R-:W-:-:S03]  /*a9a0*/  ISETP.GE.U32.AND P1, PT, R22, 0x7ffffed3, PT ;  /* 0x7ffffed31600780c */ /* 0x000fc60003f26070 */
[----:B------:R-:W-:Y:S01]  /*a9b0*/  LDGSTS.E [R246+0x10000], desc[UR60][R92.64], !P2 ;  /* 0x100000005cf67fae */ /* 0x000fe2000d12187c */
[----:B------:R-:W-:Y:S01]  /*a9c0*/  ISETP.GE.U32.AND P2, PT, R10, 0x7ffffed2, PT ;  /* 0x7ffffed20a00780c */ /* 0x000fe20003f46070 */
[----:B------:R-:W3:Y:S01]  /*a9d0*/  LDC R22, c[0x0][0x230] ;  /* 0x00008c00ff167b82 */ /* 0x000ee20000000800 */
[----:B------:R-:W-:Y:S01]  /*a9e0*/  VIADD R10, R30, 0xffffff50 ;  /* 0xffffff501e0a7836 */ /* 0x000fe20000000000 */
[----:B------:R-:W-:Y:S01]  /*a9f0*/  ISETP.GE.U32.AND P5, PT, R11, 0x7ffffef1, PT ;  /* 0x7ffffef10b00780c */ /* 0x000fe20003fa6070 */
[----:B-1----:R-:W-:-:S05]  /*aa00*/  IMAD.WIDE R220, R152, 0x4, R84 ;  /* 0x0000000498dc7825 */ /* 0x002fca00078e0254 */
[----:B------:R-:W1:Y:S01]  /*aa10*/  LDC R25, c[0x0][0x230] ;  /* 0x00008c00ff197b82 */ /* 0x000e620000000800 */
[----:B------:R-:W-:Y:S01]  /*aa20*/  LDGSTS.E [R246+0x10004], desc[UR60][R220.64], !P3 ;  /* 0x10004000dcf67fae */ /* 0x000fe2000d92187c */
[----:B------:R-:W-:Y:S01]  /*aa30*/  ISETP.GE.U32.AND P3, PT, R10, 0x7ffffed1, PT ;  /* 0x7ffffed10a00780c */ /* 0x000fe20003f66070 */
[----:B------:R-:W-:-:S05]  /*aa40*/  VIADD R10, R31, 0xffffff33 ;  /* 0xffffff331f0a7836 */ /* 0x000fca0000000000 */
[----:B------:R-:W1:Y:S01]  /*aa50*/  LDC R27, c[0x0][0x230] ;  /* 0x00008c00ff1b7b82 */ /* 0x000e620000000800 */
[----:B------:R-:W-:-:S07]  /*aa60*/  IMAD.WIDE R244, R152, 0x4, R82 ;  /* 0x0000000498f47825 */ /* 0x000fce00078e0252 */
[----:B------:R-:W1:Y:S01]  /*aa70*/  LDC R24, c[0x0][0x230] ;  /* 0x00008c00ff187b82 */ /* 0x000e620000000800 */
[----:B------:R-:W-:-:S07]  /*aa80*/  VIADD R11, R23, 0xffffff32 ;  /* 0xffffff32170b7836 */ /* 0x000fce0000000000 */
[----:B------:R-:W1:Y:S01]  /*aa90*/  LDC R23, c[0x0][0x230] ;  /* 0x00008c00ff177b82 */ /* 0x000e620000000800 */
[----:B------:R-:W-:Y:S01]  /*aaa0*/  STL.64 [R1+0x278], R244 ;  /* 0x000278f401007387 */ /* 0x000fe20000100a00 */
[----:B------:R-:W-:-:S06]  /*aab0*/  IMAD.WIDE R108, R152, 0x4, R108 ;  /* 0x00000004986c7825 */ /* 0x000fcc00078e026c */
[----:B------:R-:W1:Y:S01]  /*aac0*/  LDC R29, c[0x0][0x230] ;  /* 0x00008c00ff1d7b82 */ /* 0x000e620000000800 */
[----:B------:R-:W-:-:S04]  /*aad0*/  IMAD.WIDE R94, R152, 0x4, R94 ;  /* 0x00000004985e7825 */ /* 0x000fc800078e025e */
[----:B------:R-:W-:-:S03]  /*aae0*/  IMAD.WIDE R96, R152, 0x4, R96 ;  /* 0x0000000498607825 */ /* 0x000fc600078e0260 */
[----:B------:R-:W1:Y:S01]  /*aaf0*/  LDC R30, c[0x0][0x230] ;  /* 0x00008c00ff1e7b82 */ /* 0x000e620000000800 */
[----:B------:R-:W-:-:S07]  /*ab00*/  IMAD.WIDE R98, R152, 0x4, R98 ;  /* 0x0000000498627825 */ /* 0x000fce00078e0262 */
[----:B------:R-:W1:Y:S01]  /*ab10*/  LDC R31, c[0x0][0x230] ;  /* 0x00008c00ff1f7b82 */ /* 0x000e620000000800 */
[----:B------:R-:W-:-:S04]  /*ab20*/  IMAD.WIDE R104, R152, 0x4, R104 ;  /* 0x0000000498687825 */ /* 0x000fc800078e0268 */
[----:B------:R-:W-:-:S04]  /*ab30*/  IMAD.WIDE R114, R152, 0x4, R114 ;  /* 0x0000000498727825 */ /* 0x000fc800078e0272 */
[----:B------:R-:W-:-:S04]  /*ab40*/  IMAD.WIDE R140, R152, 0x4, R140 ;  /* 0x00000004988c7825 */ /* 0x000fc800078e028c */
[----:B------:R-:W-:-:S04]  /*ab50*/  IMAD.WIDE R118, R152, 0x4, R118 ;  /* 0x0000000498767825 */ /* 0x000fc800078e0276 */
[----:B------:R-:W-:-:S04]  /*ab60*/  IMAD.WIDE R134, R152, 0x4, R134 ;  /* 0x0000000498867825 */ /* 0x000fc800078e0286 */
[----:B------:R-:W-:-:S04]  /*ab70*/  IMAD.WIDE R180, R152, 0x4, R180 ;  /* 0x0000000498b47825 */ /* 0x000fc800078e02b4 */
[----:B------:R-:W-:-:S04]  /*ab80*/  IMAD.WIDE R148, R152, 0x4, R148 ;  /* 0x0000000498947825 */ /* 0x000fc800078e0294 */
[----:B------:R-:W-:-:S04]  /*ab90*/  IMAD.WIDE R106, R152, 0x4, R106 ;  /* 0x00000004986a7825 */ /* 0x000fc800078e026a */
[----:B--2---:R-:W-:-:S04]  /*aba0*/  IMAD.WIDE R236, R152, 0x4, R88 ;  /* 0x0000000498ec7825 */ /* 0x004fc800078e0258 */
[----:B----4-:R-:W-:-:S05]  /*abb0*/  IMAD.WIDE R110, R152, 0x4, R110 ;  /* 0x00000004986e7825 */ /* 0x010fca00078e026e */
[----:B------:R-:W-:Y:S01]  /*abc0*/  LDGSTS.E [R246+0x10008], desc[UR60][R110.64], !P4 ;  /* 0x100080006ef67fae */ /* 0x000fe2000e12187c */
[----:B------:R-:W-:Y:S01]  /*abd0*/  ISETP.GE.U32.AND P4, PT, R10, 0x7ffffeb4, PT ;  /* 0x7ffffeb40a00780c */ /* 0x000fe20003f86070 */
[----:B---3--:R-:W-:Y:S02]  /*abe0*/  VIADD R10, R28, 0xffffff31 ;  /* 0xffffff311c0a7836 */ /* 0x008fe40000000000 */
[----:B------:R-:W-:Y:S01]  /*abf0*/  LDGSTS.E [R246+0x1000c], desc[UR60][R236.64], !P5 ;  /* 0x1000c000ecf67fae */ /* 0x000fe2000e92187c */
[----:B------:R-:W2:Y:S01]  /*ac00*/  LDC R28, c[0x0][0x230] ;  /* 0x00008c00ff1c7b82 */ /* 0x000ea20000000800 */
[----:B------:R-:W-:Y:S02]  /*ac10*/  IMAD.WIDE R88, R152, 0x4, R86 ;  /* 0x0000000498587825 */ /* 0x000fe400078e0256 */
[----:B------:R-:W-:Y:S01]  /*ac20*/  LDGSTS.E [R246+0x14000], desc[UR60][R244.64], !P6 ;  /* 0x14000000f4f67fae */ /* 0x000fe2000f12187c */
[----:B------:R-:W-:Y:S01]  /*ac30*/  ISETP.GE.U32.AND P6, PT, R10, 0x7ffffeb2, PT ;  /* 0x7ffffeb20a00780c */ /* 0x000fe20003fc6070 */
[----:B------:R-:W-:Y:S01]  /*ac40*/  VIADD R10, R26, 0xffffff13 ;  /* 0xffffff131a0a7836 */ /* 0x000fe20000000000 */
[----:B------:R-:W-:Y:S01]  /*ac50*/  ISETP.GE.U32.AND P5, PT, R11, 0x7ffffeb3, PT ;  /* 0x7ffffeb30b00780c */ /* 0x000fe20003fa6070 */
[----:B------:R3:W-:Y:S01]  /*ac60*/  LDGSTS.E [R246+0x14004], desc[UR60][R106.64], !P1 ;  /* 0x140040006af67fae */ /* 0x0007e2000c92187c */
[----:B------:R-:W-:Y:S01]  /*ac70*/  VIADD R11, R22, 0xffffff30 ;  /* 0xffffff30160b7836 */ /* 0x000fe20000000000 */
[----:B------:R-:W4:Y:S02]  /*ac80*/  LDC R26, c[0x0][0x230] ;  /* 0x00008c00ff1a7b82 */ /* 0x000f240000000800 */
[----:B------:R3:W-:Y:S01]  /*ac90*/  LDGSTS.E [R246+0x14008], desc[UR60][R88.64], !P2 ;  /* 0x1400800058f67fae */ /* 0x0007e2000d12187c */
[----:B------:R-:W-:-:S02]  /*aca0*/  ISETP.GE.U32.AND P2, PT, R10, 0x7ffffe94, PT ;  /* 0x7ffffe940a00780c */ /* 0x000fc40003f46070 */
[----:B-1----:R-:W-:Y:S01]  /*acb0*/  IADD3 R10, R25, -0xee, RZ ;  /* 0xffffff12190a7810 */ /* 0x002fe20007ffe0ff */
[----:B------:R3:W-:Y:S02]  /*acc0*/  STL.64 [R1+0x280], R106 ;  /* 0x0002806a01007387 */ /* 0x0007e40000100a00 */
[----:B------:R-:W1:Y:S01]  /*acd0*/  LDC R25, c[0x0][0x230] ;  /* 0x00008c00ff197b82 */ /* 0x000e620000000800 */
[----:B------:R-:W-:Y:S01]  /*ace0*/  ISETP.GE.U32.AND P1, PT, R11, 0x7ffffeb1, PT ;  /* 0x7ffffeb10b00780c */ /* 0x000fe20003f26070 */
[----:B------:R-:W-:Y:S01]  /*acf0*/  VIADD R11, R27, 0xffffff11 ;  /* 0xffffff111b0b7836 */ /* 0x000fe20000000000 */
[----:B------:R-:W-:Y:S01]  /*ad00*/  LDGSTS.E [R246+0x1400c], desc[UR60][R108.64], !P3 ;  /* 0x1400c0006cf67fae */ /* 0x000fe2000d92187c */
[----:B------:R-:W-:Y:S01]  /*ad10*/  ISETP.GE.U32.AND P3, PT, R10, 0x7ffffe93, PT ;  /* 0x7ffffe930a00780c */ /* 0x000fe20003f66070 */
[----:B------:R-:W-:-:S03]  /*ad20*/  VIADD R10, R24, 0xffffff10 ;  /* 0xffffff10180a7836 */ /* 0x000fc60000000000 */
[----:B------:R-:W4:Y:S01]  /*ad30*/  LDC R27, c[0x0][0x230] ;  /* 0x00008c00ff1b7b82 */ /* 0x000f220000000800 */
[C---:B---3--:R-:W-:Y:S01]  /*ad40*/  IMAD.WIDE R106, R152.reuse, 0x4, R234 ;  /* 0x00000004986a7825 */ /* 0x048fe200078e02ea */
[----:B------:R3:W-:Y:S04]  /*ad50*/  STL.64 [R1+0x288], R88 ;  /* 0x0002885801007387 */ /* 0x0007e80000100a00 */
[----:B------:R2:W-:Y:S01]  /*ad60*/  LDGSTS.E [R246+0x18000], desc[UR60][R106.64], !P4 ;  /* 0x180000006af67fae */ /* 0x0005e2000e12187c */
[----:B------:R-:W-:Y:S01]  /*ad70*/  ISETP.GE.U32.AND P4, PT, R11, 0x7ffffe92, PT ;  /* 0x7ffffe920b00780c */ /* 0x000fe20003f86070 */
[----:B------:R-:W4:Y:S02]  /*ad80*/  LDC R24, c[0x0][0x230] ;  /* 0x00008c00ff187b82 */ /* 0x000f240000000800 */
[----:B------:R-:W-:Y:S01]  /*ad90*/  STL.64 [R1+0x290], R108 ;  /* 0x0002906c01007387 */ /* 0x000fe20000100a00 */
[----:B---3--:R-:W-:-:S03]  /*ada0*/  IMAD.WIDE R88, R152, 0x4, R90 ;  /* 0x0000000498587825 */ /* 0x008fc600078e025a */
[----:B------:R3:W-:Y:S01]  /*adb0*/  STL.64 [R1+0x370], R106 ;  /* 0x0003706a01007387 */ /* 0x0007e20000100a00 */
[----:B--2---:R-:W-:-:S03]  /*adc0*/  VIADD R22, R28, 0xffffff6f ;  /* 0xffffff6f1c167836 */ /* 0x004fc60000000000 */
[----:B------:R2:W-:Y:S01]  /*add0*/  LDGSTS.E [R246+0x18004], desc[UR60][R88.64], !P5 ;  /* 0x1800400058f67fae */ /* 0x0005e2000e92187c */
[----:B------:R-:W-:Y:S01]  /*ade0*/  ISETP.GE.U32.AND P5, PT, R10, 0x7ffffe91, PT ;  /* 0x7ffffe910a00780c */ /* 0x000fe20003fa6070 */
[C---:B------:R-:W-:Y:S01]  /*adf0*/  IMAD.WIDE R90, R152.reuse, 0x4, R100 ;  /* 0x00000004985a7825 */ /* 0x040fe200078e0264 */
[----:B------:R-:W2:Y:S03]  /*ae00*/  LDC R28, c[0x0][0x230] ;  /* 0x00008c00ff1c7b82 */ /* 0x000ea60000000800 */
[----:B---3--:R-:W-:-:S04]  /*ae10*/  IMAD.WIDE R106, R152, 0x4, R122 ;  /* 0x00000004986a7825 */ /* 0x008fc800078e027a */
[----:B------:R-:W-:Y:S01]  /*ae20*/  VIADD R10, R23, 0xffffff6d ;  /* 0xffffff6d170a7836 */ /* 0x000fe20000000000 */
[----:B------:R-:W-:Y:S01]  /*ae30*/  LDGSTS.E [R246+0x18008], desc[UR60][R106.64], !P6 ;  /* 0x180080006af67fae */ /* 0x000fe2000f12187c */
[----:B------:R-:W-:Y:S01]  /*ae40*/  VIADD R11, R29, 0xffffff6e ;  /* 0xffffff6e1d0b7836 */ /* 0x000fe20000000000 */
[----:B------:R-:W3:Y:S02]  /*ae50*/  LDC R23, c[0x0][0x230] ;  /* 0x00008c00ff177b82 */ /* 0x000ee40000000800 */
[----:B------:R-:W-:Y:S04]  /*ae60*/  LDGSTS.E [R246+0x1800c], desc[UR60][R94.64], !P1 ;  /* 0x1800c0005ef67fae */ /* 0x000fe8000c92187c */
[----:B------:R-:W-:Y:S01]  /*ae70*/  LDGSTS.E [R246+0x1c000], desc[UR60][R96.64], !P2 ;  /* 0x1c00000060f67fae */ /* 0x000fe2000d12187c */
[----:B------:R-:W-:Y:S01]  /*ae80*/  ISETP.GE.U32.AND P2, PT, R22, 0x7ffffef0, PT ;  /* 0x7ffffef01600780c */ /* 0x000fe20003f46070 */
[----:B------:R-:W3:Y:S02]  /*ae90*/  LDC R29, c[0x0][0x230] ;  /* 0x00008c00ff1d7b82 */ /* 0x000ee40000000800 */
[----:B------:R-:W-:Y:S04]  /*aea0*/  LDGSTS.E [R246+0x1c004], desc[UR60][R98.64], !P3 ;  /* 0x1c00400062f67fae */ /* 0x000fe8000d92187c */
[----:B------:R3:W-:Y:S01]  /*aeb0*/  LDGSTS.E [R246+0x1c008], desc[UR60][R90.64], !P4 ;  /* 0x1c0080005af67fae */ /* 0x0007e2000e12187c */
[----:B------:R-:W-:Y:S01]  /*aec0*/  ISETP.GE.U32.AND P4, PT, R10, 0x7ffffeee, PT ;  /* 0x7ffffeee0a00780c */ /* 0x000fe20003f86070 */
[----:B-1----:R-:W-:Y:S01]  /*aed0*/  VIADD R10, R25, 0xffffff4f ;  /* 0xffffff4f190a7836 */ /* 0x002fe20000000000 */
[----:B------:R-:W-:Y:S01]  /*aee0*/  ISETP.GE.U32.AND P3, PT, R11, 0x7ffffeef, PT ;  /* 0x7ffffeef0b00780c */ /* 0x000fe20003f66070 */
[----:B------:R2:W-:Y:S01]  /*aef0*/  STL.64 [R1+0x378], R88 ;  /* 0x0003785801007387 */ /* 0x0005e20000100a00 */
[----:B----4-:R-:W-:Y:S01]  /*af00*/  VIADD R22, R26, 0xffffff4e ;  /* 0xffffff4e1a167836 */ /* 0x010fe20000000000 */
[----:B------:R-:W1:Y:S01]  /*af10*/  LDC R25, c[0x0][0x230] ;  /* 0x00008c00ff197b82 */ /* 0x000e620000000800 */
[----:B------:R-:W-:Y:S01]  /*af20*/  ISETP.GE.U32.AND P6, PT, R10, 0x7ffffed0, PT ;  /* 0x7ffffed00a00780c */ /* 0x000fe20003fc6070 */
[----:B------:R-:W-:-:S02]  /*af30*/  VIADD R10, R27, 0xffffff4d ;  /* 0xffffff4d1b0a7836 */ /* 0x000fc40000000000 */
[----:B------:R-:W-:-:S04]  /*af40*/  VIADD R11, R24, 0xffffff6c ;  /* 0xffffff6c180b7836 */ /* 0x000fc80000000000 */
[----:B------:R-:W4:Y:S01]  /*af50*/  LDC R26, c[0x0][0x230] ;  /* 0x00008c00ff1a7b82 */ /* 0x000f220000000800 */
[----:B--2---:R-:W-:Y:S01]  /*af60*/  IMAD.WIDE R88, R152, 0x4, R102 ;  /* 0x0000000498587825 */ /* 0x004fe200078e0266 */
[----:B------:R-:W-:-:S04]  /*af70*/  ISETP.GE.U32.AND P1, PT, R22, 0x7ffffecf, PT ;  /* 0x7ffffecf1600780c */ /* 0x000fc80003f26070 */
[----:B------:R2:W-:Y:S02]  /*af80*/  LDGSTS.E [R246+0x1c00c], desc[UR60][R88.64], !P5 ;  /* 0x1c00c00058f67fae */ /* 0x0005e4000e92187c */
[----:B------:R-:W1:Y:S02]  /*af90*/  LDC R22, c[0x0][0x230] ;  /* 0x00008c00ff167b82 */ /* 0x000e640000000800 */
[----:B------:R-:W-:Y:S01]  /*afa0*/  LDGSTS.E [R247+0x10000], desc[UR60][R104.64], !P2 ;  /* 0x1000000068f77fae */ /* 0x000fe2000d12187c */
[----:B------:R-:W-:Y:S01]  /*afb0*/  ISETP.GE.U32.AND P2, PT, R10, 0x7ffffece, PT ;  /* 0x7ffffece0a00780c */ /* 0x000fe20003f46070 */
[----:B------:R-:W-:Y:S01]  /*afc0*/  VIADD R10, R30, 0xffffff4c ;  /* 0xffffff4c1e0a7836 */ /* 0x000fe20000000000 */
[----:B------:R-:W-:Y:S01]  /*afd0*/  ISETP.GE.U32.AND P5, PT, R11, 0x7ffffeed, PT ;  /* 0x7ffffeed0b00780c */ /* 0x000fe20003fa6070 */
[----:B------:R-:W-:Y:S02]  /*afe0*/  LDGSTS.E [R247+0x10004], desc[UR60][R114.64], !P3 ;  /* 0x1000400072f77fae */ /* 0x000fe4000d92187c */
[----:B------:R-:W1:Y:S01]  /*aff0*/  LDC R27, c[0x0][0x230] ;  /* 0x00008c00ff1b7b82 */ /* 0x000e620000000800 */
[----:B------:R-:W-:Y:S01]  /*b000*/  ISETP.GE.U32.AND P3, PT, R10, 0x7ffffecd, PT ;  /* 0x7ffffecd0a00780c */ /* 0x000fe20003f66070 */
[----:B------:R-:W-:Y:S01]  /*b010*/  STL.64 [R1+0x380], R106 ;  /* 0x0003806a01007387 */ /* 0x000fe20000100a00 */
[----:B------:R-:W-:-:S03]  /*b020*/  VIADD R10, R31, 0xffffff2f ;  /* 0xffffff2f1f0a7836 */ /* 0x000fc60000000000 */
[----:B------:R-:W-:Y:S02]  /*b030*/  STL.64 [R1+0x388], R94 ;  /* 0x0003885e01007387 */ /* 0x000fe40000100a00 */
[----:B------:R-:W1:Y:S02]  /*b040*/  LDC R24, c[0x0][0x230] ;  /* 0x00008c00ff187b82 */ /* 0x000e640000000800 */
[----:B------:R-:W-:Y:S04]  /*b050*/  STL.64 [R1+0x4c0], R96 ;  /* 0x0004c06001007387 */ /* 0x000fe80000100a00 */
[----:B------:R-:W-:Y:S01]  /*b060*/  STL.64 [R1+0x4c8], R98 ;  /* 0x0004c86201007387 */ /* 0x000fe20000100a00 */
[----:B---3--:R-:W-:Y:S01]  /*b070*/  VIADD R11, R23, 0xffffff2e ;  /* 0xffffff2e170b7836 */ /* 0x008fe20000000000 */
[----:B------:R-:W3:Y:S02]  /*b080*/  LDC R30, c[0x0][0x230] ;  /* 0x00008c00ff1e7b82 */ /* 0x000ee40000000800 */
[----:B------:R2:W-:Y:S04]  /*b090*/  STL.64 [R1+0x4d0], R90 ;  /* 0x0004d05a01007387 */ /* 0x0005e80000100a00 */
[----:B------:R4:W-:Y:S02]  /*b0a0*/  STL.64 [R1+0x4d8], R88 ;  /* 0x0004d85801007387 */ /* 0x0009e40000100a00 */
[----:B------:R-:W3:Y:S02]  /*b0b0*/  LDC R23, c[0x0][0x230] ;  /* 0x00008c00ff177b82 */ /* 0x000ee40000000800 */
[----:B------:R-:W-:Y:S01]  /*b0c0*/  LDGSTS.E [R247+0x10008], desc[UR60][R140.64], !P4 ;  /* 0x100080008cf77fae */ /* 0x000fe2000e12187c */
[----:B------:R-:W-:Y:S01]  /*b0d0*/  ISETP.GE.U32.AND P4, PT, R10, 0x7ffffeb0, PT ;  /* 0x7ffffeb00a00780c */ /* 0x000fe20003f86070 */
[----:B------:R-:W-:-:S02]  /*b0e0*/  VIADD R10, R28, 0xffffff2d ;  /* 0xffffff2d1c0a7836 */ /* 0x000fc40000000000 */
[----:B------:R-:W-:Y:S01]  /*b0f0*/  LDGSTS.E [R247+0x1000c], desc[UR60][R118.64], !P5 ;  /* 0x1000c00076f77fae */ /* 0x000fe2000e92187c */
[C---:B--2---:R-:W-:Y:S01]  /*b100*/  IMAD.WIDE R90, R152.reuse, 0x4, R136 ;  /* 0x00000004985a7825 */ /* 0x044fe200078e0288 */
[----:B------:R-:W2:Y:S03]  /*b110*/  LDC R28, c[0x0][0x230] ;  /* 0x00008c00ff1c7b82 */ /* 0x000ea60000000800 */
[----:B----4-:R-:W-:-:S05]  /*b120*/  IMAD.WIDE R88, R152, 0x4, R112 ;  /* 0x0000000498587825 */ /* 0x010fca00078e0270 */
[----:B------:R4:W-:Y:S01]  /*b130*/  STL.64 [R1+0x8], R88 ;  /* 0x0000085801007387 */ /* 0x0009e20000100a00 */
[----:B------:R-:W-:Y:S01]  /*b140*/  IMAD.WIDE R100, R152, 0x4, R154 ;  /* 0x0000000498647825 */ /* 0x000fe200078e029a */
[----:B------:R-:W3:Y:S02]  /*b150*/  LDC R31, c[0x0][0x230] ;  /* 0x00008c00ff1f7b82 */ /* 0x000ee40000000800 */
[----:B------:R4:W-:Y:S01]  /*b160*/  LDGSTS.E [R247+0x14000], desc[UR60][R88.64], !P6 ;  /* 0x1400000058f77fae */ /* 0x0009e2000f12187c */
[----:B------:R-:W-:Y:S01]  /*b170*/  ISETP.GE.U32.AND P6, PT, R10, 0x7ffffeae, PT ;  /* 0x7ffffeae0a00780c */ /* 0x000fe20003fc6070 */
[----:B------:R-:W-:Y:S01]  /*b180*/  VIADD R10, R26, 0xffffff0f ;  /* 0xffffff0f1a0a7836 */ /* 0x000fe20000000000 */
[----:B------:R-:W-:Y:S01]  /*b190*/  ISETP.GE.U32.AND P5, PT, R11, 0x7ffffeaf, PT ;  /* 0x7ffffeaf0b00780c */ /* 0x000fe20003fa6070 */
[----:B------:R2:W-:Y:S01]  /*b1a0*/  LDGSTS.E [R247+0x14004], desc[UR60][R90.64], !P1 ;  /* 0x140040005af77fae */ /* 0x0005e2000c92187c */
[----:B-1----:R-:W-:Y:S01]  /*b1b0*/  VIADD R11, R22, 0xffffff2c ;  /* 0xffffff2c160b7836 */ /* 0x002fe20000000000 */
[----:B------:R-:W1:Y:S01]  /*b1c0*/  LDC R26, c[0x0][0x230] ;  /* 0x00008c00ff1a7b82 */ /* 0x000e620000000800 */
[----:B----4-:R-:W-:-:S05]  /*b1d0*/  IMAD.WIDE R88, R152, 0x4, R116 ;  /* 0x0000000498587825 */ /* 0x010fca00078e0274 */
[----:B------:R4:W-:Y:S01]  /*b1e0*/  LDGSTS.E [R247+0x14008], desc[UR60][R88.64], !P2 ;  /* 0x1400800058f77fae */ /* 0x0009e2000d12187c */
[----:B------:R-:W-:Y:S02]  /*b1f0*/  ISETP.GE.U32.AND P2, PT, R10, 0x7ffffe90, PT ;  /* 0x7ffffe900a00780c */ /* 0x000fe40003f46070 */
[----:B------:R-:W-:Y:S01]  /*b200*/  IADD3 R10, R25, -0xf2, RZ ;  /* 0xffffff0e190a7810 */ /* 0x000fe20007ffe0ff */
[----:B------:R-:W-:Y:S01]  /*b210*/  IMAD.WIDE R94, R152, 0x4, R138 ;  /* 0x00000004985e7825 */ /* 0x000fe200078e028a */
[----:B------:R-:W1:Y:S01]  /*b220*/  LDC R25, c[0x0][0x230] ;  /* 0x00008c00ff197b82 */ /* 0x000e620000000800 */
[----:B------:R2:W-:Y:S01]  /*b230*/  STL.64 [R1+0x10], R90 ;  /* 0x0000105a01007387 */ /* 0x0005e20000100a00 */
[----:B------:R-:W-:Y:S01]  /*b240*/  ISETP.GE.U32.AND P1, PT, R11, 0x7ffffead, PT ;  /* 0x7ffffead0b00780c */ /* 0x000fe20003f26070 */
[----:B------:R-:W-:Y:S02]  /*b250*/  VIADD R11, R27, 0xffffff0d ;  /* 0xffffff0d1b0b7836 */ /* 0x000fe40000000000 */
[----:B------:R3:W-:Y:S01]  /*b260*/  LDGSTS.E [R247+0x1400c], desc[UR60][R94.64], !P3 ;  /* 0x1400c0005ef77fae */ /* 0x0007e2000d92187c */
[----:B------:R-:W-:-:S02]  /*b270*/  ISETP.GE.U32.AND P3, PT, R10, 0x7ffffe8f, PT ;  /* 0x7ffffe8f0a00780c */ /* 0x000fc40003f66070 */
[----:B------:R-:W1:Y:S01]  /*b280*/  LDC R27, c[0x0][0x230] ;  /* 0x00008c00ff1b7b82 */ /* 0x000e620000000800 */
[----:B--2---:R-:W-:Y:S01]  /*b290*/  IMAD.WIDE R90, R152, 0x4, R232 ;  /* 0x00000004985a7825 */ /* 0x004fe200078e02e8 */
[----:B------:R4:W-:Y:S03]  /*b2a0*/  STL.64 [R1+0x18], R88 ;  /* 0x0000185801007387 */ /* 0x0009e60000100a00 */
[----:B------:R-:W-:Y:S01]  /*b2b0*/  VIADD R10, R24, 0xffffff0c ;  /* 0xffffff0c180a7836 */ /* 0x000fe20000000000 */
[----:B------:R2:W-:Y:S01]  /*b2c0*/  LDGSTS.E [R247+0x18000], desc[UR60][R90.64], !P4 ;  /* 0x180000005af77fae */ /* 0x0005e2000e12187c */
[----:B------:R-:W-:Y:S01]  /*b2d0*/  ISETP.GE.U32.AND P4, PT, R11, 0x7ffffe8e, PT ;  /* 0x7ffffe8e0b00780c */ /* 0x000fe20003f86070 */
[----:B------:R-:W1:Y:S01]  /*b2e0*/  LDC R24, c[0x0][0x230] ;  /* 0x00008c00ff187b82 */ /* 0x000e620000000800 */
[C---:B------:R-:W-:Y:S01]  /*b2f0*/  IMAD.WIDE R98, R152.reuse, 0x4, R124 ;  /* 0x0000000498627825 */ /* 0x040fe200078e027c */
[----:B------:R3:W-:Y:S03]  /*b300*/  STL.64 [R1+0x20], R94 ;  /* 0x0000205e01007387 */ /* 0x0007e60000100a00 */
[C---:B----4-:R-:W-:Y:S01]  /*b310*/  IMAD.WIDE R88, R152.reuse, 0x4, R120 ;  /* 0x0000000498587825 */ /* 0x050fe200078e0278 */
[----:B------:R2:W-:Y:S03]  /*b320*/  STL.64 [R1+0x348], R90 ;  /* 0x0003485a01007387 */ /* 0x0005e60000100a00 */
[----:B------:R-:W-:Y:S01]  /*b330*/  IMAD.WIDE R96, R152, 0x4, R126 ;  /* 0x0000000498607825 */ /* 0x000fe200078e027e */
[----:B------:R4:W-:Y:S01]  /*b340*/  LDGSTS.E [R247+0x18004], desc[UR60][R88.64], !P5 ;  /* 0x1800400058f77fae */ /* 0x0009e2000e92187c */
[----:B------:R-:W-:-:S02]  /*b350*/  ISETP.GE.U32.AND P5, PT, R10, 0x7ffffe8d, PT ;  /* 0x7ffffe8d0a00780c */ /* 0x000fc40003fa6070 */
[----:B------:R-:W-:Y:S01]  /*b360*/  VIADD R22, R28, 0xffffff6b ;  /* 0xffffff6b1c167836 */ /* 0x000fe20000000000 */
[----:B------:R-:W-:Y:S01]  /*b370*/  LDGSTS.E [R247+0x18008], desc[UR60][R100.64], !P6 ;  /* 0x1800800064f77fae */ /* 0x000fe2000f12187c */
[C---:B---3--:R-:W-:Y:S01]  /*b380*/  IMAD.WIDE R94, R152.reuse, 0x4, R128 ;  /* 0x00000004985e7825 */ /* 0x048fe200078e0280 */
[----:B------:R-:W3:Y:S02]  /*b390*/  LDC R28, c[0x0][0x230] ;  /* 0x00008c00ff1c7b82 */ /* 0x000ee40000000800 */
[----:B------:R-:W-:Y:S01]  /*b3a0*/  LDGSTS.E [R247+0x1800c], desc[UR60][R98.64], !P1 ;  /* 0x1800c00062f77fae */ /* 0x000fe2000c92187c */
[----:B--2---:R-:W-:-:S03]  /*b3b0*/  IMAD.WIDE R90, R152, 0x4, R130 ;  /* 0x00000004985a7825 */ /* 0x004fc600078e0282 */
[----:B------:R-:W-:Y:S01]  /*b3c0*/  LDGSTS.E [R247+0x1c000], desc[UR60][R96.64], !P2 ;  /* 0x1c00000060f77fae */ /* 0x000fe2000d12187c */
[----:B------:R-:W-:Y:S01]  /*b3d0*/  VIADD R10, R23, 0xffffff69 ;  /* 0xffffff69170a7836 */ /* 0x000fe20000000000 */
[----:B------:R-:W-:Y:S01]  /*b3e0*/  ISETP.GE.U32.AND P2, PT, R22, 0x7ffffeec, PT ;  /* 0x7ffffeec1600780c */ /* 0x000fe20003f46070 */
[----:B------:R-:W-:Y:S01]  /*b3f0*/  VIADD R11, R29, 0xffffff6a ;  /* 0xffffff6a1d0b7836 */ /* 0x000fe20000000000 */
[----:B------:R-:W-:Y:S01]  /*b400*/  LDGSTS.E [R247+0x1c004], desc[UR60][R94.64], !P3 ;  /* 0x1c0040005ef77fae */ /* 0x000fe2000d92187c */
[----:B-1----:R-:W-:Y:S01]  /*b410*/  VIADD R22, R26, 0xffffff4a ;  /* 0xffffff4a1a167836 */ /* 0x002fe20000000000 */
[----:B------:R-:W1:Y:S02]  /*b420*/  LDC R23, c[0x0][0x230] ;  /* 0x00008c00ff177b82 */ /* 0x000e640000000800 */
[----:B------:R-:W-:Y:S01]  /*b430*/  LDGSTS.E [R247+0x1c008], desc[UR60][R90.64], !P4 ;  /* 0x1c0080005af77fae */ /* 0x000fe2000e12187c */
[----:B------:R-:W-:Y:S01]  /*b440*/  ISETP.GE.U32.AND P4, PT, R10, 0x7ffffeea, PT ;  /* 0x7ffffeea0a00780c */ /* 0x000fe20003f86070 */
[----:B------:R-:W-:Y:S01]  /*b450*/  VIADD R10, R25, 0xffffff4b ;  /* 0xffffff4b190a7836 */ /* 0x000fe20000000000 */
[----:B------:R-:W-:Y:S01]  /*b460*/  ISETP.GE.U32.AND P3, PT, R11, 0x7ffffeeb, PT ;  /* 0x7ffffeeb0b00780c */ /* 0x000fe20003f66070 */
[----:B------:R4:W-:Y:S02]  /*b470*/  STL.64 [R1+0x358], R88 ;  /* 0x0003585801007387 */ /* 0x0009e40000100a00 */
[----:B------:R-:W2:Y:S01]  /*b480*/  LDC R26, c[0x0][0x230] ;  /* 0x00008c00ff1a7b82 */ /* 0x000ea20000000800 */
[----:B------:R-:W-:Y:S01]  /*b490*/  ISETP.GE.U32.AND P6, PT, R10, 0x7ffffecc, PT ;  /* 0x7ffffecc0a00780c */ /* 0x000fe20003fc6070 */
[----:B------:R-:W-:-:S02]  /*b4a0*/  VIADD R10, R27, 0xffffff49 ;  /* 0xffffff491b0a7836 */ /* 0x000fc40000000000 */
[----:B------:R-:W-:Y:S02]  /*b4b0*/  VIADD R11, R24, 0xffffff68 ;  /* 0xffffff68180b7836 */ /* 0x000fe40000000000 */
[C---:B------:R-:W-:Y:S02]  /*b4c0*/  IMAD.WIDE R106, R152.reuse, 0x4, R144 ;  /* 0x00000004986a7825 */ /* 0x040fe400078e0290 */
[----:B------:R-:W2:Y:S02]  /*b4d0*/  LDC R25, c[0x0][0x230] ;  /* 0x00008c00ff197b82 */ /* 0x000ea40000000800 */
[----:B----4-:R-:W-:-:S05]  /*b4e0*/  IMAD.WIDE R88, R152, 0x4, R132 ;  /* 0x0000000498587825 */ /* 0x010fca00078e0284 */
[----:B------:R4:W-:Y:S01]  /*b4f0*/  LDGSTS.E [R247+0x1c00c], desc[UR60][R88.64], !P5 ;  /* 0x1c00c00058f77fae */ /* 0x0009e2000e92187c */
[----:B------:R-:W-:Y:S01]  /*b500*/  ISETP.GE.U32.AND P1, PT, R22, 0x7ffffecb, PT ;  /* 0x7ffffecb1600780c */ /* 0x000fe20003f26070 */
[----:B------:R-:W4:Y:S02]  /*b510*/  LDC R24, c[0x0][0x230] ;  /* 0x00008c00ff187b82 */ /* 0x000f240000000800 */
[----:B------:R-:W-:Y:S01]  /*b520*/  LDGSTS.E [R248+0x10000], desc[UR60][R134.64], !P2 ;  /* 0x1000000086f87fae */ /* 0x000fe2000d12187c */
[----:B------:R-:W-:Y:S01]  /*b530*/  ISETP.GE.U32.AND P2, PT, R10, 0x7ffffeca, PT ;  /* 0x7ffffeca0a00780c */ /* 0x000fe20003f46070 */
[----:B------:R-:W-:Y:S01]  /*b540*/  VIADD R10, R30, 0xffffff48 ;  /* 0xffffff481e0a7836 */ /* 0x000fe20000000000 */
[----:B------:R-:W-:Y:S01]  /*b550*/  ISETP.GE.U32.AND P5, PT, R11, 0x7ffffee9, PT ;  /* 0x7ffffee90b00780c */ /* 0x000fe20003fa6070 */
[----:B------:R-:W-:Y:S02]  /*b560*/  LDGSTS.E [R248+0x10004], desc[UR60][R106.64], !P3 ;  /* 0x100040006af87fae */ /* 0x000fe4000d92187c */
[----:B------:R-:W4:Y:S01]  /*b570*/  LDC R22, c[0x0][0x230] ;  /* 0x00008c00ff167b82 */ /* 0x000f220000000800 */
[----:B------:R-:W-:Y:S01]  /*b580*/  ISETP.GE.U32.AND P3, PT, R10, 0x7ffffec9, PT ;  /* 0x7ffffec90a00780c */ /* 0x000fe20003f66070 */
[----:B------:R-:W-:Y:S01]  /*b590*/  VIADD R10, R31, 0xffffff2b ;  /* 0xffffff2b1f0a7836 */ /* 0x000fe20000000000 */
[----:B------:R-:W-:Y:S01]  /*b5a0*/  LDGSTS.E [R248+0x10008], desc[UR60][R180.64], !P4 ;  /* 0x10008000b4f87fae */ /* 0x000fe2000e12187c */
[----:B------:R-:W-:-:S03]  /*b5b0*/  IMAD.WIDE R232, R152, 0x4, R142 ;  /* 0x0000000498e87825 */ /* 0x000fc600078e028e */
[----:B------:R-:W-:Y:S01]  /*b5c0*/  ISETP.GE.U32.AND P4, PT, R10, 0x7ffffeac, PT ;  /* 0x7ffffeac0a00780c */ /* 0x000fe20003f86070 */
[----:B------:R-:W4:Y:S01]  /*b5d0*/  LDC R27, c[0x0][0x230] ;  /* 0x00008c00ff1b7b82 */ /* 0x000f220000000800 */
[----:B---3--:R-:W-:Y:S01]  /*b5e0*/  VIADD R10, R28, 0xffffff29 ;  /* 0xffffff291c0a7836 */ /* 0x008fe20000000000 */
[----:B------:R-:W-:Y:S01]  /*b5f0*/  LDGSTS.E [R248+0x1000c], desc[UR60][R148.64], !P5 ;  /* 0x1000c00094f87fae */ /* 0x000fe2000e92187c */
[----:B------:R-:W-:-:S03]  /*b600*/  IMAD.WIDE R234, R152, 0x4, R170 ;  /* 0x0000000498ea7825 */ /* 0x000fc600078e02aa */
[----:B------:R-:W-:Y:S01]  /*b610*/  LDGSTS.E [R248+0x14000], desc[UR60][R232.64], !P6 ;  /* 0x14000000e8f87fae */ /* 0x000fe2000f12187c */
[----:B------:R-:W-:Y:S01]  /*b620*/  ISETP.GE.U32.AND P6, PT, R10, 0x7ffffeaa, PT ;  /* 0x7ffffeaa0a00780c */ /* 0x000fe20003fc6070 */
[----:B------:R-:W-:Y:S01]  /*b630*/  IMAD.WIDE R244, R152, 0x4, R146 ;  /* 0x0000000498f47825 */ /* 0x000fe200078e0292 */
[----:B------:R-:W3:Y:S01]  /*b640*/  LDC R28, c[0x0][0x230] ;  /* 0x00008c00ff1c7b82 */ /* 0x000ee20000000800 */
[----:B------:R-:W-:Y:S02]  /*b650*/  LDGSTS.E [R248+0x14004], desc[UR60][R234.64], !P1 ;  /* 0x14004000eaf87fae */ /* 0x000fe4000c92187c */
[----:B-1----:R-:W-:Y:S02]  /*b660*/  VIADD R11, R23, 0xffffff2a ;  /* 0xffffff2a170b7836 */ /* 0x002fe40000000000 */
[----:B--2---:R-:W-:Y:S01]  /*b670*/  VIADD R10, R26, 0xffffff0b ;  /* 0xffffff0b1a0a7836 */ /* 0x004fe20000000000 */
[----:B------:R-:W-:Y:S02]  /*b680*/  LDGSTS.E [R248+0x14008], desc[UR60][R244.64], !P2 ;  /* 0x14008000f4f87fae */ /* 0x000fe4000d12187c */
[----:B------:R-:W1:Y:S01]  /*b690*/  LDC R23, c[0x0][0x230] ;  /* 0x00008c00ff177b82 */ /* 0x000e620000000800 */
[----:B----4-:R-:W-:Y:S01]  /*b6a0*/  IMAD.WIDE R246, R152, 0x4, R174 ;  /* 0x0000000498f67825 */ /* 0x010fe200078e02ae */
[----:B------:R-:W-:-:S02]  /*b6b0*/  ISETP.GE.U32.AND P2, PT, R10, 0x7ffffe8c, PT ;  /* 0x7ffffe8c0a00780c */ /* 0x000fc40003f46070 */
[----:B------:R-:W-:Y:S02]  /*b6c0*/  IADD3 R10, R25, -0xf6, RZ ;  /* 0xffffff0a190a7810 */ /* 0x000fe40007ffe0ff */
[----:B------:R-:W-:Y:S02]  /*b6d0*/  LDGSTS.E [R248+0x1400c], desc[UR60][R246.64], !P3 ;  /* 0x1400c000f6f87fae */ /* 0x000fe4000d92187c */
[----:B------:R-:W2:Y:S01]  /*b6e0*/  LDC R29, c[0x0][0x230] ;  /* 0x00008c00ff1d7b82 */ /* 0x000ea20000000800 */
[----:B------:R-:W-:Y:S01]  /*b6f0*/  ISETP.GE.U32.AND P5, PT, R11, 0x7ffffeab, PT ;  /* 0x7ffffeab0b00780c */ /* 0x000fe20003fa6070 */
[----:B------:R-:W-:Y:S01]  /*b700*/  STL.64 [R1+0x360], R100 ;  /* 0x0003606401007387 */ /* 0x000fe20000100a00 */
[----:B------:R-:W-:Y:S01]  /*b710*/  ISETP.GE.U32.AND P3, PT, R10, 0x7ffffe8b, PT ;  /* 0x7ffffe8b0a00780c */ /* 0x000fe20003f66070 */
[----:B------:R-:W-:Y:S02]  /*b720*/  VIADD R11, R22, 0xffffff28 ;  /* 0xffffff28160b7836 */ /* 0x000fe40000000000 */
[----:B------:R-:W-:Y:S01]  /*b730*/  VIADD R10, R24, 0xffffff08 ;  /* 0xffffff08180a7836 */ /* 0x000fe20000000000 */
[----:B------:R-:W-:Y:S01]  /*b740*/  STL.64 [R1+0x368], R98 ;  /* 0x0003686201007387 */ /* 0x000fe20000100a00 */
[----:B------:R-:W4:Y:S03]  /*b750*/  LDC R24, c[0x0][0x230] ;  /* 0x00008c00ff187b82 */ /* 0x000f260000000800 */
[----:B------:R-:W-:Y:S01]  /*b760*/  STL.64 [R1+0x478], R96 ;  /* 0x0004786001007387 */ /* 0x000fe20000100a00 */
[----:B------:R-:W-:-:S03]  /*b770*/  ISETP.GE.U32.AND P1, PT, R11, 0x7ffffea9, PT ;  /* 0x7ffffea90b00780c */ /* 0x000fc60003f26070 */
[----:B------:R-:W-:Y:S01]  /*b780*/  STL.64 [R1+0x488], R94 ;  /* 0x0004885e01007387 */ /* 0x000fe20000100a00 */
[----:B------:R-:W4:Y:S01]  /*b790*/  LDC R26, c[0x0][0x230] ;  /* 0x00008c00ff1a7b82 */ /* 0x000f220000000800 */
[----:B------:R-:W-:Y:S02]  /*b7a0*/  VIADD R11, R27, 0xffffff09 ;  /* 0xffffff091b0b7836 */ /* 0x000fe40000000000 */
[----:B------:R3:W-:Y:S05]  /*b7b0*/  STL.64 [R1+0x490], R90 ;  /* 0x0004905a01007387 */ /* 0x0007ea0000100a00 */
[----:B------:R-:W4:Y:S01]  /*b7c0*/  LDC R25, c[0x0][0x230] ;  /* 0x00008c00ff197b82 */ /* 0x000f220000000800 */
[----:B------:R1:W-:Y:S01]  /*b7d0*/  STL.64 [R1+0x498], R88 ;  /* 0x0004985801007387 */ /* 0x0003e20000100a00 */
[----:B---3--:R-:W-:-:S06]  /*b7e0*/  IMAD.WIDE R90, R152, 0x4, R230 ;  /* 0x00000004985a7825 */ /* 0x008fcc00078e02e6 */
[----:B------:R-:W3:Y:S01]  /*b7f0*/  LDC R31, c[0x0][0x230] ;  /* 0x00008c00ff1f7b82 */ /* 0x000ee20000000800 */
[----:B------:R2:W-:Y:S01]  /*b800*/  LDGSTS.E [R248+0x18000], desc[UR60][R90.64], !P4 ;  /* 0x180000005af87fae */ /* 0x0005e2000e12187c */
[----:B-1----:R-:W-:Y:S01]  /*b810*/  IMAD.WIDE R88, R152, 0x4, R150 ;  /* 0x0000000498587825 */ /* 0x002fe200078e0296 */
[----:B------:R-:W-:-:S05]  /*b820*/  ISETP.GE.U32.AND P4, PT, R11, 0x7ffffe8a, PT ;  /* 0x7ffffe8a0b00780c */ /* 0x000fca0003f86070 */
[----:B------:R-:W1:Y:S01]  /*b830*/  LDC R30, c[0x0][0x230] ;  /* 0x00008c00ff1e7b82 */ /* 0x000e620000000800 */
[----:B------:R4:W-:Y:S01]  /*b840*/  LDGSTS.E [R248+0x18004], desc[UR60][R88.64], !P5 ;  /* 0x1800400058f87fae */ /* 0x0009e2000e92187c */
[----:B------:R-:W-:Y:S01]  /*b850*/  ISETP.GE.U32.AND P5, PT, R10, 0x7ffffe89, PT ;  /* 0x7ffffe890a00780c */ /* 0x000fe20003fa6070 */
[----:B------:R-:W-:Y:S02]  /*b860*/  VIADD R10, R23, 0xffffff65 ;  /* 0xffffff65170a7836 */ /* 0x000fe40000000000 */
[----:B------:R-:W-:-:S03]  /*b870*/  IMAD.WIDE R100, R152, 0x4, R226 ;  /* 0x0000000498647825 */ /* 0x000fc600078e02e2 */
[----:B------:R-:W1:Y:S01]  /*b880*/  LDC R23, c[0x0][0x230] ;  /* 0x00008c00ff177b82 */ /* 0x000e620000000800 */
[C---:B------:R-:W-:Y:S01]  /*b890*/  IMAD.WIDE R98, R152.reuse, 0x4, R158 ;  /* 0x0000000498627825 */ /* 0x040fe200078e029e */
[----:B------:R2:W-:Y:S03]  /*b8a0*/  STL.64 [R1+0x328], R90 ;  /* 0x0003285a01007387 */ /* 0x0005e60000100a00 */
[----:B------:R-:W-:Y:S01]  /*b8b0*/  IMAD.WIDE R96, R152, 0x4, R160 ;  /* 0x0000000498607825 */ /* 0x000fe200078e02a0 */
[----:B------:R1:W-:Y:S02]  /*b8c0*/  LDGSTS.E [R248+0x18008], desc[UR60][R100.64], !P6 ;  /* 0x1800800064f87fae */ /* 0x0003e4000f12187c */
[----:B------:R-:W1:Y:S01]  /*b8d0*/  LDC R27, c[0x0][0x230] ;  /* 0x00008c00ff1b7b82 */ /* 0x000e620000000800 */
[----:B------:R-:W-:Y:S01]  /*b8e0*/  VIADD R22, R28, 0xffffff67 ;  /* 0xffffff671c167836 */ /* 0x000fe20000000000 */
[----:B------:R1:W-:Y:S01]  /*b8f0*/  LDGSTS.E [R248+0x1800c], desc[UR60][R98.64], !P1 ;  /* 0x1800c00062f87fae */ /* 0x0003e2000c92187c */
[----:B------:R-:W-:-:S03]  /*b900*/  IMAD.WIDE R94, R152, 0x4, R162 ;  /* 0x00000004985e7825 */ /* 0x000fc600078e02a2 */
[----:B------:R1:W-:Y:S01]  /*b910*/  LDGSTS.E [R248+0x1c000], desc[UR60][R96.64], !P2 ;  /* 0x1c00000060f87fae */ /* 0x0003e2000d12187c */
[----:B--2---:R-:W-:Y:S02]  /*b920*/  VIADD R11, R29, 0xffffff66 ;  /* 0xffffff661d0b7836 */ /* 0x004fe40000000000 */
[----:B------:R-:W-:Y:S01]  /*b930*/  IMAD.WIDE R90, R152, 0x4, R164 ;  /* 0x00000004985a7825 */ /* 0x000fe200078e02a4 */
[----:B------:R-:W-:Y:S01]  /*b940*/  LDGSTS.E [R248+0x1c004], desc[UR60][R94.64], !P3 ;  /* 0x1c0040005ef87fae */ /* 0x000fe2000d92187c */
[----:B------:R-:W-:Y:S01]  /*b950*/  ISETP.GE.U32.AND P2, PT, R22, 0x7ffffee8, PT ;  /* 0x7ffffee81600780c */ /* 0x000fe20003f46070 */
[----:B------:R-:W2:Y:S01]  /*b960*/  LDC R29, c[0x0][0x230] ;  /* 0x00008c00ff1d7b82 */ /* 0x000ea20000000800 */
[----:B------:R-:W-:Y:S01]  /*b970*/  ISETP.GE.U32.AND P3, PT, R11, 0x7ffffee7, PT ;  /* 0x7ffffee70b00780c */ /* 0x000fe20003f66070 */
[----:B------:R3:W-:Y:S01]  /*b980*/  STL.64 [R1+0x330], R88 ;  /* 0x0003305801007387 */ /* 0x0007e20000100a00 */
[----:B----4-:R-:W-:-:S03]  /*b990*/  VIADD R22, R24, 0xffffff64 ;  /* 0xffffff6418167836 */ /* 0x010fc60000000000 */
[----:B------:R4:W-:Y:S01]  /*b9a0*/  LDGSTS.E [R248+0x1c008], desc[UR60][R90.64], !P4 ;  /* 0x1c0080005af87fae */ /* 0x0009e2000e12187c */
[----:B------:R-:W-:Y:S01]  /*b9b0*/  ISETP.GE.U32.AND P4, PT, R10, 0x7ffffee6, PT ;  /* 0x7ffffee60a00780c */ /* 0x000fe20003f86070 */
[----:B------:R-:W-:Y:S01]  /*b9c0*/  VIADD R10, R26, 0xffffff46 ;  /* 0xffffff461a0a7836 */ /* 0x000fe20000000000 */
[----:B------:R-:W2:Y:S01]  /*b9d0*/  LDC R24, c[0x0][0x230] ;  /* 0x00008c00ff187b82 */ /* 0x000ea20000000800 */
[----:B------:R-:W-:Y:S02]  /*b9e0*/  VIADD R11, R25, 0xffffff47 ;  /* 0xffffff47190b7836 */ /* 0x000fe40000000000 */
[----:B---3--:R-:W-:Y:S01]  /*b9f0*/  IMAD.WIDE R88, R152, 0x4, R166 ;  /* 0x0000000498587825 */ /* 0x008fe200078e02a6 */
[----:B------:R-:W-:-:S03]  /*ba00*/  ISETP.GE.U32.AND P1, PT, R10, 0x7ffffec7, PT ;  /* 0x7ffffec70a00780c */ /* 0x000fc60003f26070 */
[----:B------:R-:W-:Y:S01]  /*ba10*/  IMAD.WIDE R198, R152, 0x4, R198 ;  /* 0x0000000498c67825 */ /* 0x000fe200078e02c6 */
[----:B------:R3:W-:Y:S01]  /*ba20*/  LDGSTS.E [R248+0x1c00c], desc[UR60][R88.64], !P5 ;  /* 0x1c00c00058f87fae */ /* 0x0007e2000e92187c */
[----:B------:R-:W-:Y:S01]  /*ba30*/  ISETP.GE.U32.AND P5, PT, R22, 0x7ffffee5, PT ;  /* 0x7ffffee51600780c */ /* 0x000fe20003fa6070 */
[----:B------:R-:W2:Y:S01]  /*ba40*/  LDC R25, c[0x0][0x230] ;  /* 0x00008c00ff197b82 */ /* 0x000ea20000000800 */
[----:B------:R-:W-:Y:S01]  /*ba50*/  IMAD.WIDE R172, R152, 0x4, R172 ;  /* 0x0000000498ac7825 */ /* 0x000fe200078e02ac */
[----:B------:R-:W-:Y:S01]  /*ba60*/  ISETP.GE.U32.AND P6, PT, R11, 0x7ffffec8, PT ;  /* 0x7ffffec80b00780c */ /* 0x000fe20003fc6070 */
[----:B------:R-:W-:Y:S02]  /*ba70*/  LDGSTS.E [R249+0x10000], desc[UR60][R198.64], !P2 ;  /* 0x10000000c6f97fae */ /* 0x000fe4000d12187c */
[----:B------:R-:W-:Y:S02]  /*ba80*/  VIADD R10, R31, 0xffffff44 ;  /* 0xffffff441f0a7836 */ /* 0x000fe40000000000 */
[----:B-1----:R-:W-:Y:S01]  /*ba90*/  VIADD R11, R30, 0xffffff45 ;  /* 0xffffff451e0b7836 */ /* 0x002fe20000000000 */
[----:B------:R-:W-:Y:S01]  /*baa0*/  LDGSTS.E [R249+0x10004], desc[UR60][R172.64], !P3 ;  /* 0x10004000acf97fae */ /* 0x000fe2000d92187c */
[----:B------:R-:W-:Y:S01]  /*bab0*/  IMAD.WIDE R168, R152, 0x4, R168 ;  /* 0x0000000498a87825 */ /* 0x000fe200078e02a8 */
[----:B------:R-:W-:Y:S01]  /*bac0*/  ISETP.GE.U32.AND P3, PT, R10, 0x7ffffec5, PT ;  /* 0x7ffffec50a00780c */ /* 0x000fe20003f66070 */
[----:B------:R-:W1:Y:S01]  /*bad0*/  LDC R28, c[0x0][0x230] ;  /* 0x00008c00ff1c7b82 */ /* 0x000e620000000800 */
[----:B------:R-:W-:Y:S01]  /*bae0*/  ISETP.GE.U32.AND P2, PT, R11, 0x7ffffec6, PT ;  /* 0x7ffffec60b00780c */ /* 0x000fe20003f46070 */
[----:B------:R-:W-:Y:S01]  /*baf0*/  VIADD R10, R32, 0xffffff27 ;  /* 0xffffff27200a7836 */ /* 0x000fe20000000000 */
[----:B------:R-:W-:Y:S01]  /*bb00*/  LDGSTS.E [R249+0x10008], desc[UR60][R168.64], !P4 ;  /* 0x10008000a8f97fae */ /* 0x000fe2000e12187c */
[----:B------:R-:W-:-:S04]  /*bb10*/  IMAD.WIDE R184, R152, 0x4, R184 ;  /* 0x0000000498b87825 */ /* 0x000fc800078e02b8 */
[----:B------:R-:W-:Y:S01]  /*bb20*/  VIADD R11, R23, 0xffffff26 ;  /* 0xffffff26170b7836 */ /* 0x000fe20000000000 */
[----:B------:R-:W-:Y:S01]  /*bb30*/  ISETP.GE.U32.AND P4, PT, R10, 0x7ffffea8, PT ;  /* 0x7ffffea80a00780c */ /* 0x000fe20003f86070 */
[----:B------:R-:W-:Y:S01]  /*bb40*/  LDGSTS.E [R249+0x1000c], desc[UR60][R184.64], !P5 ;  /* 0x1000c000b8f97fae */ /* 0x000fe2000e92187c */
[C---:B------:R-:W-:Y:S01]  /*bb50*/  IMAD.WIDE R150, R152.reuse, 0x4, R176 ;  /* 0x0000000498967825 */ /* 0x040fe200078e02b0 */
[----:B------:R-:W1:Y:S01]  /*bb60*/  LDC R23, c[0x0][0x230] ;  /* 0x00008c00ff177b82 */ /* 0x000e620000000800 */
[----:B------:R-:W-:Y:S01]  /*bb70*/  ISETP.GE.U32.AND P5, PT, R11, 0x7ffffea7, PT ;  /* 0x7ffffea70b00780c */ /* 0x000fe20003fa6070 */
[----:B------:R4:W-:Y:S01]  /*bb80*/  STL.64 [R1+0x338], R100 ;  /* 0x0003386401007387 */ /* 0x0009e20000100a00 */
[----:B------:R-:W-:-:S03]  /*bb90*/  IMAD.WIDE R202, R152, 0x4, R202 ;  /* 0x0000000498ca7825 */ /* 0x000fc600078e02ca */
[----:B------:R3:W-:Y:S01]  /*bba0*/  STL.64 [R1+0x340], R98 ;  /* 0x0003406201007387 */ /* 0x0007e20000100a00 */
[C---:B------:R-:W-:Y:S01]  /*bbb0*/  IMAD.WIDE R158, R152.reuse, 0x4, R182 ;  /* 0x00000004989e7825 */ /* 0x040fe200078e02b6 */
[----:B------:R-:W1:Y:S02]  /*bbc0*/  LDC R26, c[0x0][0x230] ;  /* 0x00008c00ff1a7b82 */ /* 0x000e640000000800 */
[----:B------:R2:W-:Y:S01]  /*bbd0*/  STL.64 [R1+0x438], R96 ;  /* 0x0004386001007387 */ /* 0x0005e20000100a00 */
[----:B------:R-:W-:-:S03]  /*bbe0*/  IMAD.WIDE R226, R152, 0x4, R178 ;  /* 0x0000000498e27825 */ /* 0x000fc600078e02b2 */
[----:B------:R-:W-:Y:S01]  /*bbf0*/  STL.64 [R1+0x440], R94 ;  /* 0x0004405e01007387 */ /* 0x000fe20000100a00 */
[C---:B----4-:R-:W-:Y:S01]  /*bc00*/  IMAD.WIDE R100, R152.reuse, 0x4, R222 ;  /* 0x0000000498647825 */ /* 0x050fe200078e02de */
[----:B------:R-:W4:Y:S02]  /*bc10*/  LDC R22, c[0x0][0x230] ;  /* 0x00008c00ff167b82 */ /* 0x000f240000000800 */
[----:B------:R2:W-:Y:S01]  /*bc20*/  STL.64 [R1+0x450], R90 ;  /* 0x0004505a01007387 */ /* 0x0005e20000100a00 */
[----:B---3--:R-:W-:-:S03]  /*bc30*/  IMAD.WIDE R98, R152, 0x4, R188 ;  /* 0x0000000498627825 */ /* 0x008fc600078e02bc */
[----:B------:R3:W-:Y:S01]  /*bc40*/  STL.64 [R1+0x458], R88 ;  /* 0x0004585801007387 */ /* 0x0007e20000100a00 */
[C---:B--2---:R-:W-:Y:S01]  /*bc50*/  IMAD.WIDE R96, R152.reuse, 0x4, R190 ;  /* 0x0000000498607825 */ /* 0x044fe200078e02be */
[----:B------:R-:W2:Y:S02]  /*bc60*/  LDC R30, c[0x0][0x230] ;  /* 0x00008c00ff1e7b82 */ /* 0x000ea40000000800 */
[----:B------:R-:W-:Y:S01]  /*bc70*/  LDGSTS.E [R249+0x14000], desc[UR60][R150.64], !P6 ;  /* 0x1400000096f97fae */ /* 0x000fe2000f12187c */
[----:B------:R-:W-:-:S03]  /*bc80*/  IMAD.WIDE R90, R152, 0x4, R186 ;  /* 0x00000004985a7825 */ /* 0x000fc600078e02ba */
[----:B------:R-:W-:Y:S01]  /*bc90*/  LDGSTS.E [R249+0x14004], desc[UR60][R202.64], !P1 ;  /* 0x14004000caf97fae */ /* 0x000fe2000c92187c */
[----:B---3--:R-:W-:-:S03]  /*bca0*/  IMAD.WIDE R88, R152, 0x4, R228 ;  /* 0x0000000498587825 */ /* 0x008fc600078e02e4 */
[----:B------:R-:W-:Y:S01]  /*bcb0*/  LDGSTS.E [R249+0x14008], desc[UR60][R158.64], !P2 ;  /* 0x140080009ef97fae */ /* 0x000fe2000d12187c */
[----:B------:R-:W-:-:S03]  /*bcc0*/  IMAD.WIDE R94, R152, 0x4, R192 ;  /* 0x00000004985e7825 */ /* 0x000fc600078e02c0 */
[----:B------:R-:W-:Y:S04]  /*bcd0*/  LDGSTS.E [R249+0x1400c], desc[UR60][R226.64], !P3 ;  /* 0x1400c000e2f97fae */ /* 0x000fe8000d92187c */
[----:B------:R3:W-:Y:S04]  /*bce0*/  STL.64 [R1+0x308], R90 ;  /* 0x0003085a01007387 */ /* 0x0007e80000100a00 */
[----:B------:R3:W-:Y:S04]  /*bcf0*/  LDGSTS.E [R249+0x18000], desc[UR60][R90.64], !P4 ;  /* 0x180000005af97fae */ /* 0x0007e8000e12187c */
[----:B------:R1:W-:Y:S04]  /*bd00*/  STL.64 [R1+0x310], R88 ;  /* 0x0003105801007387 */ /* 0x0003e80000100a00 */
[----:B------:R1:W-:Y:S01]  /*bd10*/  LDGSTS.E [R249+0x18004], desc[UR60][R88.64], !P5 ;  /* 0x1800400058f97fae */ /* 0x0003e2000e92187c */
[----:B---3--:R-:W-:-:S03]  /*bd20*/  IMAD.WIDE R90, R152, 0x4, R194 ;  /* 0x00000004985a7825 */ /* 0x008fc600078e02c2 */
[----:B------:R3:W-:Y:S04]  /*bd30*/  STL.64 [R1+0x318], R100 ;  /* 0x0003186401007387 */ /* 0x0007e80000100a00 */
[----:B------:R-:W-:Y:S01]  /*bd40*/  STL.64 [R1+0x320], R98 ;  /* 0x0003206201007387 */ /* 0x000fe20000100a00 */
[----:B-1----:R-:W-:-:S03]  /*bd50*/  IMAD.WIDE R88, R152, 0x4, R196 ;  /* 0x0000000498587825 */ /* 0x002fc600078e02c4 */
[----:B------:R-:W-:Y:S04]  /*bd60*/  STL.64 [R1+0x410], R96 ;  /* 0x0004106001007387 */ /* 0x000fe80000100a00 */
[----:B------:R1:W-:Y:S04]  /*bd70*/  STL.64 [R1+0x418], R94 ;  /* 0x0004185e01007387 */ /* 0x0003e80000100a00 */
[----:B------:R1:W-:Y:S04]  /*bd80*/  STL.64 [R1+0x420], R90 ;  /* 0x0004205a01007387 */ /* 0x0003e80000100a00 */
[----:B------:R1:W-:Y:S04]  /*bd90*/  STL.64 [R1+0x428], R88 ;  /* 0x0004285801007387 */ /* 0x0003e80000100a00 */
[----:B------:R-:W2:Y:S01]  /*bda0*/  LDL.LU.64 R136, [R1+0x68] ;  /* 0x0000680001887983 */ /* 0x000ea20000300a00 */
[----:B------:R-:W-:-:S02]  /*bdb0*/  VIADD R11, R27, 0xffffff24 ;  /* 0xffffff241b0b7836 */ /* 0x000fc40000000000 */
[----:B------:R-:W-:Y:S01]  /*bdc0*/  VIADD R10, R25, 0xffffff25 ;  /* 0xffffff25190a7836 */ /* 0x000fe20000000000 */
[----:B------:R-:W1:Y:S01]  /*bdd0*/  LDC R27, c[0x0][0x230] ;  /* 0x00008c00ff1b7b82 */ /* 0x000e620000000800 */
[----:B------:R-:W-:Y:S01]  /*bde0*/  IMAD.WIDE R206, R152, 0x4, R206 ;  /* 0x0000000498ce7825 */ /* 0x000fe200078e02ce */
[----:B------:R-:W-:Y:S01]  /*bdf0*/  ISETP.GE.U32.AND P1, PT, R11, 0x7ffffea5, PT ;  /* 0x7ffffea50b00780c */ /* 0x000fe20003f26070 */
[----:B------:R-:W2:Y:S01]  /*be00*/  LDL.LU.64 R108, [R1+0x60] ;  /* 0x00006000016c7983 */ /* 0x000ea20000300a00 */
[----:B------:R-:W-:Y:S02]  /*be10*/  IADD3 R11, R24, -0xfa, RZ ;  /* 0xffffff06180b7810 */ /* 0x000fe40007ffe0ff */
[----:B------:R-:W-:Y:S01]  /*be20*/  ISETP.GE.U32.AND P6, PT, R10, 0x7ffffea6, PT ;  /* 0x7ffffea60a00780c */ /* 0x000fe20003fc6070 */
[----:B------:R-:W-:Y:S01]  /*be30*/  IMAD.WIDE R200, R152, 0x4, R200 ;  /* 0x0000000498c87825 */ /* 0x000fe200078e02c8 */
[----:B------:R-:W4:Y:S01]  /*be40*/  LDC R24, c[0x0][0x230] ;  /* 0x00008c00ff187b82 */ /* 0x000f220000000800 */
[----:B------:R-:W2:Y:S02]  /*be50*/  LDL.LU.64 R102, [R1+0x58] ;  /* 0x0000580001667983 */ /* 0x000ea40000300a00 */
[----:B------:R-:W-:-:S05]  /*be60*/  VIADD R10, R29, 0xffffff07 ;  /* 0xffffff071d0a7836 */ /* 0x000fca0000000000 */
[----:B------:R-:W-:Y:S01]  /*be70*/  ISETP.GE.U32.AND P2, PT, R10, 0x7ffffe88, PT ;  /* 0x7ffffe880a00780c */ /* 0x000fe20003f46070 */
[----:B------:R-:W1:Y:S01]  /*be80*/  LDC R25, c[0x0][0x230] ;  /* 0x00008c00ff197b82 */ /* 0x000e620000000800 */
[----:B------:R-:W-:Y:S01]  /*be90*/  VIADD R10, R28, 0xffffff05 ;  /* 0xffffff051c0a7836 */ /* 0x000fe20000000000 */
[----:B------:R-:W-:Y:S01]  /*bea0*/  ISETP.GE.U32.AND P3, PT, R11, 0x7ffffe87, PT ;  /* 0x7ffffe870b00780c */ /* 0x000fe20003f66070 */
[----:B------:R-:W-:Y:S05]  /*beb0*/  LDGSTS.E [R249+0x18008], desc[UR60][R100.64], !P6 ;  /* 0x1800800064f97fae */ /* 0x000fea000f12187c */
[----:B------:R-:W1:Y:S01]  /*bec0*/  LDC R29, c[0x0][0x230] ;  /* 0x00008c00ff1d7b82 */ /* 0x000e620000000800 */
[----:B------:R-:W-:Y:S01]  /*bed0*/  ISETP.GE.U32.AND P4, PT, R10, 0x7ffffe86, PT ;  /* 0x7ffffe860a00780c */ /* 0x000fe20003f86070 */
[----:B------:R-:W-:Y:S01]  /*bee0*/  VIADD R10, R23, 0xffffff04 ;  /* 0xffffff04170a7836 */ /* 0x000fe20000000000 */
[----:B------:R-:W-:Y:S05]  /*bef0*/  LDGSTS.E [R249+0x1800c], desc[UR60][R98.64], !P1 ;  /* 0x1800c00062f97fae */ /* 0x000fea000c92187c */
[----:B------:R-:W2:Y:S01]  /*bf00*/  LDC R28, c[0x0][0x230] ;  /* 0x00008c00ff1c7b82 */ /* 0x000ea20000000800 */
[----:B------:R-:W-:Y:S01]  /*bf10*/  VIADD R11, R26, 0xffffff63 ;  /* 0xffffff631a0b7836 */ /* 0x000fe20000000000 */
[----:B---3--:R-:W3:Y:S06]  /*bf20*/  LDL.LU.64 R100, [R1+0x50] ;  /* 0x0000500001647983 */ /* 0x008eec0000300a00 */
[----:B------:R-:W2:Y:S01]  /*bf30*/  LDC R23, c[0x0][0x230] ;  /* 0x00008c00ff177b82 */ /* 0x000ea20000000800 */
[----:B------:R-:W-:Y:S01]  /*bf40*/  ISETP.GE.U32.AND P5, PT, R10, 0x7ffffe85, PT ;  /* 0x7ffffe850a00780c */ /* 0x000fe20003fa6070 */
[----:B------:R-:W-:Y:S01]  /*bf50*/  LDGSTS.E [R249+0x1c000], desc[UR60][R96.64], !P2 ;  /* 0x1c00000060f97fae */ /* 0x000fe2000d12187c */
[----:B------:R-:W-:Y:S01]  /*bf60*/  ISETP.GE.U32.AND P2, PT, R11, 0x7ffffee4, PT ;  /* 0x7ffffee40b00780c */ /* 0x000fe20003f46070 */
[----:B----4-:R-:W-:-:S02]  /*bf70*/  VIADD R11, R24, 0xffffff61 ;  /* 0xffffff61180b7836 */ /* 0x010fc40000000000 */
[----:B------:R-:W-:Y:S01]  /*bf80*/  VIADD R10, R22, 0xffffff62 ;  /* 0xffffff62160a7836 */ /* 0x000fe20000000000 */
[----:B------:R4:W-:Y:S01]  /*bf90*/  LDGSTS.E [R249+0x1c004], desc[UR60][R94.64], !P3 ;  /* 0x1c0040005ef97fae */ /* 0x0009e2000d92187c */
[----:B------:R-:W4:Y:S03]  /*bfa0*/  LDC R24, c[0x0][0x230] ;  /* 0x00008c00ff187b82 */ /* 0x000f260000000800 */
[----:B------:R-:W-:Y:S01]  /*bfb0*/  ISETP.GE.U32.AND P3, PT, R10, 0x7ffffee3, PT ;  /* 0x7ffffee30a00780c */ /* 0x000fe20003f66070 */
[----:B------:R4:W-:Y:S01]  /*bfc0*/  LDGSTS.E [R249+0x1c008], desc[UR60][R90.64], !P4 ;  /* 0x1c0080005af97fae */ /* 0x0009e2000e12187c */
[----:B-1----:R-:W-:Y:S01]  /*bfd0*/  VIADD R10, R25, 0xffffff60 ;  /* 0xffffff60190a7836 */ /* 0x002fe20000000000 */
[----:B------:R-:W-:Y:S01]  /*bfe0*/  ISETP.GE.U32.AND P4, PT, R11, 0x7ffffee2, PT ;  /* 0x7ffffee20b00780c */ /* 0x000fe20003f86070 */
[----:B------:R-:W-:Y:S01]  /*bff0*/  VIADD R11, R29, 0xffffff41 ;  /* 0xffffff411d0b7836 */ /* 0x000fe20000000000 */
[----:B------:R1:W-:Y:S01]  /*c000*/  LDGSTS.E [R249+0x1c00c], desc[UR60][R88.64], !P5 ;  /* 0x1c00c00058f97fae */ /* 0x0003e2000e92187c */
[----:B------:R-:W-:Y:S01]  /*c010*/  VIADD R22, R27, 0xffffff43 ;  /* 0xffffff431b167836 */ /* 0x000fe20000000000 */
[----:B------:R-:W-:Y:S01]  /*c020*/  ISETP.GE.U32.AND P5, PT, R10, 0x7ffffee1, PT ;  /* 0x7ffffee10a00780c */ /* 0x000fe20003fa6070 */
[----:B--2---:R-:W-:Y:S01]  /*c030*/  VIADD R10, R28, 0xffffff42 ;  /* 0xffffff421c0a7836 */ /* 0x004fe20000000000 */
[----:B------:R-:W-:Y:S01]  /*c040*/  LDGSTS.E [R242+0x10000], desc[UR60][R206.64], !P2 ;  /* 0x10000000cef27fae */ /* 0x000fe2000d12187c */
[----:B------:R-:W-:Y:S01]  /*c050*/  ISETP.GE.U32.AND P2, PT, R11, 0x7ffffec2, PT ;  /* 0x7ffffec20b00780c */ /* 0x000fe20003f46070 */
[----:B------:R-:W-:Y:S01]  /*c060*/  IMAD.WIDE R216, R152, 0x4, R216 ;  /* 0x0000000498d87825 */ /* 0x000fe200078e02d8 */
[----:B------:R-:W-:Y:S01]  /*c070*/  ISETP.GE.U32.AND P6, PT, R22, 0x7ffffec4, PT ;  /* 0x7ffffec41600780c */ /* 0x000fe20003fc6070 */
[----:B------:R-:W-:Y:S01]  /*c080*/  LDGSTS.E [R242+0x10004], desc[UR60][R200.64], !P3 ;  /* 0x10004000c8f27fae */ /* 0x000fe2000d92187c */
[----:B------:R-:W-:Y:S01]  /*c090*/  ISETP.GE.U32.AND P1, PT, R10, 0x7ffffec3, PT ;  /* 0x7ffffec30a00780c */ /* 0x000fe20003f26070 */
[----:B------:R-:W-:Y:S01]  /*c0a0*/  VIADD R11, R23, 0xffffff23 ;  /* 0xffffff23170b7836 */ /* 0x000fe20000000000 */
[----:B------:R-:W2:Y:S01]  /*c0b0*/  LDC R22, c[0x0][0x230] ;  /* 0x00008c00ff167b82 */ /* 0x000ea20000000800 */
[----:B------:R-:W-:Y:S01]  /*c0c0*/  VIADD R10, R30, 0xffffff40 ;  /* 0xffffff401e0a7836 */ /* 0x000fe20000000000 */
[----:B------:R-:W-:Y:S01]  /*c0d0*/  LDGSTS.E [R242+0x10008], desc[UR60][R216.64], !P4 ;  /* 0x10008000d8f27fae */ /* 0x000fe2000e12187c */
[----:B------:R-:W-:-:S03]  /*c0e0*/  IMAD.WIDE R204, R152, 0x4, R204 ;  /* 0x0000000498cc7825 */ /* 0x000fc600078e02cc */
[----:B------:R-:W3:Y:S02]  /*c0f0*/  LDL.LU.64 R120, [R1+0x48] ;  /* 0x0000480001787983 */ /* 0x000ee40000300a00 */
[----:B------:R-:W1:Y:S01]  /*c100*/  LDC R23, c[0x0][0x230] ;  /* 0x00008c00ff177b82 */ /* 0x000e620000000800 */
[----:B------:R-:W-:Y:S01]  /*c110*/  ISETP.GE.U32.AND P3, PT, R10, 0x7ffffec1, PT ;  /* 0x7ffffec10a00780c */ /* 0x000fe20003f66070 */
[----:B----4-:R-:W-:Y:S01]  /*c120*/  VIADD R10, R24, 0xffffff22 ;  /* 0xffffff22180a7836 */ /* 0x010fe20000000000 */
[----:B------:R-:W-:Y:S01]  /*c130*/  ISETP.GE.U32.AND P4, PT, R11, 0x7ffffea4, PT ;  /* 0x7ffffea40b00780c */ /* 0x000fe20003f86070 */
[----:B------:R-:W-:Y:S03]  /*c140*/  LDGSTS.E [R242+0x1000c], desc[UR60][R204.64], !P5 ;  /* 0x1000c000ccf27fae */ /* 0x000fe6000e92187c */
[----:B------:R-:W-:Y:S01]  /*c150*/  ISETP.GE.U32.AND P5, PT, R10, 0x7ffffea3, PT ;  /* 0x7ffffea30a00780c */ /* 0x000fe20003fa6070 */
[----:B------:R-:W4:Y:S01]  /*c160*/  LDL.LU.64 R122, [R1+0x40] ;  /* 0x00004000017a7983 */ /* 0x000f220000300a00 */
[C---:B------:R-:W-:Y:S01]  /*c170*/  IMAD.WIDE R212, R152.reuse, 0x4, R212 ;  /* 0x0000000498d47825 */ /* 0x040fe200078e02d4 */
[----:B------:R-:W2:Y:S03]  /*c180*/  LDC R26, c[0x0][0x230] ;  /* 0x00008c00ff1a7b82 */ /* 0x000ea60000000800 */
[C---:B------:R-:W-:Y:S01]  /*c190*/  IMAD.WIDE R94, R152.reuse, 0x4, R218 ;  /* 0x00000004985e7825 */ /* 0x040fe200078e02da */
[----:B------:R-:W-:Y:S03]  /*c1a0*/  LDGSTS.E [R242+0x14000], desc[UR60][R212.64], !P6 ;  /* 0x14000000d4f27fae */ /* 0x000fe6000f12187c */
[----:B------:R-:W-:-:S04]  /*c1b0*/  IMAD.WIDE R210, R152, 0x4, R210 ;  /* 0x0000000498d27825 */ /* 0x000fc800078e02d2 */
[C---:B------:R-:W-:Y:S01]  /*c1c0*/  IMAD.WIDE R90, R152.reuse, 0x4, R214 ;  /* 0x00000004985a7825 */ /* 0x040fe200078e02d6 */
[----:B------:R1:W-:Y:S01]  /*c1d0*/  STL.64 [R1+0x2d8], R94 ;  /* 0x0002d85e01007387 */ /* 0x0003e20000100a00 */
[----:B------:R-:W2:Y:S02]  /*c1e0*/  LDC R25, c[0x0][0x230] ;  /* 0x00008c00ff197b82 */ /* 0x000ea40000000800 */
[C---:B------:R-:W-:Y:S01]  /*c1f0*/  IMAD.WIDE R208, R152.reuse, 0x4, R208 ;  /* 0x0000000498d07825 */ /* 0x040fe200078e02d0 */
[----:B------:R-:W-:Y:S03]  /*c200*/  LDGSTS.E [R242+0x14004], desc[UR60][R210.64], !P1 ;  /* 0x14004000d2f27fae */ /* 0x000fe6000c92187c */
[----:B------:R-:W-:Y:S01]  /*c210*/  IMAD.WIDE R224, R152, 0x4, R224 ;  /* 0x0000000498e07825 */ /* 0x000fe200078e02e0 */
[----:B------:R1:W-:Y:S01]  /*c220*/  STL.64 [R1+0x2e0], R90 ;  /* 0x0002e05a01007387 */ /* 0x0003e20000100a00 */
[----:B------:R-:W2:Y:S02]  /*c230*/  LDC R27, c[0x0][0x230] ;  /* 0x00008c00ff1b7b82 */ /* 0x000ea40000000800 */
[----:B-1----:R-:W-:Y:S01]  /*c240*/  VIADD R88, R23, 0xffffff00 ;  /* 0xffffff0017587836 */ /* 0x002fe20000000000 */
[----:B------:R-:W-:Y:S04]  /*c250*/  LDGSTS.E [R242+0x14008], desc[UR60][R208.64], !P2 ;  /* 0x14008000d0f27fae */ /* 0x000fe8000d12187c */
[----:B------:R-:W4:Y:S01]  /*c260*/  LDL.LU.64 R112, [R1+0x268] ;  /* 0x0002680001707983 */ /* 0x000f220000300a00 */
[----:B------:R-:W1:Y:S03]  /*c270*/  LDC R28, c[0x0][0x230] ;  /* 0x00008c00ff1c7b82 */ /* 0x000e660000000800 */
[----:B------:R-:W-:Y:S04]  /*c280*/  LDGSTS.E [R242+0x1400c], desc[UR60][R224.64], !P3 ;  /* 0x1400c000e0f27fae */ /* 0x000fe8000d92187c */
[----:B------:R-:W4:Y:S04]  /*c290*/  LDL.LU.64 R98, [R1+0x228] ;  /* 0x0002280001627983 */ /* 0x000f280000300a00 */
[----:B------:R4:W-:Y:S04]  /*c2a0*/  LDGSTS.E [R242+0x18000], desc[UR60][R94.64], !P4 ;  /* 0x180000005ef27fae */ /* 0x0009e8000e12187c */
[----:B------:R-:W4:Y:S04]  /*c2b0*/  LDL.LU.64 R96, [R1+0x1e8] ;  /* 0x0001e80001607983 */ /* 0x000f280000300a00 */
[----:B------:R4:W-:Y:S01]  /*c2c0*/  LDGSTS.E [R242+0x18004], desc[UR60][R90.64], !P5 ;  /* 0x180040005af27fae */ /* 0x0009e2000e92187c */
[----:B------:R-:W-:-:S03]  /*c2d0*/  ISETP.GE.U32.AND P5, PT, R88, 0x7ffffe81, PT ;  /* 0x7ffffe815800780c */ /* 0x000fc60003fa6070 */
[----:B------:R-:W4:Y:S04]  /*c2e0*/  LDL.LU.64 R94, [R1+0x1a8] ;  /* 0x0001a800015e7983 */ /* 0x000f280000300a00 */
[----:B------:R-:W4:Y:S04]  /*c2f0*/  LDL.LU.64 R90, [R1+0x168] ;  /* 0x00016800015a7983 */ /* 0x000f280000300a00 */
[----:B------:R-:W4:Y:S04]  /*c300*/  LDL.LU.64 R88, [R1+0x128] ;  /* 0x0001280001587983 */ /* 0x000f280000300a00 */
[----:B------:R-:W4:Y:S01]  /*c310*/  LDL.LU.64 R138, [R1+0xe8] ;  /* 0x0000e800018a7983 */ /* 0x000f220000300a00 */
[----:B------:R-:W-:-:S03]  /*c320*/  IMAD.WIDE R116, R152, 0x4, R136 ;  /* 0x0000000498747825 */ /* 0x000fc600078e0288 */
[----:B------:R-:W4:Y:S01]  /*c330*/  LDL.LU.64 R136, [R1+0xa8] ;  /* 0x0000a80001887983 */ /* 0x000f220000300a00 */
[----:B--2---:R-:W-:Y:S02]  /*c340*/  VIADD R10, R22, 0xffffff21 ;  /* 0xffffff21160a7836 */ /* 0x004fe40000000000 */
[----:B------:R-:W-:-:S03]  /*c350*/  VIADD R11, R26, 0xffffff20 ;  /* 0xffffff201a0b7836 */ /* 0x000fc60000000000 */
[----:B------:R-:W-:Y:S01]  /*c360*/  ISETP.GE.U32.AND P6, PT, R10, 0x7ffffea2, PT ;  /* 0x7ffffea20a00780c */ /* 0x000fe20003fc6070 */
[----:B------:R-:W-:Y:S01]  /*c370*/  VIADD R10, R25, 0xffffff03 ;  /* 0xffffff03190a7836 */ /* 0x000fe20000000000 */
[----:B------:R-:W-:Y:S01]  /*c380*/  ISETP.GE.U32.AND P1, PT, R11, 0x7ffffea1, PT ;  /* 0x7ffffea10b00780c */ /* 0x000fe20003f26070 */
[----:B-1----:R-:W-:-:S03]  /*c390*/  VIADD R11, R28, 0xffffff01 ;  /* 0xffffff011c0b7836 */ /* 0x002fc60000000000 */
[----:B------:R-:W-:Y:S02]  /*c3a0*/  ISETP.GE.U32.AND P2, PT, R10, 0x7ffffe84, PT ;  /* 0x7ffffe840a00780c */ /* 0x000fe40003f46070 */
[----:B------:R-:W-:Y:S01]  /*c3b0*/  IADD3 R10, R27, -0xfe, RZ ;  /* 0xffffff021b0a7810 */ /* 0x000fe20007ffe0ff */
[----:B------:R-:W-:Y:S01]  /*c3c0*/  IMAD.WIDE R108, R152, 0x4, R108 ;  /* 0x00000004986c7825 */ /* 0x000fe200078e026c */
[----:B------:R-:W-:Y:S02]  /*c3d0*/  ISETP.GE.U32.AND P4, PT, R11, 0x7ffffe82, PT ;  /* 0x7ffffe820b00780c */ /* 0x000fe40003f86070 */
[----:B------:R-:W-:Y:S01]  /*c3e0*/  ISETP.GE.U32.AND P3, PT, R10, 0x7ffffe83, PT ;  /* 0x7ffffe830a00780c */ /* 0x000fe20003f66070 */
[----:B------:R-:W-:Y:S01]  /*c3f0*/  IMAD.WIDE R102, R152, 0x4, R102 ;  /* 0x0000000498667825 */ /* 0x000fe200078e0266 */
[----:B------:R1:W-:Y:S04]  /*c400*/  STL.64 [R1+0x68], R116 ;  /* 0x0000687401007387 */ /* 0x0003e80000100a00 */
[----:B------:R2:W-:Y:S01]  /*c410*/  STL.64 [R1+0x60], R108 ;  /* 0x0000606c01007387 */ /* 0x0005e20000100a00 */
[----:B------:R-:W-:-:S03]  /*c420*/  IMAD.SHL.U32 R154, R153, 0x80, RZ ;  /* 0x00000080999a7824 */ /* 0x000fc600078e00ff */
[----:B------:R2:W-:Y:S04]  /*c430*/  STL.64 [R1+0x3d0], R102 ;  /* 0x0003d06601007387 */ /* 0x0005e80000100a00 */
[----:B------:R-:W-:Y:S01]  /*c440*/  LDGSTS.E [R242+0x18008], desc[UR60][R116.64], !P6 ;  /* 0x1800800074f27fae */ /* 0x000fe2000f12187c */
[----:B---3--:R-:W-:-:S03]  /*c450*/  IMAD.WIDE R100, R152, 0x4, R100 ;  /* 0x0000000498647825 */ /* 0x008fc600078e0264 */
[----:B------:R-:W-:Y:S04]  /*c460*/  LDGSTS.E [R242+0x1800c], desc[UR60][R108.64], !P1 ;  /* 0x1800c0006cf27fae */ /* 0x000fe8000c92187c */
[----:B------:R3:W-:Y:S04]  /*c470*/  STL.64 [R1+0x3d8], R100 ;  /* 0x0003d86401007387 */ /* 0x0007e80000100a00 */
[----:B------:R-:W-:Y:S04]  /*c480*/  LDGSTS.E [R242+0x1c000], desc[UR60][R102.64], !P2 ;  /* 0x1c00000066f27fae */ /* 0x000fe8000d12187c */
[----:B------:R-:W-:Y:S01]  /*c490*/  LDGSTS.E [R242+0x1c004], desc[UR60][R100.64], !P3 ;  /* 0x1c00400064f27fae */ /* 0x000fe2000d92187c */
[----:B------:R-:W-:-:S05]  /*c4a0*/  IMAD.WIDE R22, R152, 0x4, R120 ;  /* 0x0000000498167825 */ /* 0x000fca00078e0278 */
[----:B------:R3:W-:Y:S04]  /*c4b0*/  STL.64 [R1+0x3e0], R22 ;  /* 0x0003e01601007387 */ /* 0x0007e80000100a00 */
[----:B------:R3:W-:Y:S01]  /*c4c0*/  LDGSTS.E [R242+0x1c008], desc[UR60][R22.64], !P4 ;  /* 0x1c00800016f27fae */ /* 0x0007e2000e12187c */
[----:B----4-:R-:W-:-:S05]  /*c4d0*/  IMAD.WIDE R10, R152, 0x4, R122 ;  /* 0x00000004980a7825 */ /* 0x010fca00078e027a */
[----:B------:R4:W-:Y:S04]  /*c4e0*/  STL.64 [R1+0x3e8], R10 ;  /* 0x0003e80a01007387 */ /* 0x0009e80000100a00 */
[----:B------:R-:W4:Y:S04]  /*c4f0*/  LDL.LU.64 R122, [R1+0x260] ;  /* 0x00026000017a7983 */ /* 0x000f280000300a00 */
[----:B-1----:R-:W4:Y:S04]  /*c500*/  LDL.LU.64 R116, [R1+0x220] ;  /* 0x0002200001747983 */ /* 0x002f280000300a00 */
[----:B--2---:R-:W2:Y:S04]  /*c510*/  LDL.LU.64 R108, [R1+0x1e0] ;  /* 0x0001e000016c7983 */ /* 0x004ea80000300a00 */
[----:B------:R-:W2:Y:S04]  /*c520*/  LDL.LU.64 R102, [R1+0x1a0] ;  /* 0x0001a00001667983 */ /* 0x000ea80000300a00 */
[----:B---3--:R-:W3:Y:S04]  /*c530*/  LDL.LU.64 R100, [R1+0x160] ;  /* 0x0001600001647983 */ /* 0x008ee80000300a00 */
[----:B------:R4:W-:Y:S01]  /*c540*/  LDGSTS.E [R242+0x1c00c], desc[UR60][R10.64], !P5 ;  /* 0x1c00c0000af27fae */ /* 0x0009e2000e92187c */
[----:B------:R-:W-:-:S03]  /*c550*/  IMAD.WIDE R120, R154, 0x4, R112 ;  /* 0x000000049a787825 */ /* 0x000fc600078e0270 */
[----:B------:R-:W3:Y:S01]  /*c560*/  LDL.LU.64 R112, [R1+0x120] ;  /* 0x0001200001707983 */ /* 0x000ee20000300a00 */
[----:B------:R-:W-:-:S03]  /*c570*/  IMAD.WIDE R98, R154, 0x4, R98 ;  /* 0x000000049a627825 */ /* 0x000fc600078e0262 */
[----:B------:R-:W-:Y:S01]  /*c580*/  STL.64 [R1+0x268], R120 ;  /* 0x0002687801007387 */ /* 0x000fe20000100a00 */
[----:B------:R-:W-:-:S03]  /*c590*/  IMAD.WIDE R96, R154, 0x4, R96 ;  /* 0x000000049a607825 */ /* 0x000fc600078e0260 */
[----:B------:R1:W-:Y:S01]  /*c5a0*/  STL.64 [R1+0x228], R98 ;  /* 0x0002286201007387 */ /* 0x0003e20000100a00 */
[----:B------:R-:W-:-:S03]  /*c5b0*/  IMAD.WIDE R94, R154, 0x4, R94 ;  /* 0x000000049a5e7825 */ /* 0x000fc600078e025e */
[----:B------:R1:W-:Y:S01]  /*c5c0*/  STL.64 [R1+0x4a0], R96 ;  /* 0x0004a06001007387 */ /* 0x0003e20000100a00 */
[----:B------:R-:W-:-:S03]  /*c5d0*/  IMAD.WIDE R90, R154, 0x4, R90 ;  /* 0x000000049a5a7825 */ /* 0x000fc600078e025a */
[----:B------:R1:W-:Y:S01]  /*c5e0*/  STL.64 [R1+0x510], R94 ;  /* 0x0005105e01007387 */ /* 0x0003e20000100a00 */
[----:B------:R-:W-:-:S03]  /*c5f0*/  IMAD.WIDE R88, R154, 0x4, R88 ;  /* 0x000000049a587825 */ /* 0x000fc600078e0258 */
[----:B------:R1:W-:Y:S04]  /*c600*/  STL.64 [R1+0x580], R90 ;  /* 0x0005805a01007387 */ /* 0x0003e80000100a00 */
[----:B------:R-:W3:Y:S04]  /*c610*/  LDL.LU.64 R126, [R1+0xe0] ;  /* 0x0000e000017e7983 */ /* 0x000ee80000300a00 */
[----:B------:R1:W-:Y:S01]  /*c620*/  STL.64 [R1+0x5d8], R88 ;  /* 0x0005d85801007387 */ /* 0x0003e20000100a00 */
[----:B------:R-:W-:-:S03]  /*c630*/  IMAD.WIDE R22, R154, 0x4, R138 ;  /* 0x000000049a167825 */ /* 0x000fc600078e028a */
[----:B------:R-:W0:Y:S04]  /*c640*/  LDGDEPBAR ;  /* 0x00000000000079af */ /* 0x000e280000000000 */
[----:B------:R-:W-:Y:S04]  /*c650*/  LDGSTS.E [R4+0x38000], desc[UR60][R120.64], P0 ;  /* 0x3800000078047fae */ /* 0x000fe8000812187c */
[----:B------:R-:W-:Y:S04]  /*c660*/  LDGSTS.E [R4+0x38400], desc[UR60][R98.64], P0 ;  /* 0x3840000062047fae */ /* 0x000fe8000812187c */
[----:B------:R-:W-:Y:S04]  /*c670*/  LDGSTS.E [R4+0x38800], desc[UR60][R96.64], P0 ;  /* 0x3880000060047fae */ /* 0x000fe8000812187c */
[----:B------:R-:W-:Y:S04]  /*c680*/  LDGSTS.E [R4+0x38c00], desc[UR60][R94.64], P0 ;  /* 0x38c000005e047fae */ /* 0x000fe8000812187c */
[----:B------:R-:W-:Y:S04]  /*c690*/  LDGSTS.E [R4+0x39000], desc[UR60][R90.64], P0 ;  /* 0x390000005a047fae */ /* 0x000fe8000812187c */
[----:B------:R-:W-:Y:S04]  /*c6a0*/  LDGSTS.E [R4+0x39400], desc[UR60][R88.64], P0 ;  /* 0x3940000058047fae */ /* 0x000fe8000812187c */
[----:B------:R3:W-:Y:S01]  /*c6b0*/  LDGSTS.E [R4+0x39800], desc[UR60][R22.64], P0 ;  /* 0x3980000016047fae */ /* 0x0007e2000812187c */
[----:B----4-:R-:W-:-:S03]  /*c6c0*/  IMAD.WIDE R10, R154, 0x4, R136 ;  /* 0x000000049a0a7825 */ /* 0x010fc600078e0288 */
[----:B------:R-:W4:Y:S04]  /*c6d0*/  LDL.LU.64 R136, [R1+0xa0] ;  /* 0x0000a00001887983 */ /* 0x000f280000300a00 */
[----:B------:R3:W-:Y:S04]  /*c6e0*/  STL.64 [R1+0x600], R22 ;  /* 0x0006001601007387 */ /* 0x0007e80000100a00 */
[----:B------:R4:W-:Y:S04]  /*c6f0*/  STL.64 [R1+0x618], R10 ;  /* 0x0006180a01007387 */ /* 0x0009e80000100a00 */
[----:B-1----:R-:W4:Y:S04]  /*c700*/  LDL.LU.64 R98, [R1+0x258] ;  /* 0x0002580001627983 */ /* 0x002f280000300a00 */
[----:B------:R-:W4:Y:S04]  /*c710*/  LDL.LU.64 R96, [R1+0x218] ;  /* 0x0002180001607983 */ /* 0x000f280000300a00 */
[----:B------:R-:W4:Y:S04]  /*c720*/  LDL.LU.64 R94, [R1+0x1d8] ;  /* 0x0001d800015e7983 */ /* 0x000f280000300a00 */
[----:B------:R-:W4:Y:S04]  /*c730*/  LDL.LU.64 R90, [R1+0x198] ;  /* 0x00019800015a7983 */ /* 0x000f280000300a00 */
[----:B------:R-:W4:Y:S04]  /*c740*/  LDL.LU.64 R88, [R1+0x158] ;  /* 0x0001580001587983 */ /* 0x000f280000300a00 */
[----:B------:R4:W-:Y:S01]  /*c750*/  LDGSTS.E [R4+0x39c00], desc[UR60][R10.64], P0 ;  /* 0x39c000000a047fae */ /* 0x0009e2000812187c */
[----:B------:R-:W-:-:S04]  /*c760*/  IMAD.WIDE R122, R154, 0x4, R122 ;  /* 0x000000049a7a7825 */ /* 0x000fc800078e027a */
[C---:B------:R-:W-:Y:S01]  /*c770*/  IMAD.WIDE R116, R154.reuse, 0x4, R116 ;  /* 0x000000049a747825 */ /* 0x040fe200078e0274 */
[----:B------:R-:W-:Y:S03]  /*c780*/  STL.64 [R1+0x1a8], R122 ;  /* 0x0001a87a01007387 */ /* 0x000fe60000100a00 */
[C---:B--2---:R-:W-:Y:S01]  /*c790*/  IMAD.WIDE R108, R154.reuse, 0x4, R108 ;  /* 0x000000049a6c7825 */ /* 0x044fe200078e026c */
[----:B------:R-:W-:Y:S03]  /*c7a0*/  STL.64 [R1+0x1e8], R116 ;  /* 0x0001e87401007387 */ /* 0x000fe60000100a00 */
[C---:B------:R-:W-:Y:S01]  /*c7b0*/  IMAD.WIDE R102, R154.reuse, 0x4, R102 ;  /* 0x000000049a667825 */ /* 0x040fe200078e0266 */
[----:B------:R-:W-:Y:S03]  /*c7c0*/  STL.64 [R1+0x460], R108 ;  /* 0x0004606c01007387 */ /* 0x000fe60000100a00 */
[C---:B---3--:R-:W-:Y:S01]  /*c7d0*/  IMAD.WIDE R100, R154.reuse, 0x4, R100 ;  /* 0x000000049a647825 */ /* 0x048fe200078e0264 */
[----:B------:R-:W2:Y:S04]  /*c7e0*/  LDL.LU.64 R124, [R1+0x118] ;  /* 0x00011800017c7983 */ /* 0x000ea80000300a00 */
[----:B------:R1:W-:Y:S04]  /*c7f0*/  STL.64 [R1+0x4e0], R102 ;  /* 0x0004e06601007387 */ /* 0x0003e80000100a00 */
[----:B------:R-:W3:Y:S01]  /*c800*/  LDL.LU.64 R120, [R1+0xd8] ;  /* 0x0000d80001787983 */ /* 0x000ee20000300a00 */
[----:B------:R-:W-:-:S03]  /*c810*/  IMAD.WIDE R112, R154, 0x4, R112 ;  /* 0x000000049a707825 */ /* 0x000fc600078e0270 */
[----:B------:R1:W-:Y:S04]  /*c820*/  STL.64 [R1+0x548], R100 ;  /* 0x0005486401007387 */ /* 0x0003e80000100a00 */
[----:B------:R-:W3:Y:S04]  /*c830*/  LDL.LU.64 R138, [R1+0x98] ;  /* 0x00009800018a7983 */ /* 0x000ee80000300a00 */
[----:B------:R-:W-:Y:S04]  /*c840*/  LDGSTS.E [R5+0x38080], desc[UR60][R122.64], P0 ;  /* 0x380800007a057fae */ /* 0x000fe8000812187c */
[----:B------:R1:W-:Y:S04]  /*c850*/  STL.64 [R1+0x5c0], R112 ;  /* 0x0005c07001007387 */ /* 0x0003e80000100a00 */
[----:B------:R-:W-:Y:S04]  /*c860*/  LDGSTS.E [R5+0x38480], desc[UR60][R116.64], P0 ;  /* 0x3848000074057fae */ /* 0x000fe8000812187c */
[----:B------:R-:W-:Y:S04]  /*c870*/  LDGSTS.E [R5+0x38880], desc[UR60][R108.64], P0 ;  /* 0x388800006c057fae */ /* 0x000fe8000812187c */
[----:B------:R-:W-:Y:S04]  /*c880*/  LDGSTS.E [R5+0x38c80], desc[UR60][R102.64], P0 ;  /* 0x38c8000066057fae */ /* 0x000fe8000812187c */
[----:B------:R-:W-:Y:S04]  /*c890*/  LDGSTS.E [R5+0x39080], desc[UR60][R100.64], P0 ;  /* 0x3908000064057fae */ /* 0x000fe8000812187c */
[----:B------:R1:W-:Y:S01]  /*c8a0*/  LDGSTS.E [R5+0x39480], desc[UR60][R112.64], P0 ;  /* 0x3948000070057fae */ /* 0x0003e2000812187c */
[----:B------:R-:W-:-:S05]  /*c8b0*/  IMAD.WIDE R22, R154, 0x4, R126 ;  /* 0x000000049a167825 */ /* 0x000fca00078e027e */
[----:B------:R2:W-:Y:S04]  /*c8c0*/  STL.64 [R1+0x5f0], R22 ;  /* 0x0005f01601007387 */ /* 0x0005e80000100a00 */
[----:B------:R2:W-:Y:S01]  /*c8d0*/  LDGSTS.E [R5+0x39880], desc[UR60][R22.64], P0 ;  /* 0x3988000016057fae */ /* 0x0005e2000812187c */
[----:B----4-:R-:W-:-:S05]  /*c8e0*/  IMAD.WIDE R10, R154, 0x4, R136 ;  /* 0x000000049a0a7825 */ /* 0x010fca00078e0288 */
[----:B------:R3:W-:Y:S04]  /*c8f0*/  STL.64 [R1+0x610], R10 ;  /* 0x0006100a01007387 */ /* 0x0007e80000100a00 */
[----:B-1----:R-:W4:Y:S04]  /*c900*/  LDL.LU.64 R102, [R1+0x250] ;  /* 0x0002500001667983 */ /* 0x002f280000300a00 */
[----:B------:R-:W4:Y:S04]  /*c910*/  LDL.LU.64 R108, [R1+0x210] ;  /* 0x00021000016c7983 */ /* 0x000f280000300a00 */
[----:B------:R-:W4:Y:S04]  /*c920*/  LDL.LU.64 R100, [R1+0x1d0] ;  /* 0x0001d00001647983 */ /* 0x000f280000300a00 */
[----:B------:R-:W4:Y:S01]  /*c930*/  LDL.LU.64 R122, [R1+0x190] ;  /* 0x00019000017a7983 */ /* 0x000f220000300a00 */
[----:B------:R-:W-:-:S03]  /*c940*/  IMAD.WIDE R112, R154, 0x4, R98 ;  /* 0x000000049a707825 */ /* 0x000fc600078e0262 */
[----:B------:R3:W-:Y:S01]  /*c950*/  LDGSTS.E [R5+0x39c80], desc[UR60][R10.64], P0 ;  /* 0x39c800000a057fae */ /* 0x0007e2000812187c */
[----:B------:R-:W-:-:S04]  /*c960*/  IMAD.WIDE R96, R154, 0x4, R96 ;  /* 0x000000049a607825 */ /* 0x000fc800078e0260 */
[C---:B------:R-:W-:Y:S01]  /*c970*/  IMAD.WIDE R94, R154.reuse, 0x4, R94 ;  /* 0x000000049a5e7825 */ /* 0x040fe200078e025e */
[----:B------:R-:W-:Y:S03]  /*c980*/  STL.64 [R1+0x160], R112 ;  /* 0x0001607001007387 */ /* 0x000fe60000100a00 */
[C---:B------:R-:W-:Y:S01]  /*c990*/  IMAD.WIDE R90, R154.reuse, 0x4, R90 ;  /* 0x000000049a5a7825 */ /* 0x040fe200078e025a */
[----:B------:R1:W-:Y:S03]  /*c9a0*/  STL.64 [R1+0x1a0], R96 ;  /* 0x0001a06001007387 */ /* 0x0003e60000100a00 */
[C---:B------:R-:W-:Y:S01]  /*c9b0*/  IMAD.WIDE R88, R154.reuse, 0x4, R88 ;  /* 0x000000049a587825 */ /* 0x040fe200078e0258 */
[----:B------:R-:W4:Y:S04]  /*c9c0*/  LDL.LU.64 R98, [R1+0x150] ;  /* 0x0001500001627983 */ /* 0x000f280000300a00 */
[----:B------:R1:W-:Y:S04]  /*c9d0*/  STL.64 [R1+0x258], R94 ;  /* 0x0002585e01007387 */ /* 0x0003e80000100a00 */
[----:B------:R-:W4:Y:S04]  /*c9e0*/  LDL.LU.64 R126, [R1+0x110] ;  /* 0x00011000017e7983 */ /* 0x000f280000300a00 */
[----:B------:R1:W-:Y:S04]  /*c9f0*/  STL.64 [R1+0x4a8], R90 ;  /* 0x0004a85a01007387 */ /* 0x0003e80000100a00 */
[----:B------:R-:W4:Y:S04]  /*ca00*/  LDL.LU.64 R116, [R1+0xd0] ;  /* 0x0000d00001747983 */ /* 0x000f280000300a00 */
[----:B------:R1:W-:Y:S04]  /*ca10*/  STL.64 [R1+0x520], R88 ;  /* 0x0005205801007387 */ /* 0x0003e80000100a00 */
[----:B------:R-:W4:Y:S04]  /*ca20*/  LDL.LU.64 R136, [R1+0x90] ;  /* 0x0000900001887983 */ /* 0x000f280000300a00 */
[----:B------:R4:W-:Y:S04]  /*ca30*/  LDGSTS.E [R6+0x38100], desc[UR60][R112.64], P0 ;  /* 0x3810000070067fae */ /* 0x0009e8000812187c */
[----:B------:R-:W-:Y:S04]  /*ca40*/  LDGSTS.E [R6+0x38500], desc[UR60][R96.64], P0 ;  /* 0x3850000060067fae */ /* 0x000fe8000812187c */
[----:B------:R-:W-:Y:S04]  /*ca50*/  LDGSTS.E [R6+0x38900], desc[UR60][R94.64], P0 ;  /* 0x389000005e067fae */ /* 0x000fe8000812187c */
[----:B------:R-:W-:Y:S04]  /*ca60*/  LDGSTS.E [R6+0x38d00], desc[UR60][R90.64], P0 ;  /* 0x38d000005a067fae */ /* 0x000fe8000812187c */
[----:B------:R-:W-:Y:S01]  /*ca70*/  LDGSTS.E [R6+0x39100], desc[UR60][R88.64], P0 ;  /* 0x3910000058067fae */ /* 0x000fe2000812187c */
[----:B--2---:R-:W-:-:S04]  /*ca80*/  IMAD.WIDE R22, R154, 0x4, R124 ;  /* 0x000000049a167825 */ /* 0x004fc800078e027c */
[C---:B---3--:R-:W-:Y:S01]  /*ca90*/  IMAD.WIDE R10, R154.reuse, 0x4, R120 ;  /* 0x000000049a0a7825 */ /* 0x048fe200078e0278 */
[----:B------:R2:W-:Y:S03]  /*caa0*/  STL.64 [R1+0x588], R22 ;  /* 0x0005881601007387 */ /* 0x0005e60000100a00 */
[C---:B------:R-:W-:Y:S01]  /*cab0*/  IMAD.WIDE R4, R154.reuse, 0x4, R138 ;  /* 0x000000049a047825 */ /* 0x040fe200078e028a */
[----:B------:R3:W-:Y:S04]  /*cac0*/  STL.64 [R1+0x5e0], R10 ;  /* 0x0005e00a01007387 */ /* 0x0007e80000100a00 */
[----:B------:R3:W-:Y:S04]  /*cad0*/  STL.64 [R1+0x608], R4 ;  /* 0x0006080401007387 */ /* 0x0007e80000100a00 */
[----:B-1----:R-:W3:Y:S04]  /*cae0*/  LDL.LU.64 R96, [R1+0x248] ;  /* 0x0002480001607983 */ /* 0x002ee80000300a00 */
[----:B------:R-:W3:Y:S04]  /*caf0*/  LDL.LU.64 R94, [R1+0x208] ;  /* 0x00020800015e7983 */ /* 0x000ee80000300a00 */
[----:B------:R-:W3:Y:S04]  /*cb00*/  LDL.LU.64 R90, [R1+0x1c8] ;  /* 0x0001c800015a7983 */ /* 0x000ee80000300a00 */
[----:B------:R-:W3:Y:S04]  /*cb10*/  LDL.LU.64 R88, [R1+0x188] ;  /* 0x0001880001587983 */ /* 0x000ee80000300a00 */
[----:B------:R-:W3:Y:S04]  /*cb20*/  LDL.LU.64 R124, [R1+0x148] ;  /* 0x00014800017c7983 */ /* 0x000ee80000300a00 */
[----:B------:R2:W-:Y:S04]  /*cb30*/  LDGSTS.E [R6+0x39500], desc[UR60][R22.64], P0 ;  /* 0x3950000016067fae */ /* 0x0005e8000812187c */
[----:B------:R3:W-:Y:S04]  /*cb40*/  LDGSTS.E [R6+0x39900], desc[UR60][R10.64], P0 ;  /* 0x399000000a067fae */ /* 0x0007e8000812187c */
[----:B------:R1:W-:Y:S01]  /*cb50*/  LDGSTS.E [R6+0x39d00], desc[UR60][R4.64], P0 ;  /* 0x39d0000004067fae */ /* 0x0003e2000812187c */
[----:B----4-:R-:W-:-:S04]  /*cb60*/  IMAD.WIDE R112, R154, 0x4, R102 ;  /* 0x000000049a707825 */ /* 0x010fc800078e0266 */
[C---:B------:R-:W-:Y:S01]  /*cb70*/  IMAD.WIDE R108, R154.reuse, 0x4, R108 ;  /* 0x000000049a6c7825 */ /* 0x040fe200078e026c */
[----:B------:R-:W-:Y:S03]  /*cb80*/  STL.64 [R1+0x168], R112 ;  /* 0x0001687001007387 */ /* 0x000fe60000100a00 */
[C---:B------:R-:W-:Y:S01]  /*cb90*/  IMAD.WIDE R102, R154.reuse, 0x4, R100 ;  /* 0x000000049a667825 */ /* 0x040fe200078e0264 */
[----:B------:R4:W-:Y:S04]  /*cba0*/  STL.64 [R1+0x1e0], R108 ;  /* 0x0001e06c01007387 */ /* 0x0009e80000100a00 */
[----:B------:R-:W4:Y:S01]  /*cbb0*/  LDL.LU.64 R120, [R1+0x108] ;  /* 0x0001080001787983 */ /* 0x000f220000300a00 */
[----:B------:R-:W-:-:S03]  /*cbc0*/  IMAD.WIDE R100, R154, 0x4, R122 ;  /* 0x000000049a647825 */ /* 0x000fc600078e027a */
[----:B------:R4:W-:Y:S04]  /*cbd0*/  STL.64 [R1+0x220], R102 ;  /* 0x0002206601007387 */ /* 0x0009e80000100a00 */
[----:B------:R-:W4:Y:S04]  /*cbe0*/  LDL.LU.64 R138, [R1+0xc8] ;  /* 0x0000c800018a7983 */ /* 0x000f280000300a00 */
[----:B------:R-:W4:Y:S01]  /*cbf0*/  LDL.LU.64 R122, [R1+0x88] ;  /* 0x00008800017a7983 */ /* 0x000f220000300a00 */
[----:B------:R-:W-:-:S03]  /*cc00*/  IMAD.WIDE R98, R154, 0x4, R98 ;  /* 0x000000049a627825 */ /* 0x000fc600078e0262 */
[----:B------:R4:W-:Y:S01]  /*cc10*/  STL.64 [R1+0x468], R100 ;  /* 0x0004686401007387 */ /* 0x0009e20000100a00 */
[----:B--2---:R-:W-:-:S03]  /*cc20*/  IMAD.WIDE R22, R154, 0x4, R126 ;  /* 0x000000049a167825 */ /* 0x004fc600078e027e */
[----:B------:R2:W-:Y:S01]  /*cc30*/  STL.64 [R1+0x4e8], R98 ;  /* 0x0004e86201007387 */ /* 0x0005e20000100a00 */
[----:B---3--:R-:W-:-:S03]  /*cc40*/  IMAD.WIDE R10, R154, 0x4, R116 ;  /* 0x000000049a0a7825 */ /* 0x008fc600078e0274 */
[----:B------:R3:W-:Y:S04]  /*cc50*/  STL.64 [R1+0x558], R22 ;  /* 0x0005581601007387 */ /* 0x0007e80000100a00 */
[----:B------:R-:W-:Y:S01]  /*cc60*/  LDGSTS.E [R7+0x38180], desc[UR60][R112.64], P0 ;  /* 0x3818000070077fae */ /* 0x000fe2000812187c */
[----:B-1----:R-:W-:-:S03]  /*cc70*/  IMAD.WIDE R4, R154, 0x4, R136 ;  /* 0x000000049a047825 */ /* 0x002fc600078e0288 */
[----:B------:R1:W-:Y:S04]  /*cc80*/  STL.64 [R1+0x5c8], R10 ;  /* 0x0005c80a01007387 */ /* 0x0003e80000100a00 */
[----:B------:R-:W-:Y:S04]  /*cc90*/  LDGSTS.E [R7+0x38580], desc[UR60][R108.64], P0 ;  /* 0x385800006c077fae */ /* 0x000fe8000812187c */
[----:B------:R1:W-:Y:S04]  /*cca0*/  STL.64 [R1+0x5f8], R4 ;  /* 0x0005f80401007387 */ /* 0x0003e80000100a00 */
[----:B------:R2:W-:Y:S04]  /*ccb0*/  LDGSTS.E [R7+0x38980], desc[UR60][R102.64], P0 ;  /* 0x3898000066077fae */ /* 0x0005e8000812187c */
[----:B----4-:R-:W4:Y:S04]  /*ccc0*/  LDL.LU.64 R108, [R1+0x240] ;  /* 0x00024000016c7983 */ /* 0x010f280000300a00 */
[----:B------:R1:W-:Y:S04]  /*ccd0*/  LDGSTS.E [R7+0x38d80], desc[UR60][R100.64], P0 ;  /* 0x38d8000064077fae */ /* 0x0003e8000812187c */
[----:B------:R-:W4:Y:S04]  /*cce0*/  LDL.LU.64 R136, [R1+0x200] ;  /* 0x0002000001887983 */ /* 0x000f280000300a00 */
[----:B------:R-:W4:Y:S04]  /*ccf0*/  LDL.LU.64 R112, [R1+0x1c0] ;  /* 0x0001c00001707983 */ /* 0x000f280000300a00 */
[----:B------:R1:W-:Y:S04]  /*cd00*/  LDGSTS.E [R7+0x39180], desc[UR60][R98.64], P0 ;  /* 0x3918000062077fae */ /* 0x0003e8000812187c */
[----:B------:R3:W-:Y:S04]  /*cd10*/  LDGSTS.E [R7+0x39580], desc[UR60][R22.64], P0 ;  /* 0x3958000016077fae */ /* 0x0007e8000812187c */
[----:B------:R3:W-:Y:S04]  /*cd20*/  LDGSTS.E [R7+0x39980], desc[UR60][R10.64], P0 ;  /* 0x399800000a077fae */ /* 0x0007e8000812187c */
[----:B------:R3:W-:Y:S01]  /*cd30*/  LDGSTS.E [R7+0x39d80], desc[UR60][R4.64], P0 ;  /* 0x39d8000004077fae */ /* 0x0007e2000812187c */
[----:B------:R-:W-:-:S04]  /*cd40*/  IMAD.WIDE R116, R154, 0x4, R96 ;  /* 0x000000049a747825 */ /* 0x000fc800078e0260 */
[C---:B--2---:R-:W-:Y:S01]  /*cd50*/  IMAD.WIDE R102, R154.reuse, 0x4, R94 ;  /* 0x000000049a667825 */ /* 0x044fe200078e025e */
[----:B------:R-:W-:Y:S03]  /*cd60*/  STL.64 [R1+0x198], R116 ;  /* 0x0001987401007387 */ /* 0x000fe60000100a00 */
[C---:B-1----:R-:W-:Y:S01]  /*cd70*/  IMAD.WIDE R100, R154.reuse, 0x4, R90 ;  /* 0x000000049a647825 */ /* 0x042fe200078e025a */
[----:B------:R-:W2:Y:S04]  /*cd80*/  LDL.LU.64 R96, [R1+0x180] ;  /* 0x0001800001607983 */ /* 0x000ea80000300a00 */
[----:B------:R-:W2:Y:S01]  /*cd90*/  LDL.LU.64 R94, [R1+0x140] ;  /* 0x00014000015e7983 */ /* 0x000ea20000300a00 */
[----:B------:R-:W-:-:S03]  /*cda0*/  IMAD.WIDE R98, R154, 0x4, R88 ;  /* 0x000000049a627825 */ /* 0x000fc600078e0258 */
[----:B------:R1:W-:Y:S01]  /*cdb0*/  STL.64 [R1+0x1d8], R102 ;  /* 0x0001d86601007387 */ /* 0x0003e20000100a00 */
[----:B---3--:R-:W-:-:S03]  /*cdc0*/  IMAD.WIDE R22, R154, 0x4, R124 ;  /* 0x000000049a167825 */ /* 0x008fc600078e027c */
[----:B------:R3:W-:Y:S04]  /*cdd0*/  STL.64 [R1+0x218], R100 ;  /* 0x0002186401007387 */ /* 0x0007e80000100a00 */
[----:B------:R-:W2:Y:S04]  /*cde0*/  LDL.LU.64 R90, [R1+0x100] ;  /* 0x00010000015a7983 */ /* 0x000ea80000300a00 */
[----:B------:R-:W2:Y:S04]  /*cdf0*/  LDL.LU.64 R88, [R1+0xc0] ;  /* 0x0000c00001587983 */ /* 0x000ea80000300a00 */
[----:B------:R3:W-:Y:S04]  /*ce00*/  STL.64 [R1+0x260], R98 ;  /* 0x0002606201007387 */ /* 0x0007e80000100a00 */
[----:B------:R2:W-:Y:S04]  /*ce10*/  STL.64 [R1+0x4b0], R22 ;  /* 0x0004b01601007387 */ /* 0x0005e80000100a00 */
[----:B------:R-:W-:Y:S04]  /*ce20*/  LDGSTS.E [R8+0x38200], desc[UR60][R116.64], P0 ;  /* 0x3820000074087fae */ /* 0x000fe8000812187c */
[----:B------:R-:W-:Y:S04]  /*ce30*/  LDGSTS.E [R8+0x38600], desc[UR60][R102.64], P0 ;  /* 0x3860000066087fae */ /* 0x000fe8000812187c */
[----:B------:R-:W-:Y:S04]  /*ce40*/  LDGSTS.E [R8+0x38a00], desc[UR60][R100.64], P0 ;  /* 0x38a0000064087fae */ /* 0x000fe8000812187c */
[----:B------:R-:W-:Y:S04]  /*ce50*/  LDGSTS.E [R8+0x38e00], desc[UR60][R98.64], P0 ;  /* 0x38e0000062087fae */ /* 0x000fe8000812187c */
[----:B------:R2:W-:Y:S01]  /*ce60*/  LDGSTS.E [R8+0x39200], desc[UR60][R22.64], P0 ;  /* 0x3920000016087fae */ /* 0x0005e2000812187c */
[----:B------:R-:W-:-:S04]  /*ce70*/  IMAD.WIDE R10, R154, 0x4, R120 ;  /* 0x000000049a0a7825 */ /* 0x000fc800078e0278 */
[C---:B------:R-:W-:Y:S01]  /*ce80*/  IMAD.WIDE R6, R154.reuse, 0x4, R138 ;  /* 0x000000049a067825 */ /* 0x040fe200078e028a */
[----:B------:R2:W-:Y:S03]  /*ce90*/  STL.64 [R1+0x530], R10 ;  /* 0x0005300a01007387 */ /* 0x0005e60000100a00 */
[C---:B------:R-:W-:Y:S01]  /*cea0*/  IMAD.WIDE R4, R154.reuse, 0x4, R122 ;  /* 0x000000049a047825 */ /* 0x040fe200078e027a */
[----:B------:R2:W-:Y:S04]  /*ceb0*/  STL.64 [R1+0x598], R6 ;  /* 0x0005980601007387 */ /* 0x0005e80000100a00 */
[----:B------:R2:W-:Y:S04]  /*cec0*/  STL.64 [R1+0x5e8], R4 ;  /* 0x0005e80401007387 */ /* 0x0005e80000100a00 */
[----:B------:R-:W2:Y:S04]  /*ced0*/  LDL.LU.64 R122, [R1+0x80] ;  /* 0x00008000017a7983 */ /* 0x000ea80000300a00 */
[----:B-1----:R-:W2:Y:S04]  /*cee0*/  LDL.LU.64 R102, [R1+0x238] ;  /* 0x0002380001667983 */ /* 0x002ea80000300a00 */
[----:B---3--:R-:W3:Y:S04]  /*cef0*/  LDL.LU.64 R100, [R1+0x1f8] ;  /* 0x0001f80001647983 */ /* 0x008ee80000300a00 */
[----:B------:R-:W3:Y:S04]  /*cf00*/  LDL.LU.64 R98, [R1+0x1b8] ;  /* 0x0001b80001627983 */ /* 0x000ee80000300a00 */
[----:B------:R-:W3:Y:S04]  /*cf10*/  LDL.LU.64 R120, [R1+0x178] ;  /* 0x0001780001787983 */ /* 0x000ee80000300a00 */
[----:B------:R-:W3:Y:S04]  /*cf20*/  LDL.LU.64 R138, [R1+0x138] ;  /* 0x00013800018a7983 */ /* 0x000ee80000300a00 */
[----:B------:R-:W3:Y:S04]  /*cf30*/  LDL.LU.64 R116, [R1+0xf8] ;  /* 0x0000f80001747983 */ /* 0x000ee80000300a00 */
[----:B------:R1:W-:Y:S04]  /*cf40*/  LDGSTS.E [R8+0x39600], desc[UR60][R10.64], P0 ;  /* 0x396000000a087fae */ /* 0x0003e8000812187c */
[----:B------:R1:W-:Y:S04]  /*cf50*/  LDGSTS.E [R8+0x39a00], desc[UR60][R6.64], P0 ;  /* 0x39a0000006087fae */ /* 0x0003e8000812187c */
[----:B------:R1:W-:Y:S01]  /*cf60*/  LDGSTS.E [R8+0x39e00], desc[UR60][R4.64], P0 ;  /* 0x39e0000004087fae */ /* 0x0003e2000812187c */
[----:B----4-:R-:W-:-:S05]  /*cf70*/  IMAD.WIDE R108, R154, 0x4, R108 ;  /* 0x000000049a6c7825 */ /* 0x010fca00078e026c */
[----:B------:R-:W-:Y:S01]  /*cf80*/  LDGSTS.E [R9+0x38280], desc[UR60][R108.64], P0 ;  /* 0x382800006c097fae */ /* 0x000fe2000812187c */
[----:B------:R-:W-:-:S03]  /*cf90*/  IMAD.WIDE R128, R154, 0x4, R136 ;  /* 0x000000049a807825 */ /* 0x000fc600078e0288 */
[----:B------:R-:W4:Y:S01]  /*cfa0*/  LDL.LU.64 R136, [R1+0xb8] ;  /* 0x0000b80001887983 */ /* 0x000f220000300a00 */
[----:B------:R-:W-:-:S03]  /*cfb0*/  IMAD.WIDE R126, R154, 0x4, R112 ;  /* 0x000000049a7e7825 */ /* 0x000fc600078e0270 */
[----:B------:R1:W-:Y:S04]  /*cfc0*/  STL.64 [R1+0x190], R108 ;  /* 0x0001906c01007387 */ /* 0x0003e80000100a00 */
[----:B------:R-:W4:Y:S04]  /*cfd0*/  LDL.LU.64 R112, [R1+0x78] ;  /* 0x0000780001707983 */ /* 0x000f280000300a00 */
[----:B------:R-:W-:Y:S04]  /*cfe0*/  STL.64 [R1+0x1d0], R128 ;  /* 0x0001d08001007387 */ /* 0x000fe80000100a00 */
[----:B------:R-:W-:Y:S04]  /*cff0*/  STL.64 [R1+0x210], R126 ;  /* 0x0002107e01007387 */ /* 0x000fe80000100a00 */
[----:B------:R-:W-:Y:S04]  /*d000*/  LDGSTS.E [R9+0x38680], desc[UR60][R128.64], P0 ;  /* 0x3868000080097fae */ /* 0x000fe8000812187c */
[----:B------:R-:W-:Y:S01]  /*d010*/  LDGSTS.E [R9+0x38a80], desc[UR60][R126.64], P0 ;  /* 0x38a800007e097fae */ /* 0x000fe2000812187c */
[----:B--2---:R-:W-:-:S04]  /*d020*/  IMAD.WIDE R124, R154, 0x4, R96 ;  /* 0x000000049a7c7825 */ /* 0x004fc800078e0260 */
[C---:B------:R-:W-:Y:S01]  /*d030*/  IMAD.WIDE R22, R154.reuse, 0x4, R94 ;  /* 0x000000049a167825 */ /* 0x040fe200078e025e */
[----:B------:R-:W-:Y:S04]  /*d040*/  STL.64 [R1+0x250], R124 ;  /* 0x0002507c01007387 */ /* 0x000fe80000100a00 */
[----:B------:R-:W2:Y:S04]  /*d050*/  LDL.LU.64 R94, [R1+0x230] ;  /* 0x00023000015e7983 */ /* 0x000ea80000300a00 */
[----:B------:R3:W-:Y:S01]  /*d060*/  STL.64 [R1+0x470], R22 ;  /* 0x0004701601007387 */ /* 0x0007e20000100a00 */
[----:B-1----:R-:W-:-:S03]  /*d070*/  IMAD.WIDE R10, R154, 0x4, R90 ;  /* 0x000000049a0a7825 */ /* 0x002fc600078e025a */
[----:B------:R-:W-:Y:S01]  /*d080*/  LDGSTS.E [R9+0x38e80], desc[UR60][R124.64], P0 ;  /* 0x38e800007c097fae */ /* 0x000fe2000812187c */
[----:B------:R-:W-:-:S03]  /*d090*/  IMAD.WIDE R6, R154, 0x4, R88 ;  /* 0x000000049a067825 */ /* 0x000fc600078e0258 */
[----:B------:R-:W2:Y:S04]  /*d0a0*/  LDL.LU.64 R90, [R1+0x1f0] ;  /* 0x0001f000015a7983 */ /* 0x000ea80000300a00 */
[----:B------:R1:W-:Y:S04]  /*d0b0*/  STL.64 [R1+0x4f0], R10 ;  /* 0x0004f00a01007387 */ /* 0x0003e80000100a00 */
[----:B------:R-:W2:Y:S04]  /*d0c0*/  LDL.LU.64 R88, [R1+0x1b0] ;  /* 0x0001b00001587983 */ /* 0x000ea80000300a00 */
[----:B------:R4:W-:Y:S04]  /*d0d0*/  STL.64 [R1+0x568], R6 ;  /* 0x0005680601007387 */ /* 0x0009e80000100a00 */
[----:B------:R-:W2:Y:S04]  /*d0e0*/  LDL.LU.64 R96, [R1+0x170] ;  /* 0x0001700001607983 */ /* 0x000ea80000300a00 */
[----:B------:R1:W-:Y:S04]  /*d0f0*/  LDGSTS.E [R9+0x39280], desc[UR60][R22.64], P0 ;  /* 0x3928000016097fae */ /* 0x0003e8000812187c */
[----:B------:R1:W-:Y:S04]  /*d100*/  LDGSTS.E [R9+0x39680], desc[UR60][R10.64], P0 ;  /* 0x396800000a097fae */ /* 0x0003e8000812187c */
[----:B------:R-:W-:Y:S01]  /*d110*/  LDGSTS.E [R9+0x39a80], desc[UR60][R6.64], P0 ;  /* 0x39a8000006097fae */ /* 0x000fe2000812187c */
[----:B------:R-:W-:-:S03]  /*d120*/  IMAD.WIDE R4, R154, 0x4, R122 ;  /* 0x000000049a047825 */ /* 0x000fc600078e027a */
[----:B------:R-:W2:Y:S01]  /*d130*/  LDL.LU.64 R122, [R1+0x130] ;  /* 0x00013000017a7983 */ /* 0x000ea20000300a00 */
[----:B------:R-:W-:-:S03]  /*d140*/  IMAD.WIDE R102, R154, 0x4, R102 ;  /* 0x000000049a667825 */ /* 0x000fc600078e0266 */
[----:B------:R-:W2:Y:S01]  /*d150*/  LDL.LU.64 R108, [R1+0xf0] ;  /* 0x0000f000016c7983 */ /* 0x000ea20000300a00 */
[----:B---3--:R-:W-:-:S03]  /*d160*/  IMAD.WIDE R100, R154, 0x4, R100 ;  /* 0x000000049a647825 */ /* 0x008fc600078e0264 */
[----:B------:R3:W-:Y:S01]  /*d170*/  STL.64 [R1+0x5d0], R4 ;  /* 0x0005d00401007387 */ /* 0x0007e20000100a00 */
[----:B------:R-:W-:-:S03]  /*d180*/  IMAD.WIDE R98, R154, 0x4, R98 ;  /* 0x000000049a627825 */ /* 0x000fc600078e0262 */
[----:B------:R3:W-:Y:S01]  /*d190*/  LDGSTS.E [R9+0x39e80], desc[UR60][R4.64], P0 ;  /* 0x39e8000004097fae */ /* 0x0007e2000812187c */
[----:B-1----:R-:W-:-:S03]  /*d1a0*/  IMAD.WIDE R22, R154, 0x4, R120 ;  /* 0x000000049a167825 */ /* 0x002fc600078e0278 */
[----:B------:R-:W-:Y:S01]  /*d1b0*/  STL.64 [R1+0x180], R102 ;  /* 0x0001806601007387 */ /* 0x000fe20000100a00 */
[----:B------:R-:W-:-:S03]  /*d1c0*/  IMAD.WIDE R10, R154, 0x4, R138 ;  /* 0x000000049a0a7825 */ /* 0x000fc600078e028a */
[----:B------:R-:W-:Y:S01]  /*d1d0*/  STL.64 [R1+0x1c0], R100 ;  /* 0x0001c06401007387 */ /* 0x000fe20000100a00 */
[----:B---3--:R-:W-:-:S03]  /*d1e0*/  IMAD.WIDE R8, R154, 0x4, R116 ;  /* 0x000000049a087825 */ /* 0x008fc600078e0274 */
[----:B------:R-:W-:Y:S04]  /*d1f0*/  STL.64 [R1+0x200], R98 ;  /* 0x0002006201007387 */ /* 0x000fe80000100a00 */
[----:B------:R-:W-:Y:S04]  /*d200*/  STL.64 [R1+0x240], R22 ;  /* 0x0002401601007387 */ /* 0x000fe80000100a00 */
[----:B------:R-:W-:Y:S04]  /*d210*/  LDGSTS.E [R240+0x38300], desc[UR60][R102.64], P0 ;  /* 0x3830000066f07fae */ /* 0x000fe8000812187c */
[----:B------:R-:W-:Y:S04]  /*d220*/  STL.64 [R1+0x448], R10 ;  /* 0x0004480a01007387 */ /* 0x000fe80000100a00 */
[----:B------:R-:W-:Y:S01]  /*d230*/  LDGSTS.E [R240+0x38700], desc[UR60][R100.64], P0 ;  /* 0x3870000064f07fae */ /* 0x000fe2000812187c */
[----:B----4-:R-:W-:-:S03]  /*d240*/  IMAD.WIDE R6, R154, 0x4, R136 ;  /* 0x000000049a067825 */ /* 0x010fc600078e0288 */
[----:B------:R-:W-:Y:S04]  /*d250*/  STL.64 [R1+0x4b8], R8 ;  /* 0x0004b80801007387 */ /* 0x000fe80000100a00 */
[----:B------:R-:W-:Y:S01]  /*d260*/  LDGSTS.E [R240+0x38b00], desc[UR60][R98.64], P0 ;  /* 0x38b0000062f07fae */ /* 0x000fe2000812187c */
[----:B------:R-:W-:-:S03]  /*d270*/  IMAD.WIDE R4, R154, 0x4, R112 ;  /* 0x000000049a047825 */ /* 0x000fc600078e0270 */
[----:B------:R1:W-:Y:S04]  /*d280*/  STL.64 [R1+0x538], R6 ;  /* 0x0005380601007387 */ /* 0x0003e80000100a00 */
[----:B------:R-:W-:Y:S04]  /*d290*/  LDGSTS.E [R240+0x38f00], desc[UR60][R22.64], P0 ;  /* 0x38f0000016f07fae */ /* 0x000fe8000812187c */
[----:B------:R3:W-:Y:S04]  /*d2a0*/  STL.64 [R1+0x5a8], R4 ;  /* 0x0005a80401007387 */ /* 0x0007e80000100a00 */
[----:B------:R-:W-:Y:S04]  /*d2b0*/  LDGSTS.E [R240+0x39300], desc[UR60][R10.64], P0 ;  /* 0x393000000af07fae */ /* 0x000fe8000812187c */
[----:B------:R-:W-:Y:S04]  /*d2c0*/  LDGSTS.E [R240+0x39700], desc[UR60][R8.64], P0 ;  /* 0x3970000008f07fae */ /* 0x000fe8000812187c */
[----:B------:R1:W-:Y:S04]  /*d2d0*/  LDGSTS.E [R240+0x39b00], desc[UR60][R6.64], P0 ;  /* 0x39b0000006f07fae */ /* 0x0003e8000812187c */
[----:B------:R3:W-:Y:S01]  /*d2e0*/  LDGSTS.E [R240+0x39f00], desc[UR60][R4.64], P0 ;  /* 0x39f0000004f07fae */ /* 0x0007e2000812187c */
[----:B-1----:R-:W-:-:S04]  /*d2f0*/  IMAD.WIDE R6, R154, 0x4, R2 ;  /* 0x000000049a067825 */ /* 0x002fc800078e0202 */
[----:B---3--:R-:W-:-:S04]  /*d300*/  IMAD.WIDE R4, R154, 0x4, R156 ;  /* 0x000000049a047825 */ /* 0x008fc800078e029c */
[----:B--2---:R-:W-:-:S05]  /*d310*/  IMAD.WIDE R94, R154, 0x4, R94 ;  /* 0x000000049a5e7825 */ /* 0x004fca00078e025e */
[----:B------:R1:W-:Y:S04]  /*d320*/  STL.64 [R1+0x188], R94 ;  /* 0x0001885e01007387 */ /* 0x0003e80000100a00 */
[----:B------:R1:W-:Y:S01]  /*d330*/  LDGSTS.E [R241+0x38380], desc[UR60][R94.64], P0 ;  /* 0x383800005ef17fae */ /* 0x0003e2000812187c */
[----:B------:R-:W-:-:S04]  /*d340*/  IMAD.WIDE R90, R154, 0x4, R90 ;  /* 0x000000049a5a7825 */ /* 0x000fc800078e025a */
[C---:B------:R-:W-:Y:S01]  /*d350*/  IMAD.WIDE R88, R154.reuse, 0x4, R88 ;  /* 0x000000049a587825 */ /* 0x040fe200078e0258 */
[----:B------:R1:W-:Y:S04]  /*d360*/  STL.64 [R1+0x1c8], R90 ;  /* 0x0001c85a01007387 */ /* 0x0003e80000100a00 */
[----:B------:R1:W-:Y:S01]  /*d370*/  STL.64 [R1+0x208], R88 ;  /* 0x0002085801007387 */ /* 0x0003e20000100a00 */
[----:B------:R-:W-:-:S03]  /*d380*/  IMAD.WIDE R22, R154, 0x4, R96 ;  /* 0x000000049a167825 */ /* 0x000fc600078e0260 */
[----:B------:R1:W5:Y:S04]  /*d390*/  LDL.LU.64 R2, [R1+0x768] ;  /* 0x0007680001027983 */ /* 0x0003680000300a00 */
[----:B------:R1:W-:Y:S04]  /*d3a0*/  STL.64 [R1+0x248], R22 ;  /* 0x0002481601007387 */ /* 0x0003e80000100a00 */
[----:B------:R1:W5:Y:S04]  /*d3b0*/  LDL.LU.64 R156, [R1+0x760] ;  /* 0x00076000019c7983 */ /* 0x0003680000300a00 */
[----:B------:R1:W-:Y:S04]  /*d3c0*/  LDGSTS.E [R241+0x38780], desc[UR60][R90.64], P0 ;  /* 0x387800005af17fae */ /* 0x0003e8000812187c */
[----:B------:R1:W-:Y:S04]  /*d3d0*/  LDGSTS.E [R241+0x38b80], desc[UR60][R88.64], P0 ;  /* 0x38b8000058f17fae */ /* 0x0003e8000812187c */
[----:B------:R1:W-:Y:S01]  /*d3e0*/  LDGSTS.E [R241+0x38f80], desc[UR60][R22.64], P0 ;  /* 0x38f8000016f17fae */ /* 0x0003e2000812187c */
[----:B------:R-:W-:-:S05]  /*d3f0*/  IMAD.WIDE R10, R154, 0x4, R122 ;  /* 0x000000049a0a7825 */ /* 0x000fca00078e027a */
[----:B------:R1:W-:Y:S04]  /*d400*/  STL.64 [R1+0x430], R10 ;  /* 0x0004300a01007387 */ /* 0x0003e80000100a00 */
[----:B------:R-:W2:Y:S01]  /*d410*/  LDL R123, [R1+0x354] ;  /* 0x00035400017b7983 */ /* 0x000ea20000100800 */
[----:B------:R-:W-:-:S03]  /*d420*/  IMAD.WIDE R8, R154, 0x4, R108 ;  /* 0x000000049a087825 */ /* 0x000fc600078e026c */
[----:B------:R1:W-:Y:S04]  /*d430*/  LDGSTS.E [R241+0x39380], desc[UR60][R10.64], P0 ;  /* 0x393800000af17fae */ /* 0x0003e8000812187c */
[----:B------:R1:W-:Y:S04]  /*d440*/  STL.64 [R1+0x480], R8 ;  /* 0x0004800801007387 */ /* 0x0003e80000100a00 */
[----:B------:R1:W-:Y:S04]  /*d450*/  STL.64 [R1+0x4f8], R6 ;  /* 0x0004f80601007387 */ /* 0x0003e80000100a00 */
[----:B------:R1:W-:Y:S04]  /*d460*/  STL.64 [R1+0x578], R4 ;  /* 0x0005780401007387 */ /* 0x0003e80000100a00 */
[----:B------:R1:W-:Y:S04]  /*d470*/  LDGSTS.E [R241+0x39780], desc[UR60][R8.64], P0 ;  /* 0x3978000008f17fae */ /* 0x0003e8000812187c */
[----:B------:R1:W-:Y:S04]  /*d480*/  LDGSTS.E [R241+0x39b80], desc[UR60][R6.64], P0 ;  /* 0x39b8000006f17fae */ /* 0x0003e8000812187c */
[----:B------:R1:W-:Y:S01]  /*d490*/  LDGSTS.E [R241+0x39f80], desc[UR60][R4.64], P0 ;  /* 0x39f8000004f17fae */ /* 0x0003e2000812187c */
[----:B------:R-:W-:-:S03]  /*d4a0*/  CS2R R56, SRZ ;  /* 0x0000000000387805 */ /* 0x000fc6000001ff00 */
[----:B------:R-:W0:Y:S01]  /*d4b0*/  LDGDEPBAR ;  /* 0x00000000000079af */ /* 0x000e220000000000 */
[----:B------:R-:W-:Y:S02]  /*d4c0*/  CS2R R58, SRZ ;  /* 0x00000000003a7805 */ /* 0x000fe4000001ff00 */
[----:B------:R-:W-:Y:S02]  /*d4d0*/  CS2R R60, SRZ ;  /* 0x00000000003c7805 */ /* 0x000fe4000001ff00 */
[----:B------:R-:W-:Y:S02]  /*d4e0*/  CS2R R62, SRZ ;  /* 0x00000000003e7805 */ /* 0x000fe4000001ff00 */
[----:B------:R-:W-:Y:S02]  /*d4f0*/  CS2R R64, SRZ ;  /* 0x0000000000407805 */ /* 0x000fe4000001ff00 */
[----:B------:R-:W-:Y:S02]  /*d500*/  CS2R R66, SRZ ;  /* 0x0000000000427805 */ /* 0x000fe4000001ff00 */
[----:B------:R-:W-:-:S02]  /*d510*/  CS2R R68, SRZ ;  /* 0x0000000000447805 */ /* 0x000fc4000001ff00 */
        /* <DEDUP_REMOVED lines=25> */
[----:B--2---:R-:W-:-:S13]  /*d6b0*/  ISETP.GE.AND P0, PT, R123, 0x80, PT ;  /* 0x000000807b00780c */ /* 0x004fda0003f06270 */
[----:B-1----:R-:W-:Y:S05]  /*d6c0*/  @!P0 BRA `(.L_x_0) ;  /* 0x000000a800fc8947 */ /* 0x002fea0003800000 */
[----:B------:R-:W2:Y:S04]  /*d6d0*/  LDL.LU.64 R108, [R1+0x270] ;  /* 0x00027000016c7983 */ /* 0x000ea80000300a00 */
[----:B------:R-:W3:Y:S04]  /*d6e0*/  LDL.LU.64 R94, [R1+0x38] ;  /* 0x00003800015e7983 */ /* 0x000ee80000300a00 */
[----:B------:R-:W4:Y:S04]  /*d6f0*/  LDL.LU.64 R90, [R1+0x30] ;  /* 0x00003000015a7983 */ /* 0x000f280000300a00 */
[----:B------:R-:W4:Y:S04]  /*d700*/  LDL.LU.64 R88, [R1+0x28] ;  /* 0x0000280001587983 */ /* 0x000f280000300a00 */
[----:B------:R-:W-:Y:S04]  /*d710*/  STL [R1+0x770], R152 ;  /* 0x0007709801007387 */ /* 0x000fe80000100800 */
[----:B-----5:R-:W-:Y:S04]  /*d720*/  STL.64 [R1+0x768], R156 ;  /* 0x0007689c01007387 */ /* 0x020fe80000100a00 */
[----:B------:R1:W-:Y:S01]  /*d730*/  STL.64 [R1+0x760], R2 ;  /* 0x0007600201007387 */ /* 0x0003e20000100a00 */
[----:B------:R-:W-:-:S02]  /*d740*/  IMAD.MOV.U32 R22, RZ, RZ, R250 ;  /* 0x000000ffff167224 */ /* 0x000fc400078e00fa */
[----:B------:R-:W-:Y:S02]  /*d750*/  IMAD.MOV.U32 R23, RZ, RZ, R251 ;  /* 0x000000ffff177224 */ /* 0x000fe400078e00fb */
[----:B--2---:R-:W-:Y:S02]  /*d760*/  IMAD.MOV.U32 R4, RZ, RZ, R108 ;  /* 0x000000ffff047224 */ /* 0x004fe400078e006c */
[----:B------:R-:W-:Y:S02]  /*d770*/  IMAD.MOV.U32 R5, RZ, RZ, R109 ;  /* 0x000000ffff057224 */ /* 0x000fe400078e006d */
[----:B---3--:R-:W-:Y:S01]  /*d780*/  IMAD.MOV.U32 R6, RZ, RZ, R94 ;  /* 0x000000ffff067224 */ /* 0x008fe200078e005e */
[----:B------:R-:W2:Y:S01]  /*d790*/  LDL.LU.64 R108, [R1] ;  /* 0x00000000016c7983 */ /* 0x000ea20000300a00 */
[----:B------:R-:W-:Y:S02]  /*d7a0*/  IMAD.MOV.U32 R7, RZ, RZ, R95 ;  /* 0x000000ffff077224 */ /* 0x000fe400078e005f */
[----:B----4-:R-:W-:Y:S01]  /*d7b0*/  IMAD.MOV.U32 R8, RZ, RZ, R90 ;  /* 0x000000ffff087224 */ /* 0x010fe200078e005a */
[----:B------:R-:W-:Y:S01]  /*d7c0*/  STL.64 [R1+0x778], R4 ;  /* 0x0007780401007387 */ /* 0x000fe20000100a00 */
[----:B------:R-:W-:-:S02]  /*d7d0*/  IMAD.MOV.U32 R9, RZ, RZ, R91 ;  /* 0x000000ffff097224 */ /* 0x000fc400078e005b */
[----:B------:R-:W-:Y:S01]  /*d7e0*/  IMAD.MOV.U32 R10, RZ, RZ, R88 ;  /* 0x000000ffff0a7224 */ /* 0x000fe200078e0058 */
[----:B------:R-:W-:Y:S01]  /*d7f0*/  STL.64 [R1+0x780], R6 ;  /* 0x0007800601007387 */ /* 0x000fe20000100a00 */
[----:B------:R-:W-:Y:S02]  /*d800*/  IMAD.MOV.U32 R11, RZ, RZ, R89 ;  /* 0x000000ffff0b7224 */ /* 0x000fe400078e0059 */
[----:B------:R-:W-:Y:S01]  /*d810*/  IMAD.MOV.U32 R88, RZ, RZ, R238 ;  /* 0x000000ffff587224 */ /* 0x000fe200078e00ee */
[----:B------:R-:W-:Y:S01]  /*d820*/  STL.64 [R1+0x788], R8 ;  /* 0x0007880801007387 */ /* 0x000fe20000100a00 */
[----:B------:R-:W-:-:S03]  /*d830*/  IMAD.MOV.U32 R89, RZ, RZ, R239 ;  /* 0x000000ffff597224 */ /* 0x000fc600078e00ef */
[----:B------:R3:W-:Y:S04]  /*d840*/  STL.64 [R1+0x790], R10 ;  /* 0x0007900a01007387 */ /* 0x0007e80000100a00 */
[----:B------:R-:W-:Y:S04]  /*d850*/  STL.64 [R1+0x798], R12 ;  /* 0x0007980c01007387 */ /* 0x000fe80000100a00 */
[----:B------:R-:W-:Y:S04]  /*d860*/  STL.64 [R1+0x7a0], R14 ;  /* 0x0007a00e01007387 */ /* 0x000fe80000100a00 */
[----:B------:R4:W-:Y:S04]  /*d870*/  STL.64 [R1+0x7a8], R16 ;  /* 0x0007a81001007387 */ /* 0x0009e80000100a00 */
[----:B------:R4:W-:Y:S04]  /*d880*/  STL.64 [R1+0x7b0], R18 ;  /* 0x0007b01201007387 */ /* 0x0009e80000100a00 */
[----:B------:R4:W-:Y:S04]  /*d890*/  STL.64 [R1+0x7b8], R20 ;  /* 0x0007b81401007387 */ /* 0x0009e80000100a00 */
[----:B------:R-:W-:Y:S04]  /*d8a0*/  STL.64 [R1+0x7c0], R22 ;  /* 0x0007c01601007387 */ /* 0x000fe80000100a00 */
[----:B------:R-:W-:Y:S04]  /*d8b0*/  STL.64 [R1+0x7c8], R88 ;  /* 0x0007c85801007387 */ /* 0x000fe80000100a00 */
[----:B------:R-:W3:Y:S04]  /*d8c0*/  LDL.LU.64 R128, [R1+0x2e8] ;  /* 0x0002e80001807983 */ /* 0x000ee80000300a00 */
[----:B------:R-:W4:Y:S04]  /*d8d0*/  LDL.LU.64 R130, [R1+0x2f0] ;  /* 0x0002f00001827983 */ /* 0x000f280000300a00 */
        /* <DEDUP_REMOVED lines=11> */
[----:B------:R-:W4:Y:S01]  /*d990*/  LDL.LU.64 R170, [R1+0x280] ;  /* 0x0002800001aa7983 */ /* 0x000f220000300a00 */
[----:B------:R-:W-:-:S03]  /*d9a0*/  IMAD.MOV.U32 R102, RZ, RZ, R134 ;  /* 0x000000ffff667224 */ /* 0x000fc600078e0086 */
[----:B------:R-:W4:Y:S04]  /*d9b0*/  LDL.LU.64 R186, [R1+0x288] ;  /* 0x0002880001ba7983 */ /* 0x000f280000300a00 */
[----:B------:R-:W4:Y:S04]  /*d9c0*/  LDL.LU.64 R174, [R1+0x290] ;  /* 0x0002900001ae7983 */ /* 0x000f280000300a00 */
[----:B------:R-:W4:Y:S04]  /*d9d0*/  LDL.LU.64 R176, [R1+0x8] ;  /* 0x0000080001b07983 */ /* 0x000f280000300a00 */
[----:B------:R-:W4:Y:S04]  /*d9e0*/  LDL.LU.64 R178, [R1+0x10] ;  /* 0x0000100001b27983 */ /* 0x000f280000300a00 */
[----:B------:R-:W4:Y:S01]  /*d9f0*/  LDL.LU.64 R182, [R1+0x18] ;  /* 0x0000180001b67983 */ /* 0x000f220000300a00 */
[----:B------:R-:W-:-:S02]  /*da00*/  IMAD.MOV.U32 R101, RZ, RZ, R105 ;  /* 0x000000ffff657224 */ /* 0x000fc400078e0069 */
[----:B------:R-:W-:Y:S01]  /*da10*/  IMAD.MOV.U32 R146, RZ, RZ, R140 ;  /* 0x000000ffff927224 */ /* 0x000fe200078e008c */
[----:B------:R-:W-:Y:S01]  /*da20*/  MOV R116, R206 ;  /* 0x000000ce00747202 */ /* 0x000fe20000000f00 */
[----:B------:R-:W-:Y:S02]  /*da30*/  IMAD.MOV.U32 R147, RZ, RZ, R180 ;  /* 0x000000ffff937224 */ /* 0x000fe400078e00b4 */
[----:B------:R-:W-:Y:S02]  /*da40*/  IMAD.MOV.U32 R112, RZ, RZ, R181 ;  /* 0x000000ffff707224 */ /* 0x000fe400078e00b5 */
[----:B------:R-:W-:Y:S01]  /*da50*/  IMAD.MOV.U32 R122, RZ, RZ, R207 ;  /* 0x000000ffff7a7224 */ /* 0x000fe200078e00cf */
[----:B--2---:R-:W-:Y:S01]  /*da60*/  MOV R90, R108 ;  /* 0x0000006c005a7202 */ /* 0x004fe20000000f00 */
[----:B------:R-:W-:Y:S02]  /*da70*/  IMAD.MOV.U32 R91, RZ, RZ, R109 ;  /* 0x000000ffff5b7224 */ /* 0x000fe400078e006d */
[----:B---3--:R-:W-:-:S02]  /*da80*/  IMAD.MOV.U32 R127, RZ, RZ, R128 ;  /* 0x000000ffff7f7224 */ /* 0x008fc400078e0080 */
[----:B------:R-:W-:Y:S02]  /*da90*/  IMAD.MOV.U32 R128, RZ, RZ, R129 ;  /* 0x000000ffff807224 */ /* 0x000fe400078e0081 */
[----:B----4-:R-:W-:Y:S02]  /*daa0*/  IMAD.MOV.U32 R129, RZ, RZ, R130 ;  /* 0x000000ffff817224 */ /* 0x010fe400078e0082 */
[----:B------:R-:W-:Y:S02]  /*dab0*/  IMAD.MOV.U32 R130, RZ, RZ, R131 ;  /* 0x000000ffff827224 */ /* 0x000fe400078e0083 */
[----:B------:R-:W-:Y:S02]  /*dac0*/  IMAD.MOV.U32 R131, RZ, RZ, R132 ;  /* 0x000000ffff837224 */ /* 0x000fe400078e0084 */
[----:B------:R-:W-:Y:S02]  /*dad0*/  IMAD.MOV.U32 R132, RZ, RZ, R133 ;  /* 0x000000ffff847224 */ /* 0x000fe400078e0085 */
[----:B------:R-:W-:-:S02]  /*dae0*/  IMAD.MOV.U32 R133, RZ, RZ, R230 ;  /* 0x000000ffff857224 */ /* 0x000fc400078e00e6 */
[----:B------:R-:W-:Y:S02]  /*daf0*/  IMAD.MOV.U32 R134, RZ, RZ, R231 ;  /* 0x000000ffff867224 */ /* 0x000fe400078e00e7 */
[----:B------:R-:W2:Y:S04]  /*db00*/  LDL.LU.64 R230, [R1+0x20] ;  /* 0x0000200001e67983 */ /* 0x000ea80000300a00 */
[----:B-1----:R-:W3:Y:S04]  /*db10*/  LDL.LU.64 R2, [R1+0x3f0] ;  /* 0x0003f00001027983 */ /* 0x002ee80000300a00 */
[----:B------:R-:W4:Y:S04]  /*db20*/  LDL.LU.64 R156, [R1+0x3f8] ;  /* 0x0003f800019c7983 */ /* 0x000f280000300a00 */
[----:B------:R-:W4:Y:S04]  /*db30*/  LDL.LU.64 R240, [R1+0x400] ;  /* 0x0004000001f07983 */ /* 0x000f280000300a00 */
        /* <DEDUP_REMOVED lines=10> */
[----:B------:R-:W-:Y:S02]  /*dbe0*/  IMAD.MOV.U32 R136, RZ, RZ, R137 ;  /* 0x000000ffff887224 */ /* 0x000fe400078e0089 */
[----:B------:R-:W-:Y:S02]  /*dbf0*/  IMAD.MOV.U32 R143, RZ, RZ, R160 ;  /* 0x000000ffff8f7224 */ /* 0x000fe400078e00a0 */
[----:B------:R-:W-:-:S02]  /*dc00*/  IMAD.MOV.U32 R144, RZ, RZ, R161 ;  /* 0x000000ffff907224 */ /* 0x000fc400078e00a1 */
[----:B------:R-:W-:Y:S02]  /*dc10*/  IMAD.MOV.U32 R137, RZ, RZ, R138 ;  /* 0x000000ffff897224 */ /* 0x000fe400078e008a */
[----:B------:R-:W-:Y:S02]  /*dc20*/  IMAD.MOV.U32 R161, RZ, RZ, R162 ;  /* 0x000000ffffa17224 */ /* 0x000fe400078e00a2 */
[----:B------:R-:W-:Y:S02]  /*dc30*/  IMAD.MOV.U32 R160, RZ, RZ, R163 ;  /* 0x000000ffffa07224 */ /* 0x000fe400078e00a3 */
[----:B------:R-:W-:Y:S02]  /*dc40*/  IMAD.MOV.U32 R138, RZ, RZ, R139 ;  /* 0x000000ffff8a7224 */ /* 0x000fe400078e008b */
[----:B------:R-:W-:Y:S02]  /*dc50*/  IMAD.MOV.U32 R163, RZ, RZ, R164 ;  /* 0x000000ffffa37224 */ /* 0x000fe400078e00a4 */
[----:B------:R-:W-:-:S02]  /*dc60*/  IMAD.MOV.U32 R162, RZ, RZ, R165 ;  /* 0x000000ffffa27224 */ /* 0x000fc400078e00a5 */
[----:B------:R-:W-:Y:S02]  /*dc70*/  IMAD.MOV.U32 R139, RZ, RZ, R222 ;  /* 0x000000ffff8b7224 */ /* 0x000fe400078e00de */
[----:B------:R-:W-:Y:S02]  /*dc80*/  IMAD.MOV.U32 R140, RZ, RZ, R223 ;  /* 0x000000ffff8c7224 */ /* 0x000fe400078e00df */
[----:B------:R-:W-:Y:S01]  /*dc90*/  IMAD.MOV.U32 R165, RZ, RZ, R166 ;  /* 0x000000ffffa57224 */ /* 0x000fe200078e00a6 */
[----:B------:R-:W4:Y:S01]  /*dca0*/  LDL.LU.64 R222, [R1+0x390] ;  /* 0x0003900001de7983 */ /* 0x000f220000300a00 */
[----:B------:R-:W-:Y:S01]  /*dcb0*/  IMAD.MOV.U32 R164, RZ, RZ, R167 ;  /* 0x000000ffffa47224 */ /* 0x000fe200078e00a7 */
[----:B------:R-:W-:Y:S01]  /*dcc0*/  MOV R167, R228 ;  /* 0x000000e400a77202 */ /* 0x000fe20000000f00 */
[----:B------:R-:W-:Y:S02]  /*dcd0*/  IMAD.MOV.U32 R166, RZ, RZ, R229 ;  /* 0x000000ffffa67224 */ /* 0x000fe400078e00e5 */
[----:B------:R-:W4:Y:S01]  /*dce0*/  LDL.LU.64 R228, [R1+0x398] ;  /* 0x0003980001e47983 */ /* 0x000f220000300a00 */
[----:B--2---:R-:W-:-:S02]  /*dcf0*/  IMAD.MOV.U32 R181, RZ, RZ, R230 ;  /* 0x000000ffffb57224 */ /* 0x004fc400078e00e6 */
[----:B------:R-:W-:Y:S02]  /*dd00*/  IMAD.MOV.U32 R180, RZ, RZ, R231 ;  /* 0x000000ffffb47224 */ /* 0x000fe400078e00e7 */
[----:B------:R-:W2:Y:S01]  /*dd10*/  LDL.LU.64 R230, [R1+0x3a0] ;  /* 0x0003a00001e67983 */ /* 0x000ea20000300a00 */
[----:B---3--:R-:W-:Y:S02]  /*dd20*/  IMAD.MOV.U32 R207, RZ, RZ, R2 ;  /* 0x000000ffffcf7224 */ /* 0x008fe400078e0002 */
[----:B------:R-:W-:Y:S02]  /*dd30*/  IMAD.MOV.U32 R206, RZ, RZ, R3 ;  /* 0x000000ffffce7224 */ /* 0x000fe400078e0003 */
[----:B------:R-:W3:Y:S04]  /*dd40*/  LDL.LU.64 R2, [R1+0x3a8] ;  /* 0x0003a80001027983 */ /* 0x000ee80000300a00 */
[----:B------:R-:W3:Y:S04]  /*dd50*/  LDL.LU.64 R10, [R1+0x370] ;  /* 0x00037000010a7983 */ /* 0x000ee80000300a00 */
[----:B------:R-:W3:Y:S04]  /*dd60*/  LDL.LU.64 R8, [R1+0x378] ;  /* 0x0003780001087983 */ /* 0x000ee80000300a00 */
[----:B------:R-:W3:Y:S01]  /*dd70*/  LDL.LU.64 R6, [R1+0x380] ;  /* 0x0003800001067983 */ /* 0x000ee20000300a00 */
[----:B------:R-:W-:-:S02]  /*dd80*/  IMAD.MOV.U32 R100, RZ, RZ, R115 ;  /* 0x000000ffff647224 */ /* 0x000fc400078e0073 */
[----:B------:R-:W-:Y:S02]  /*dd90*/  IMAD.MOV.U32 R109, RZ, RZ, R198 ;  /* 0x000000ffff6d7224 */ /* 0x000fe400078e00c6 */
[----:B------:R-:W-:Y:S01]  /*dda0*/  IMAD.MOV.U32 R115, RZ, RZ, R199 ;  /* 0x000000ffff737224 */ /* 0x000fe200078e00c7 */
[----:B------:R-:W-:Y:S01]  /*ddb0*/  MOV R199, R212 ;  /* 0x000000d400c77202 */ /* 0x000fe20000000f00 */
[----:B------:R-:W-:Y:S02]  /*ddc0*/  IMAD.MOV.U32 R120, RZ, RZ, R200 ;  /* 0x000000ffff787224 */ /* 0x000fe400078e00c8 */
[----:B------:R-:W-:Y:S02]  /*ddd0*/  IMAD.MOV.U32 R121, RZ, RZ, R201 ;  /* 0x000000ffff797224 */ /* 0x000fe400078e00c9 */
[----:B------:R-:W-:Y:S02]  /*dde0*/  IMAD.MOV.U32 R198, RZ, RZ, R213 ;  /* 0x000000ffffc67224 */ /* 0x000fe400078e00d5 */
[----:B------:R-:W-:-:S02]  /*ddf0*/  IMAD.MOV.U32 R201, RZ, RZ, R210 ;  /* 0x000000ffffc97224 */ /* 0x000fc400078e00d2 */
[----:B------:R-:W-:Y:S02]  /*de00*/  IMAD.MOV.U32 R200, RZ, RZ, R211 ;  /* 0x000000ffffc87224 */ /* 0x000fe400078e00d3 */
[----:B----4-:R-:W-:Y:S02]  /*de10*/  IMAD.MOV.U32 R211, RZ, RZ, R240 ;  /* 0x000000ffffd37224 */ /* 0x010fe400078e00f0 */
[----:B------:R-:W-:Y:S02]  /*de20*/  IMAD.MOV.U32 R210, RZ, RZ, R241 ;  /* 0x000000ffffd27224 */ /* 0x000fe400078e00f1 */
[----:B------:R-:W-:Y:S01]  /*de30*/  IMAD.MOV.U32 R213, RZ, RZ, R214 ;  /* 0x000000ffffd57224 */ /* 0x000fe200078e00d6 */
[----:B------:R-:W4:Y:S01]  /*de40*/  LDL.LU.64 R240, [R1+0x388] ;  /* 0x0003880001f07983 */ /* 0x000f220000300a00 */
[----:B------:R-:W-:Y:S01]  /*de50*/  IMAD.MOV.U32 R212, RZ, RZ, R215 ;  /* 0x000000ffffd47224 */ /* 0x000fe200078e00d7 */
[----:B------:R-:W-:Y:S01]  /*de60*/  MOV R215, R242 ;  /* 0x000000f200d77202 */ /* 0x000fe20000000f00 */
[----:B------:R-:W-:-:S02]  /*de70*/  IMAD.MOV.U32 R214, RZ, RZ, R243 ;  /* 0x000000ffffd67224 */ /* 0x000fc400078e00f3 */
[----:B------:R-:W4:Y:S04]  /*de80*/  LDL.LU.64 R242, [R1+0x348] ;  /* 0x0003480001f27983 */ /* 0x000f280000300a00 */
[----:B------:R-:W4:Y:S04]  /*de90*/  LDL.LU.64 R16, [R1+0x358] ;  /* 0x0003580001107983 */ /* 0x000f280000300a00 */
[----:B------:R-:W4:Y:S01]  /*dea0*/  LDL.LU.64 R4, [R1+0x360] ;  /* 0x0003600001047983 */ /* 0x000f220000300a00 */
        /* <DEDUP_REMOVED lines=12> */
[----:B------:R-:W-:Y:S02]  /*df70*/  IMAD.MOV.U32 R208, RZ, RZ, R157 ;  /* 0x000000ffffd07224 */ /* 0x000fe400078e009d */
[----:B------:R-:W-:Y:S01]  /*df80*/  IMAD.MOV.U32 R98, RZ, RZ, R111 ;  /* 0x000000ffff627224 */ /* 0x000fe200078e006f */
[----:B------:R-:W4:Y:S01]  /*df90*/  LDL.LU.64 R156, [R1+0x328] ;  /* 0x00032800019c7983 */ /* 0x000f220000300a00 */
[----:B------:R-:W-:-:S02]  /*dfa0*/  IMAD.MOV.U32 R111, RZ, RZ, R149 ;  /* 0x000000ffff6f7224 */ /* 0x000fc400078e0095 */
[----:B------:R-:W-:Y:S02]  /*dfb0*/  IMAD.MOV.U32 R149, RZ, RZ, R216 ;  /* 0x000000ffff957224 */ /* 0x000fe400078e00d8 */
[----:B------:R-:W-:Y:S02]  /*dfc0*/  IMAD.MOV.U32 R126, RZ, RZ, R217 ;  /* 0x000000ffff7e7224 */ /* 0x000fe400078e00d9 */
[----:B------:R-:W-:Y:S02]  /*dfd0*/  IMAD.MOV.U32 R217, RZ, RZ, R218 ;  /* 0x000000ffffd97224 */ /* 0x000fe400078e00da */
[----:B------:R-:W-:Y:S02]  /*dfe0*/  IMAD.MOV.U32 R216, RZ, RZ, R219 ;  /* 0x000000ffffd87224 */ /* 0x000fe400078e00db */
[----:B------:R-:W-:Y:S02]  /*dff0*/  IMAD.MOV.U32 R219, RZ, RZ, R152 ;  /* 0x000000ffffdb7224 */ /* 0x000fe400078e0098 */
[----:B------:R-:W-:-:S02]  /*e000*/  IMAD.MOV.U32 R218, RZ, RZ, R153 ;  /* 0x000000ffffda7224 */ /* 0x000fc400078e0099 */
[----:B------:R-:W4:Y:S01]  /*e010*/  LDL.LU.64 R152, [R1+0x330] ;  /* 0x0003300001987983 */ /* 0x000f220000300a00 */
[----:B------:R-:W-:Y:S02]  /*e020*/  IMAD.MOV.U32 R124, RZ, RZ, R204 ;  /* 0x000000ffff7c7224 */ /* 0x000fe400078e00cc */
[----:B------:R-:W-:Y:S02]  /*e030*/  IMAD.MOV.U32 R197, RZ, RZ, R226 ;  /* 0x000000ffffc57224 */ /* 0x000fe400078e00e2 */
[----:B------:R-:W-:Y:S02]  /*e040*/  IMAD.MOV.U32 R204, RZ, RZ, R225 ;  /* 0x000000ffffcc7224 */ /* 0x000fe400078e00e1 */
[----:B------:R-:W-:Y:S02]  /*e050*/  IMAD.MOV.U32 R226, RZ, RZ, R228 ;  /* 0x000000ffffe27224 */ /* 0x000fe400078e00e4 */
[----:B------:R-:W-:Y:S02]  /*e060*/  IMAD.MOV.U32 R225, RZ, RZ, R229 ;  /* 0x000000ffffe17224 */ /* 0x000fe400078e00e5 */
[----:B--2---:R-:W-:-:S02]  /*e070*/  IMAD.MOV.U32 R228, RZ, RZ, R230 ;  /* 0x000000ffffe47224 */ /* 0x004fc400078e00e6 */
[----:B---3--:R-:W-:Y:S02]  /*e080*/  IMAD.MOV.U32 R230, RZ, RZ, R2 ;  /* 0x000000ffffe67224 */ /* 0x008fe400078e0002 */
[----:B------:R-:W-:Y:S02]  /*e090*/  IMAD.MOV.U32 R229, RZ, RZ, R3 ;  /* 0x000000ffffe57224 */ /* 0x000fe400078e0003 */
[----:B------:R-:W2:Y:S04]  /*e0a0*/  LDL.LU.64 R2, [R1+0x338] ;  /* 0x0003380001027983 */ /* 0x000ea80000300a00 */
[----:B------:R-:W3:Y:S01]  /*e0b0*/  LDL.LU.64 R14, [R1+0x340] ;  /* 0x00034000010e7983 */ /* 0x000ee20000300a00 */
[----:B------:R-:W-:Y:S02]  /*e0c0*/  IMAD.MOV.U32 R99, RZ, RZ, R114 ;  /* 0x000000ffff637224 */ /* 0x000fe400078e0072 */
[----:B------:R-:W-:Y:S01]  /*e0d0*/  IMAD.MOV.U32 R114, RZ, RZ, R173 ;  /* 0x000000ffff727224 */ /* 0x000fe200078e00ad */
[----:B------:R-:W3:Y:S01]  /*e0e0*/  LDL.LU.64 R12, [R1+0x308] ;  /* 0x00030800010c7983 */ /* 0x000ee20000300a00 */
[----:B------:R-:W-:-:S02]  /*e0f0*/  IMAD.MOV.U32 R173, RZ, RZ, R174 ;  /* 0x000000ffffad7224 */ /* 0x000fc400078e00ae */
[----:B------:R-:W-:Y:S02]  /*e100*/  IMAD.MOV.U32 R174, RZ, RZ, R177 ;  /* 0x000000ffffae7224 */ /* 0x000fe400078e00b1 */
[----:B------:R-:W-:Y:S02]  /*e110*/  IMAD.MOV.U32 R177, RZ, RZ, R178 ;  /* 0x000000ffffb17224 */ /* 0x000fe400078e00b2 */
[----:B------:R-:W-:Y:S01]  /*e120*/  IMAD.MOV.U32 R178, RZ, RZ, R183 ;  /* 0x000000ffffb27224 */ /* 0x000fe200078e00b7 */
[----:B------:R-:W-:Y:S01]  /*e130*/  MOV R183, R232 ;  /* 0x000000e800b77202 */ /* 0x000fe20000000f00 */
[----:B------:R-:W-:Y:S02]  /*e140*/  IMAD.MOV.U32 R196, RZ, RZ, R227 ;  /* 0x000000ffffc47224 */ /* 0x000fe400078e00e3 */
[----:B------:R-:W-:Y:S01]  /*e150*/  IMAD.MOV.U32 R227, RZ, RZ, R231 ;  /* 0x000000ffffe37224 */ /* 0x000fe200078e00e7 */
[----:B------:R-:W-:Y:S01]  /*e160*/  MOV R231, R11 ;  /* 0x0000000b00e77202 */ /* 0x000fe20000000f00 */
[----:B------:R-:W-:-:S02]  /*e170*/  IMAD.MOV.U32 R113, RZ, RZ, R172 ;  /* 0x000000ffff717224 */ /* 0x000fc400078e00ac */
[----:B------:R-:W-:Y:S02]  /*e180*/  IMAD.MOV.U32 R232, RZ, RZ, R10 ;  /* 0x000000ffffe87224 */ /* 0x000fe400078e000a */
[----:B------:R-:W-:Y:S01]  /*e190*/  IMAD.MOV.U32 R172, RZ, RZ, R175 ;  /* 0x000000ffffac7224 */ /* 0x000fe200078e00af */
[----:B------:R-:W3:Y:S01]  /*e1a0*/  LDL.LU.64 R10, [R1+0x310] ;  /* 0x00031000010a7983 */ /* 0x000ee20000300a00 */
[----:B------:R-:W-:Y:S01]  /*e1b0*/  IMAD.MOV.U32 R175, RZ, RZ, R176 ;  /* 0x000000ffffaf7224 */ /* 0x000fe200078e00b0 */
[----:B------:R-:W-:Y:S01]  /*e1c0*/  MOV R103, R118 ;  /* 0x0000007600677202 */ /* 0x000fe20000000f00 */
[----:B------:R-:W-:Y:S02]  /*e1d0*/  IMAD.MOV.U32 R176, RZ, RZ, R179 ;  /* 0x000000ffffb07224 */ /* 0x000fe400078e00b3 */
[----:B------:R-:W-:Y:S02]  /*e1e0*/  IMAD.MOV.U32 R118, RZ, RZ, R185 ;  /* 0x000000ffff767224 */ /* 0x000fe400078e00b9 */
[----:B------:R-:W-:-:S02]  /*e1f0*/  IMAD.MOV.U32 R179, RZ, RZ, R182 ;  /* 0x000000ffffb37224 */ /* 0x000fc400078e00b6 */
[----:B------:R-:W-:Y:S02]  /*e200*/  IMAD.MOV.U32 R182, RZ, RZ, R233 ;  /* 0x000000ffffb67224 */ /* 0x000fe400078e00e9 */
[----:B------:R-:W-:Y:S02]  /*e210*/  IMAD.MOV.U32 R185, RZ, RZ, R234 ;  /* 0x000000ffffb97224 */ /* 0x000fe400078e00ea */
[----:B------:R-:W-:Y:S02]  /*e220*/  IMAD.MOV.U32 R234, RZ, RZ, R8 ;  /* 0x000000ffffea7224 */ /* 0x000fe400078e0008 */
[----:B------:R-:W-:Y:S02]  /*e230*/  IMAD.MOV.U32 R233, RZ, RZ, R9 ;  /* 0x000000ffffe97224 */ /* 0x000fe400078e0009 */
[----:B------:R-:W3:Y:S01]  /*e240*/  LDL.LU.64 R8, [R1+0x318] ;  /* 0x0003180001087983 */ /* 0x000ee20000300a00 */
[----:B------:R-:W-:Y:S02]  /*e250*/  IMAD.MOV.U32 R117, RZ, RZ, R184 ;  /* 0x000000ffff757224 */ /* 0x000fe400078e00b8 */
[----:B------:R-:W-:-:S02]  /*e260*/  IMAD.MOV.U32 R96, RZ, RZ, R236 ;  /* 0x000000ffff607224 */ /* 0x000fc400078e00ec */
[----:B------:R-:W-:Y:S02]  /*e270*/  IMAD.MOV.U32 R184, RZ, RZ, R235 ;  /* 0x000000ffffb87224 */ /* 0x000fe400078e00eb */
[----:B------:R-:W-:Y:S02]  /*e280*/  IMAD.MOV.U32 R236, RZ, RZ, R6 ;  /* 0x000000ffffec7224 */ /* 0x000fe400078e0006 */
[----:B------:R-:W-:Y:S02]  /*e290*/  IMAD.MOV.U32 R235, RZ, RZ, R7 ;  /* 0x000000ffffeb7224 */ /* 0x000fe400078e0007 */
[----:B------:R-:W3:Y:S01]  /*e2a0*/  LDL.LU.64 R6, [R1+0x320] ;  /* 0x0003200001067983 */ /* 0x000ee20000300a00 */
[----:B------:R-:W-:-:S03]  /*e2b0*/  IMAD.MOV.U32 R97, RZ, RZ, R237 ;  /* 0x000000ffff617224 */ /* 0x000fc600078e00ed */
[----:B------:R-:W3:Y:S01]  /*e2c0*/  LDL.LU.64 R18, [R1+0x2d8] ;  /* 0x0002d80001127983 */ /* 0x000ee20000300a00 */
[----:B----4-:R-:W-:Y:S02]  /*e2d0*/  IMAD.MOV.U32 R238, RZ, RZ, R240 ;  /* 0x000000ffffee7224 */ /* 0x010fe400078e00f0 */
[----:B------:R-:W-:Y:S02]  /*e2e0*/  IMAD.MOV.U32 R237, RZ, RZ, R241 ;  /* 0x000000ffffed7224 */ /* 0x000fe400078e00f1 */
[----:B------:R-:W-:Y:S02]  /*e2f0*/  IMAD.MOV.U32 R240, RZ, RZ, R242 ;  /* 0x000000fffff07224 */ /* 0x000fe400078e00f2 */
[----:B------:R-:W-:Y:S02]  /*e300*/  IMAD.MOV.U32 R242, RZ, RZ, R16 ;  /* 0x000000fffff27224 */ /* 0x000fe400078e0010 */
[----:B------:R-:W-:Y:S02]  /*e310*/  IMAD.MOV.U32 R241, RZ, RZ, R17 ;  /* 0x000000fffff17224 */ /* 0x000fe400078e0011 */
        /* <DEDUP_REMOVED lines=10> */
[----:B------:R-:W4:Y:S01]  /*e3c0*/  LDL.LU.64 R4, [R1+0x68] ;  /* 0x0000680001047983 */ /* 0x000f220000300a00 */
[----:B------:R-:W-:Y:S02]  /*e3d0*/  IMAD.MOV.U32 R189, RZ, RZ, R246 ;  /* 0x000000ffffbd7224 */ /* 0x000fe400078e00f6 */
[----:B------:R-:W-:Y:S02]  /*e3e0*/  IMAD.MOV.U32 R145, RZ, RZ, R110 ;  /* 0x000000ffff917224 */ /* 0x000fe400078e006e */
[----:B------:R-:W-:Y:S01]  /*e3f0*/  IMAD.MOV.U32 R188, RZ, RZ, R247 ;  /* 0x000000ffffbc7224 */ /* 0x000fe200078e00f7 */
[----:B------:R-:W-:Y:S01]  /*e400*/  MOV R247, R157 ;  /* 0x0000009d00f77202 */ /* 0x000fe20000000f00 */
[----:B------:R-:W-:-:S02]  /*e410*/  IMAD.MOV.U32 R246, RZ, RZ, R248 ;  /* 0x000000fffff67224 */ /* 0x000fc400078e00f8 */
[----:B------:R-:W-:Y:S02]  /*e420*/  IMAD.MOV.U32 R110, RZ, RZ, R148 ;  /* 0x000000ffff6e7224 */ /* 0x000fe400078e0094 */
[----:B------:R-:W-:Y:S02]  /*e430*/  IMAD.MOV.U32 R248, RZ, RZ, R156 ;  /* 0x000000fffff87224 */ /* 0x000fe400078e009c */
[----:B------:R-:W-:Y:S01]  /*e440*/  IMAD.MOV.U32 R148, RZ, RZ, R168 ;  /* 0x000000ffff947224 */ /* 0x000fe200078e00a8 */
[----:B------:R-:W4:Y:S01]  /*e450*/  LDL.LU.64 R156, [R1+0x60] ;  /* 0x00006000019c7983 */ /* 0x000f220000300a00 */
[----:B------:R-:W-:Y:S02]  /*e460*/  IMAD.MOV.U32 R168, RZ, RZ, R171 ;  /* 0x000000ffffa87224 */ /* 0x000fe400078e00ab */
[----:B------:R-:W-:Y:S02]  /*e470*/  IMAD.MOV.U32 R171, RZ, RZ, R186 ;  /* 0x000000ffffab7224 */ /* 0x000fe400078e00ba */
[----:B------:R-:W-:-:S02]  /*e480*/  IMAD.MOV.U32 R186, RZ, RZ, R245 ;  /* 0x000000ffffba7224 */ /* 0x000fc400078e00f5 */
[----:B------:R-:W-:Y:S02]  /*e490*/  IMAD.MOV.U32 R245, RZ, RZ, R249 ;  /* 0x000000fffff57224 */ /* 0x000fe400078e00f9 */
[----:B------:R-:W-:Y:S02]  /*e4a0*/  IMAD.MOV.U32 R250, RZ, RZ, R152 ;  /* 0x000000fffffa7224 */ /* 0x000fe400078e0098 */
[----:B------:R-:W-:Y:S02]  /*e4b0*/  IMAD.MOV.U32 R249, RZ, RZ, R153 ;  /* 0x000000fffff97224 */ /* 0x000fe400078e0099 */
[----:B------:R-:W4:Y:S01]  /*e4c0*/  LDL.LU.64 R152, [R1+0x590] ;  /* 0x0005900001987983 */ /* 0x000f220000300a00 */
[----:B--2---:R-:W-:Y:S02]  /*e4d0*/  IMAD.MOV.U32 R252, RZ, RZ, R2 ;  /* 0x000000fffffc7224 */ /* 0x004fe400078e0002 */
[----:B------:R-:W-:Y:S02]  /*e4e0*/  IMAD.MOV.U32 R251, RZ, RZ, R3 ;  /* 0x000000fffffb7224 */ /* 0x000fe400078e0003 */
[----:B------:R-:W2:Y:S01]  /*e4f0*/  LDL.LU.64 R2, [R1+0x5a0] ;  /* 0x0005a00001027983 */ /* 0x000ea20000300a00 */
[----:B---3--:R-:W-:-:S03]  /*e500*/  IMAD.MOV.U32 R20, RZ, RZ, R15 ;  /* 0x000000ffff147224 */ /* 0x008fc600078e000f */
[----:B------:R1:W-:Y:S04]  /*e510*/  STL [R1+0x4], R14 ;  /* 0x0000040e01007387 */ /* 0x0003e80000100800 */
[----:B-1----:R-:W3:Y:S04]  /*e520*/  LDL.LU.64 R14, [R1+0x5b0] ;  /* 0x0005b000010e7983 */ /* 0x002ee80000300a00 */
[----:B------:R1:W-:Y:S04]  /*e530*/  STL [R1], R20 ;  /* 0x0000001401007387 */ /* 0x0003e80000100800 */
[----:B------:R1:W-:Y:S02]  /*e540*/  STL [R1+0xc], R12 ;  /* 0x00000c0c01007387 */ /* 0x0003e40000100800 */
[----:B-1----:R-:W-:-:S02]  /*e550*/  IMAD.MOV.U32 R20, RZ, RZ, R13 ;  /* 0x000000ffff147224 */ /* 0x002fc400078e000d */
[----:B------:R-:W3:Y:S04]  /*e560*/  LDL.LU.64 R12, [R1+0x5b8] ;  /* 0x0005b800010c7983 */ /* 0x000ee80000300a00 */
[----:B------:R1:W-:Y:S04]  /*e570*/  STL [R1+0x8], R20 ;  /* 0x0000081401007387 */ /* 0x0003e80000100800 */
        /* <DEDUP_REMOVED lines=16> */
[----:B----4-:R4:W-:Y:S01]  /*e680*/  STL [R1+0x34], R16 ;  /* 0x0000341001007387 */ /* 0x0109e20000100800 */
[----:B-1----:R-:W-:-:S03]  /*e690*/  IMAD.MOV.U32 R20, RZ, RZ, R17 ;  /* 0x000000ffff147224 */ /* 0x002fc600078e0011 */
[----:B----4-:R-:W4:Y:S04]  /*e6a0*/  LDL.LU.64 R16, [R1+0x500] ;  /* 0x0005000001107983 */ /* 0x010f280000300a00 */
[----:B------:R1:W-:Y:S04]  /*e6b0*/  STL [R1+0x30], R20 ;  /* 0x0000301401007387 */ /* 0x0003e80000100800 */
[----:B------:R1:W-:Y:S02]  /*e6c0*/  STL [R1+0x3c], R4 ;  /* 0x00003c0401007387 */ /* 0x0003e40000100800 */
[----:B-1----:R-:W-:-:S02]  /*e6d0*/  IMAD.MOV.U32 R20, RZ, RZ, R5 ;  /* 0x000000ffff147224 */ /* 0x002fc400078e0005 */
[----:B------:R-:W4:Y:S04]  /*e6e0*/  LDL.LU.64 R4, [R1+0x508] ;  /* 0x0005080001047983 */ /* 0x000f280000300a00 */
        /* <DEDUP_REMOVED lines=9> */
[----:B--2---:R2:W-:Y:S01]  /*e780*/  STL [R1+0x54], R2 ;  /* 0x0000540201007387 */ /* 0x0045e20000100800 */
[----:B-1----:R-:W-:-:S03]  /*e790*/  IMAD.MOV.U32 R20, RZ, RZ, R3 ;  /* 0x000000ffff147224 */ /* 0x002fc600078e0003 */
[----:B--2---:R-:W2:Y:S04]  /*e7a0*/  LDL.LU.64 R2, [R1+0x4c0] ;  /* 0x0004c00001027983 */ /* 0x004ea80000300a00 */
[----:B------:R1:W-:Y:S04]  /*e7b0*/  STL [R1+0x50], R20 ;  /* 0x0000501401007387 */ /* 0x0003e80000100800 */
[----:B---3--:R3:W-:Y:S01]  /*e7c0*/  STL [R1+0x5c], R14 ;  /* 0x00005c0e01007387 */ /* 0x0087e20000100800 */
[----:B-1----:R-:W-:-:S03]  /*e7d0*/  MOV R20, R15 ;  /* 0x0000000f00147202 */ /* 0x002fc60000000f00 */
[----:B---3--:R-:W3:Y:S04]  /*e7e0*/  LDL.LU.64 R14, [R1+0x4c8] ;  /* 0x0004c800010e7983 */ /* 0x008ee80000300a00 */
        /* <DEDUP_REMOVED lines=42> */
[----:B-1----:R-:W-:-:S03]  /*ea90*/  IMAD.MOV.U32 R20, RZ, RZ, R15 ;  /* 0x000000ffff147224 */ /* 0x002fc600078e000f */
        /* <DEDUP_REMOVED lines=19> */
[----:B-1----:R-:W-:-:S02]  /*ebd0*/  MOV R20, R19 ;  /* 0x0000001300147202 */ /* 0x002fc40000000f00 */
        /* <DEDUP_REMOVED lines=46> */
[----:B----4-:R4:W-:Y:S04]  /*eec0*/  STL [R1+0x13c], R16 ;  /* 0x00013c1001007387 */ /* 0x0109e80000100800 */
[----:B-1----:R-:W3:Y:S01]  /*eed0*/  LDL.LU.64 R20, [R1+0x1e8] ;  /* 0x0001e80001147983 */ /* 0x002ee20000300a00 */
[----:B----4-:R-:W-:-:S05]  /*eee0*/  IMAD.MOV.U32 R16, RZ, RZ, R17 ;  /* 0x000000ffff107224 */ /* 0x010fca00078e0011 */
[----:B------:R1:W-:Y:S04]  /*eef0*/  STL [R1+0x138], R16 ;  /* 0x0001381001007387 */ /* 0x0003e80000100800 */
[----:B------:R4:W-:Y:S01]  /*ef00*/  STL [R1+0x144], R4 ;  /* 0x0001440401007387 */ /* 0x0009e20000100800 */
        /* <DEDUP_REMOVED lines=12> */
[----:B-1----:R-:W-:-:S03]  /*efd0*/  MOV R16, R3 ;  /* 0x0000000300107202 */ /* 0x002fc60000000f00 */
[----:B--2---:R-:W2:Y:S04]  /*efe0*/  LDL.LU.64 R2, [R1+0x1d0] ;  /* 0x0001d00001027983 */ /* 0x004ea80000300a00 */
[----:B------:R1:W-:Y:S04]  /*eff0*/  STL [R1+0x158], R16 ;  /* 0x0001581001007387 */ /* 0x0003e80000100800 */
[----:B---3--:R3:W-:Y:S04]  /*f000*/  STL [R1+0x164], R14 ;  /* 0x0001640e01007387 */ /* 0x0087e80000100800 */
[----:B-1----:R-:W2:Y:S01]  /*f010*/  LDL.LU.64 R16, [R1+0x1c0] ;  /* 0x0001c00001107983 */ /* 0x002ea20000300a00 */
[----:B---3--:R-:W-:-:S05]  /*f020*/  IMAD.MOV.U32 R14, RZ, RZ, R15 ;  /* 0x000000ffff0e7224 */ /* 0x008fca00078e000f */
[----:B------:R1:W-:Y:S04]  /*f030*/  STL [R1+0x160], R14 ;  /* 0x0001600e01007387 */ /* 0x0003e80000100800 */
[----:B------:R3:W-:Y:S04]  /*f040*/  STL [R1+0x16c], R12 ;  /* 0x00016c0c01007387 */ /* 0x0007e80000100800 */
[----:B-1----:R-:W2:Y:S01]  /*f050*/  LDL.LU.64 R14, [R1+0x1c8] ;  /* 0x0001c800010e7983 */ /* 0x002ea20000300a00 */
[----:B---3--:R-:W-:-:S05]  /*f060*/  IMAD.MOV.U32 R12, RZ, RZ, R13 ;  /* 0x000000ffff0c7224 */ /* 0x008fca00078e000d */
[----:B------:R1:W-:Y:S04]  /*f070*/  STL [R1+0x168], R12 ;  /* 0x0001680c01007387 */ /* 0x0003e80000100800 */
[----:B------:R3:W-:Y:S04]  /*f080*/  STL [R1+0x174], R10 ;  /* 0x0001740a01007387 */ /* 0x0007e80000100800 */
[----:B-1----:R-:W2:Y:S01]  /*f090*/  LDL.LU.64 R12, [R1+0x4a0] ;  /* 0x0004a000010c7983 */ /* 0x002ea20000300a00 */
[----:B---3--:R-:W-:-:S03]  /*f0a0*/  IMAD.MOV.U32 R10, RZ, RZ, R11 ;  /* 0x000000ffff0a7224 */ /* 0x008fc600078e000b */
[----:B------:R1:W-:Y:S04]  /*f0b0*/  STL [R1+0x17c], R8 ;  /* 0x00017c0801007387 */ /* 0x0003e80000100800 */
[----:B------:R3:W-:Y:S01]  /*f0c0*/  STL [R1+0x170], R10 ;  /* 0x0001700a01007387 */ /* 0x0007e20000100800 */
        /* <DEDUP_REMOVED lines=10> */
[----:B------:R-:W-:Y:S04]  /*f170*/  STL [R1+0x194], R20 ;  /* 0x0001941401007387 */ /* 0x000fe80000100800 */
[----:B------:R1:W-:Y:S04]  /*f180*/  STL [R1+0x188], R18 ;  /* 0x0001881201007387 */ /* 0x0003e80000100800 */
[----:B-1----:R-:W3:Y:S01]  /*f190*/  LDL.LU.64 R18, [R1+0x218] ;  /* 0x0002180001127983 */ /* 0x002ee20000300a00 */
[----:B------:R-:W-:-:S03]  /*f1a0*/  IMAD.MOV.U32 R20, RZ, RZ, R21 ;  /* 0x000000ffff147224 */ /* 0x000fc600078e0015 */
[----:B----4-:R-:W-:Y:S04]  /*f1b0*/  STL [R1+0x19c], R4 ;  /* 0x00019c0401007387 */ /* 0x010fe80000100800 */
[----:B------:R1:W-:Y:S02]  /*f1c0*/  STL [R1+0x190], R20 ;  /* 0x0001901401007387 */ /* 0x0003e40000100800 */
[----:B-1----:R-:W-:Y:S02]  /*f1d0*/  IMAD.MOV.U32 R20, RZ, RZ, R5 ;  /* 0x000000ffff147224 */ /* 0x002fe400078e0005 */
        /* <DEDUP_REMOVED lines=14> */
[----:B------:R1:W-:Y:S02]  /*f2c0*/  STL [R1+0x1bc], R16 ;  /* 0x0001bc1001007387 */ /* 0x0003e40000100800 */
[----:B-1----:R-:W-:-:S02]  /*f2d0*/  IMAD.MOV.U32 R20, RZ, RZ, R17 ;  /* 0x000000ffff147224 */ /* 0x002fc400078e0011 */
[----:B------:R-:W2:Y:S04]  /*f2e0*/  LDL.LU.64 R16, [R1+0x4e0] ;  /* 0x0004e00001107983 */ /* 0x000ea80000300a00 */
[----:B------:R-:W-:Y:S04]  /*f2f0*/  STL [R1+0x1b8], R20 ;  /* 0x0001b81401007387 */ /* 0x000fe80000100800 */
[----:B------:R1:W-:Y:S02]  /*f300*/  STL [R1+0x1c4], R14 ;  /* 0x0001c40e01007387 */ /* 0x0003e40000100800 */
[----:B-1----:R-:W-:-:S02]  /*f310*/  IMAD.MOV.U32 R14, RZ, RZ, R15 ;  /* 0x000000ffff0e7224 */ /* 0x002fc400078e000f */
[----:B------:R1:W-:Y:S04]  /*f320*/  STL [R1+0x1cc], R12 ;  /* 0x0001cc0c01007387 */ /* 0x0003e80000100800 */
[----:B------:R1:W-:Y:S02]  /*f330*/  STL [R1+0x1c0], R14 ;  /* 0x0001c00e01007387 */ /* 0x0003e40000100800 */
[----:B-1----:R-:W-:Y:S02]  /*f340*/  IMAD.MOV.U32 R12, RZ, RZ, R13 ;  /* 0x000000ffff0c7224 */ /* 0x002fe400078e000d */
[----:B------:R-:W2:Y:S04]  /*f350*/  LDL.LU.64 R14, [R1+0x4a8] ;  /* 0x0004a800010e7983 */ /* 0x000ea80000300a00 */
[----:B---3--:R1:W-:Y:S04]  /*f360*/  STL [R1+0x1d4], R10 ;  /* 0x0001d40a01007387 */ /* 0x0083e80000100800 */
[----:B------:R3:W-:Y:S01]  /*f370*/  STL [R1+0x1c8], R12 ;  /* 0x0001c80c01007387 */ /* 0x0007e20000100800 */
[----:B-1----:R-:W-:-:S03]  /*f380*/  IMAD.MOV.U32 R10, RZ, RZ, R11 ;  /* 0x000000ffff0a7224 */ /* 0x002fc600078e000b */
[----:B---3--:R-:W3:Y:S04]  /*f390*/  LDL.LU.64 R12, [R1+0x468] ;  /* 0x00046800010c7983 */ /* 0x008ee80000300a00 */
[----:B------:R1:W-:Y:S04]  /*f3a0*/  STL [R1+0x1dc], R8 ;  /* 0x0001dc0801007387 */ /* 0x0003e80000100800 */
[----:B------:R1:W-:Y:S02]  /*f3b0*/  STL [R1+0x1d0], R10 ;  /* 0x0001d00a01007387 */ /* 0x0003e40000100800 */
[----:B-1----:R-:W-:-:S02]  /*f3c0*/  MOV R8, R9 ;  /* 0x0000000900087202 */ /* 0x002fc40000000f00 */
[----:B------:R-:W3:Y:S04]  /*f3d0*/  LDL.LU.64 R10, [R1+0x260] ;  /* 0x00026000010a7983 */ /* 0x000ee80000300a00 */
[----:B------:R1:W-:Y:S04]  /*f3e0*/  STL [R1+0x1e4], R6 ;  /* 0x0001e40601007387 */ /* 0x0003e80000100800 */
[----:B------:R1:W-:Y:S02]  /*f3f0*/  STL [R1+0x1d8], R8 ;  /* 0x0001d80801007387 */ /* 0x0003e40000100800 */
[----:B-1----:R-:W-:-:S02]  /*f400*/  IMAD.MOV.U32 R6, RZ, RZ, R7 ;  /* 0x000000ffff067224 */ /* 0x002fc400078e0007 */
[----:B------:R-:W3:Y:S04]  /*f410*/  LDL.LU.64 R8, [R1+0x250] ;  /* 0x0002500001087983 */ /* 0x000ee80000300a00 */
[----:B------:R-:W-:Y:S04]  /*f420*/  STL [R1+0x1ec], R18 ;  /* 0x0001ec1201007387 */ /* 0x000fe80000100800 */
[----:B------:R1:W-:Y:S04]  /*f430*/  STL [R1+0x1e0], R6 ;  /* 0x0001e00601007387 */ /* 0x0003e80000100800 */
[----:B-1----:R-:W3:Y:S04]  /*f440*/  LDL.LU.64 R6, [R1+0x240] ;  /* 0x0002400001067983 */ /* 0x002ee80000300a00 */
[----:B------:R-:W3:Y:S01]  /*f450*/  LDL.LU.64 R20, [R1+0x248] ;  /* 0x0002480001147983 */ /* 0x000ee20000300a00 */
[----:B------:R-:W-:-:S05]  /*f460*/  IMAD.MOV.U32 R18, RZ, RZ, R19 ;  /* 0x000000ffff127224 */ /* 0x000fca00078e0013 */
        /* <DEDUP_REMOVED lines=9> */
[----:B------:R2:W-:Y:S01]  /*f500*/  STL [R1+0x204], R152 ;  /* 0x0002049801007387 */ /* 0x0005e20000100800 */
[----:B------:R-:W-:-:S03]  /*f510*/  IMAD.MOV.U32 R22, RZ, RZ, R153 ;  /* 0x000000ffff167224 */ /* 0x000fc600078e0099 */
[----:B-1----:R-:W4:Y:S04]  /*f520*/  LDL.LU.64 R18, [R1+0x520] ;  /* 0x0005200001127983 */ /* 0x002f280000300a00 */
[----:B--2---:R1:W-:Y:S04]  /*f530*/  STL [R1+0x20c], R2 ;  /* 0x00020c0201007387 */ /* 0x0043e80000100800 */
[----:B------:R2:W-:Y:S04]  /*f540*/  STL [R1+0x200], R22 ;  /* 0x0002001601007387 */ /* 0x0005e80000100800 */
[----:B------:R-:W4:Y:S01]  /*f550*/  LDL.LU.64 R152, [R1+0x4e8] ;  /* 0x0004e80001987983 */ /* 0x000f220000300a00 */
[----:B-1----:R-:W-:-:S03]  /*f560*/  IMAD.MOV.U32 R2, RZ, RZ, R3 ;  /* 0x000000ffff027224 */ /* 0x002fc600078e0003 */
[----:B------:R-:W-:Y:S01]  /*f570*/  STL [R1+0x214], R16 ;  /* 0x0002141001007387 */ /* 0x000fe20000100800 */
[----:B--2---:R-:W-:-:S03]  /*f580*/  IMAD.MOV.U32 R22, RZ, RZ, R17 ;  /* 0x000000ffff167224 */ /* 0x004fc600078e0011 */
[----:B------:R1:W-:Y:S04]  /*f590*/  STL [R1+0x208], R2 ;  /* 0x0002080201007387 */ /* 0x0003e80000100800 */
[----:B-1----:R-:W2:Y:S04]  /*f5a0*/  LDL.LU.64 R2, [R1+0x4b0] ;  /* 0x0004b00001027983 */ /* 0x002ea80000300a00 */
[----:B------:R-:W2:Y:S04]  /*f5b0*/  LDL.LU.64 R16, [R1+0x470] ;  /* 0x0004700001107983 */ /* 0x000ea80000300a00 */
[----:B------:R1:W-:Y:S04]  /*f5c0*/  STL [R1+0x210], R22 ;  /* 0x0002101601007387 */ /* 0x0003e80000100800 */
[----:B------:R1:W-:Y:S02]  /*f5d0*/  STL [R1+0x21c], R14 ;  /* 0x00021c0e01007387 */ /* 0x0003e40000100800 */
[----:B-1----:R-:W-:-:S02]  /*f5e0*/  IMAD.MOV.U32 R22, RZ, RZ, R15 ;  /* 0x000000ffff167224 */ /* 0x002fc400078e000f */
[----:B------:R-:W2:Y:S04]  /*f5f0*/  LDL.LU.64 R14, [R1+0x448] ;  /* 0x00044800010e7983 */ /* 0x000ea80000300a00 */
        /* <DEDUP_REMOVED lines=14> */
[----:B------:R1:W-:Y:S02]  /*f6e0*/  STL [R1+0x244], R20 ;  /* 0x0002441401007387 */ /* 0x0003e40000100800 */
[----:B-1----:R-:W-:-:S05]  /*f6f0*/  IMAD.MOV.U32 R6, RZ, RZ, R7 ;  /* 0x000000ffff067224 */ /* 0x002fca00078e0007 */
[----:B------:R1:W-:Y:S01]  /*f700*/  STL [R1+0x238], R6 ;  /* 0x0002380601007387 */ /* 0x0003e20000100800 */
[----:B------:R-:W-:-:S03]  /*f710*/  IMAD.MOV.U32 R20, RZ, RZ, R21 ;  /* 0x000000ffff147224 */ /* 0x000fc600078e0015 */
[----:B-1----:R-:W3:Y:S04]  /*f720*/  LDL.LU.64 R6, [R1+0x588] ;  /* 0x0005880001067983 */ /* 0x002ee80000300a00 */
[----:B----4-:R-:W-:Y:S04]  /*f730*/  STL [R1+0x24c], R4 ;  /* 0x00024c0401007387 */ /* 0x010fe80000100800 */
[----:B------:R1:W-:Y:S02]  /*f740*/  STL [R1+0x240], R20 ;  /* 0x0002401401007387 */ /* 0x0003e40000100800 */
[----:B-1----:R-:W-:-:S02]  /*f750*/  IMAD.MOV.U32 R20, RZ, RZ, R5 ;  /* 0x000000ffff147224 */ /* 0x002fc400078e0005 */
[----:B------:R-:W4:Y:S04]  /*f760*/  LDL.LU.64 R4, [R1+0x558] ;  /* 0x0005580001047983 */ /* 0x000f280000300a00 */
[----:B------:R1:W-:Y:S04]  /*f770*/  STL [R1+0x248], R20 ;  /* 0x0002481401007387 */ /* 0x0003e80000100800 */
[----:B------:R1:W-:Y:S02]  /*f780*/  STL [R1+0x254], R156 ;  /* 0x0002549c01007387 */ /* 0x0003e40000100800 */
[----:B-1----:R-:W-:-:S02]  /*f790*/  IMAD.MOV.U32 R20, RZ, RZ, R157 ;  /* 0x000000ffff147224 */ /* 0x002fc400078e009d */
[----:B------:R1:W-:Y:S04]  /*f7a0*/  STL [R1+0x25c], R18 ;  /* 0x00025c1201007387 */ /* 0x0003e80000100800 */
[----:B------:R-:W-:Y:S04]  /*f7b0*/  STL [R1+0x250], R20 ;  /* 0x0002501401007387 */ /* 0x000fe80000100800 */
[----:B------:R-:W4:Y:S01]  /*f7c0*/  LDL.LU.64 R156, [R1+0x530] ;  /* 0x00053000019c7983 */ /* 0x000f220000300a00 */
[----:B-1----:R-:W-:-:S03]  /*f7d0*/  MOV R18, R19 ;  /* 0x0000001300127202 */ /* 0x002fc60000000f00 */
[----:B------:R-:W-:Y:S04]  /*f7e0*/  STL [R1+0x264], R152 ;  /* 0x0002649801007387 */ /* 0x000fe80000100800 */
[----:B------:R1:W-:Y:S02]  /*f7f0*/  STL [R1+0x258], R18 ;  /* 0x0002581201007387 */ /* 0x0003e40000100800 */
[----:B-1----:R-:W-:Y:S02]  /*f800*/  IMAD.MOV.U32 R18, RZ, RZ, R153 ;  /* 0x000000ffff127224 */ /* 0x002fe400078e0099 */
[----:B------:R-:W4:Y:S04]  /*f810*/  LDL.LU.64 R152, [R1+0x4f0] ;  /* 0x0004f00001987983 */ /* 0x000f280000300a00 */
[----:B------:R-:W-:Y:S04]  /*f820*/  STL [R1+0x260], R18 ;  /* 0x0002601201007387 */ /* 0x000fe80000100800 */
[----:B--2---:R1:W-:Y:S04]  /*f830*/  STL [R1+0x26c], R2 ;  /* 0x00026c0201007387 */ /* 0x0043e80000100800 */
[----:B------:R2:W-:Y:S01]  /*f840*/  STL [R1+0x274], R16 ;  /* 0x0002741001007387 */ /* 0x0005e20000100800 */
[----:B-1----:R-:W-:-:S02]  /*f850*/  IMAD.MOV.U32 R2, RZ, RZ, R3 ;  /* 0x000000ffff027224 */ /* 0x002fc400078e0003 */
[----:B--2---:R-:W-:-:S03]  /*f860*/  IMAD.MOV.U32 R16, RZ, RZ, R17 ;  /* 0x000000ffff107224 */ /* 0x004fc600078e0011 */
[----:B------:R1:W-:Y:S01]  /*f870*/  STL [R1+0x268], R2 ;  /* 0x0002680201007387 */ /* 0x0003e20000100800 */
[----:B------:R-:W-:Y:S02]  /*f880*/  IMAD.MOV.U32 R191, RZ, RZ, R150 ;  /* 0x000000ffffbf7224 */ /* 0x000fe400078e0096 */
[----:B------:R-:W-:Y:S01]  /*f890*/  IMAD.MOV.U32 R190, RZ, RZ, R151 ;  /* 0x000000ffffbe7224 */ /* 0x000fe200078e0097 */
[----:B-1----:R-:W2:Y:S04]  /*f8a0*/  LDL.LU.64 R2, [R1+0x4b8] ;  /* 0x0004b80001027983 */ /* 0x002ea80000300a00 */
[----:B------:R1:W-:Y:S04]  /*f8b0*/  STL [R1+0x27c], R14 ;  /* 0x00027c0e01007387 */ /* 0x0003e80000100800 */
[----:B------:R-:W-:Y:S04]  /*f8c0*/  STL [R1+0x270], R16 ;  /* 0x0002701001007387 */ /* 0x000fe80000100800 */
[----:B------:R-:W2:Y:S01]  /*f8d0*/  LDL.LU.64 R150, [R1+0x480] ;  /* 0x0004800001967983 */ /* 0x000ea20000300a00 */
[----:B-1----:R-:W-:-:S05]  /*f8e0*/  IMAD.MOV.U32 R14, RZ, RZ, R15 ;  /* 0x000000ffff0e7224 */ /* 0x002fca00078e000f */
[----:B------:R-:W-:Y:S04]  /*f8f0*/  STL [R1+0x278], R14 ;  /* 0x0002780e01007387 */ /* 0x000fe80000100800 */
[----:B---3--:R1:W-:Y:S04]  /*f900*/  STL [R1+0x284], R12 ;  /* 0x0002840c01007387 */ /* 0x0083e80000100800 */
[----:B------:R-:W3:Y:S01]  /*f910*/  LDL.LU.64 R88, [R1+0x600] ;  /* 0x0006000001587983 */ /* 0x000ee20000300a00 */
[----:B-1----:R-:W-:-:S05]  /*f920*/  IMAD.MOV.U32 R12, RZ, RZ, R13 ;  /* 0x000000ffff0c7224 */ /* 0x002fca00078e000d */
[----:B------:R-:W-:Y:S04]  /*f930*/  STL [R1+0x280], R12 ;  /* 0x0002800c01007387 */ /* 0x000fe80000100800 */
[----:B------:R1:W-:Y:S04]  /*f940*/  STL [R1+0x28c], R10 ;  /* 0x00028c0a01007387 */ /* 0x0003e80000100800 */
[----:B------:R-:W3:Y:S01]  /*f950*/  LDL.LU.64 R22, [R1+0x5f0] ;  /* 0x0005f00001167983 */ /* 0x000ee20000300a00 */
[----:B-1----:R-:W-:-:S05]  /*f960*/  IMAD.MOV.U32 R10, RZ, RZ, R11 ;  /* 0x000000ffff0a7224 */ /* 0x002fca00078e000b */
[----:B------:R-:W-:Y:S04]  /*f970*/  STL [R1+0x288], R10 ;  /* 0x0002880a01007387 */ /* 0x000fe80000100800 */
[----:B------:R1:W-:Y:S04]  /*f980*/  STL [R1+0x294], R8 ;  /* 0x0002940801007387 */ /* 0x0003e80000100800 */
[----:B------:R-:W3:Y:S04]  /*f990*/  LDL.LU.64 R20, [R1+0x5e0] ;  /* 0x0005e00001147983 */ /* 0x000ee80000300a00 */
        /* <DEDUP_REMOVED lines=8> */
[----:B----4-:R1:W-:Y:S04]  /*fa20*/  STL [R1+0x2a4], R4 ;  /* 0x0002a40401007387 */ /* 0x0103e80000100800 */
[----:B------:R-:W4:Y:S04]  /*fa30*/  LDL.LU.64 R12, [R1+0x538] ;  /* 0x00053800010c7983 */ /* 0x000f280000300a00 */
[----:B------:R-:W4:Y:S01]  /*fa40*/  LDL.LU.64 R10, [R1+0x4f8] ;  /* 0x0004f800010a7983 */ /* 0x000f220000300a00 */
[----:B-1----:R-:W-:-:S05]  /*fa50*/  IMAD.MOV.U32 R4, RZ, RZ, R5 ;  /* 0x000000ffff047224 */ /* 0x002fca00078e0005 */
[----:B------:R1:W-:Y:S04]  /*fa60*/  STL [R1+0x2a0], R4 ;  /* 0x0002a00401007387 */ /* 0x0003e80000100800 */
[----:B------:R-:W-:Y:S04]  /*fa70*/  STL [R1+0x2ac], R156 ;  /* 0x0002ac9c01007387 */ /* 0x000fe80000100800 */
[----:B------:R-:W4:Y:S01]  /*fa80*/  LDL.LU.64 R8, [R1+0x618] ;  /* 0x0006180001087983 */ /* 0x000f220000300a00 */
[----:B-1----:R-:W-:-:S03]  /*fa90*/  IMAD.MOV.U32 R4, RZ, RZ, R157 ;  /* 0x000000ffff047224 */ /* 0x002fc600078e009d */
[----:B------:R-:W4:Y:S04]  /*faa0*/  LDL.LU.64 R6, [R1+0x610] ;  /* 0x0006100001067983 */ /* 0x000f280000300a00 */
[----:B------:R1:W-:Y:S04]  /*fab0*/  STL [R1+0x2a8], R4 ;  /* 0x0002a80401007387 */ /* 0x0003e80000100800 */
[----:B------:R1:W-:Y:S04]  /*fac0*/  STL [R1+0x2b4], R152 ;  /* 0x0002b49801007387 */ /* 0x0003e80000100800 */
[----:B-1----:R-:W4:Y:S01]  /*fad0*/  LDL.LU.64 R4, [R1+0x608] ;  /* 0x0006080001047983 */ /* 0x002f220000300a00 */
[----:B------:R-:W-:-:S03]  /*fae0*/  IMAD.MOV.U32 R156, RZ, RZ, R153 ;  /* 0x000000ffff9c7224 */ /* 0x000fc600078e0099 */
[----:B------:R-:W4:Y:S01]  /*faf0*/  LDL.LU.64 R152, [R1+0x5f8] ;  /* 0x0005f80001987983 */ /* 0x000f220000300a00 */
[----:B------:R-:W-:-:S03]  /*fb00*/  IMAD.MOV.U32 R195, RZ, RZ, R158 ;  /* 0x000000ffffc37224 */ /* 0x000fc600078e009e */
[----:B------:R1:W-:Y:S01]  /*fb10*/  STL [R1+0x2b0], R156 ;  /* 0x0002b09c01007387 */ /* 0x0003e20000100800 */
[----:B------:R-:W-:Y:S02]  /*fb20*/  IMAD.MOV.U32 R125, RZ, RZ, R205 ;  /* 0x000000ffff7d7224 */ /* 0x000fe400078e00cd */
[----:B------:R-:W-:Y:S02]  /*fb30*/  IMAD.MOV.U32 R194, RZ, RZ, R159 ;  /* 0x000000ffffc27224 */ /* 0x000fe400078e009f */
[----:B------:R-:W-:Y:S02]  /*fb40*/  IMAD.MOV.U32 R205, RZ, RZ, R224 ;  /* 0x000000ffffcd7224 */ /* 0x000fe400078e00e0 */
[----:B------:R-:W-:Y:S02]  /*fb50*/  IMAD.MOV.U32 R224, RZ, RZ, R222 ;  /* 0x000000ffffe07224 */ /* 0x000fe400078e00de */
[----:B--2---:R-:W-:Y:S01]  /*fb60*/  IMAD.MOV.U32 R158, RZ, RZ, R3 ;  /* 0x000000ffff9e7224 */ /* 0x004fe200078e0003 */
[----:B------:R2:W-:Y:S04]  /*fb70*/  STL [R1+0x2bc], R2 ;  /* 0x0002bc0201007387 */ /* 0x0005e80000100800 */
[----:B-1----:R-:W4:Y:S04]  /*fb80*/  LDL.LU.64 R156, [R1+0x5e8] ;  /* 0x0005e800019c7983 */ /* 0x002f280000300a00 */
[----:B--2---:R-:W2:Y:S04]  /*fb90*/  LDL.LU.64 R2, [R1+0x5d0] ;  /* 0x0005d00001027983 */ /* 0x004ea80000300a00 */
[----:B------:R1:W-:Y:S04]  /*fba0*/  STL [R1+0x2b8], R158 ;  /* 0x0002b89e01007387 */ /* 0x0003e80000100800 */
[----:B------:R1:W-:Y:S04]  /*fbb0*/  STL [R1+0x2c4], R150 ;  /* 0x0002c49601007387 */ /* 0x0003e80000100800 */
[----:B-1----:R-:W2:Y:S01]  /*fbc0*/  LDL.LU.64 R158, [R1+0x5a8] ;  /* 0x0005a800019e7983 */ /* 0x002ea20000300a00 */
[----:B------:R-:W-:-:S03]  /*fbd0*/  IMAD.MOV.U32 R150, RZ, RZ, R151 ;  /* 0x000000ffff967224 */ /* 0x000fc600078e0097 */
[----:B---3--:R-:W-:Y:S01]  /*fbe0*/  STL [R1+0x2cc], R88 ;  /* 0x0002cc5801007387 */ /* 0x008fe20000100800 */
[----:B------:R-:W-:-:S03]  /*fbf0*/  IMAD.MOV.U32 R222, RZ, RZ, R89 ;  /* 0x000000ffffde7224 */ /* 0x000fc600078e0059 */
[----:B------:R1:W-:Y:S04]  /*fc00*/  STL [R1+0x2c0], R150 ;  /* 0x0002c09601007387 */ /* 0x0003e80000100800 */
[----:B-1----:R-:W3:Y:S04]  /*fc10*/  LDL.LU.64 R150, [R1+0x578] ;  /* 0x0005780001967983 */ /* 0x002ee80000300a00 */
[----:B------:R1:W5:Y:S04]  /*fc20*/  LDL.LU.64 R88, [R1+0x7c8] ;  /* 0x0007c80001587983 */ /* 0x0003680000300a00 */
[----:B------:R-:W-:Y:S04]  /*fc30*/  STL [R1+0x2d4], R22 ;  /* 0x0002d41601007387 */ /* 0x000fe80000100800 */
[----:B------:R1:W-:Y:S02]  /*fc40*/  STL [R1+0x2c8], R222 ;  /* 0x0002c8de01007387 */ /* 0x0003e40000100800 */
[----:B-1----:R-:W-:-:S02]  /*fc50*/  IMAD.MOV.U32 R222, RZ, RZ, R23 ;  /* 0x000000ffffde7224 */ /* 0x002fc400078e0017 */
[----:B------:R1:W5:Y:S04]  /*fc60*/  LDL.LU.64 R22, [R1+0x7c0] ;  /* 0x0007c00001167983 */ /* 0x0003680000300a00 */
[----:B------:R-:W-:Y:S04]  /*fc70*/  STL [R1+0x2dc], R20 ;  /* 0x0002dc1401007387 */ /* 0x000fe80000100800 */
[----:B------:R1:W-:Y:S02]  /*fc80*/  STL [R1+0x2d0], R222 ;  /* 0x0002d0de01007387 */ /* 0x0003e40000100800 */
[----:B-1----:R-:W-:-:S02]  /*fc90*/  MOV R222, R21 ;  /* 0x0000001500de7202 */ /* 0x002fc40000000f00 */
[----:B------:R1:W5:Y:S04]  /*fca0*/  LDL.LU.64 R20, [R1+0x7b8] ;  /* 0x0007b80001147983 */ /* 0x0003680000300a00 */
[----:B------:R-:W-:Y:S04]  /*fcb0*/  STL [R1+0x2e4], R18 ;  /* 0x0002e41201007387 */ /* 0x000fe80000100800 */
[----:B------:R1:W-:Y:S02]  /*fcc0*/  STL [R1+0x2d8], R222 ;  /* 0x0002d8de01007387 */ /* 0x0003e40000100800 */
[----:B-1----:R-:W-:-:S02]  /*fcd0*/  IMAD.MOV.U32 R222, RZ, RZ, R19 ;  /* 0x000000ffffde7224 */ /* 0x002fc400078e0013 */
        /* <DEDUP_REMOVED lines=9> */
[----:B----4-:R-:W-:Y:S04]  /*fd70*/  STL [R1+0x2fc], R12 ;  /* 0x0002fc0c01007387 */ /* 0x010fe80000100800 */
[----:B------:R4:W-:Y:S02]  /*fd80*/  STL [R1+0x2f0], R222 ;  /* 0x0002f0de01007387 */ /* 0x0009e40000100800 */
[----:B----4-:R-:W-:-:S02]  /*fd90*/  IMAD.MOV.U32 R222, RZ, RZ, R13 ;  /* 0x000000ffffde7224 */ /* 0x010fc400078e000d */
[----:B------:R1:W5:Y:S04]  /*fda0*/  LDL.LU.64 R12, [R1+0x798] ;  /* 0x00079800010c7983 */ /* 0x0003680000300a00 */
[----:B------:R-:W-:Y:S04]  /*fdb0*/  STL [R1+0x304], R10 ;  /* 0x0003040a01007387 */ /* 0x000fe80000100800 */
        /* <DEDUP_REMOVED lines=15> */
[----:B------:R4:W-:Y:S04]  /*feb0*/  STL [R1+0x324], R152 ;  /* 0x0003249801007387 */ /* 0x0009e80000100800 */
[----:B------:R-:W-:Y:S04]  /*fec0*/  STL [R1+0x318], R222 ;  /* 0x000318de01007387 */ /* 0x000fe80000100800 */
[----:B----4-:R-:W4:Y:S04]  /*fed0*/  LDL.LU R152, [R1+0x770] ;  /* 0x0007700001987983 */ /* 0x010f280000300800 */
[----:B------:R-:W-:Y:S04]  /*fee0*/  STL [R1+0x32c], R156 ;  /* 0x00032c9c01007387 */ /* 0x000fe80000100800 */
[----:B------:R1:W-:Y:S02]  /*fef0*/  STL [R1+0x320], R153 ;  /* 0x0003209901007387 */ /* 0x0003e40000100800 */
[----:B-1----:R-:W-:-:S02]  /*ff00*/  IMAD.MOV.U32 R153, RZ, RZ, R157 ;  /* 0x000000ffff997224 */ /* 0x002fc400078e009d */
[----:B------:R1:W5:Y:S04]  /*ff10*/  LDL.LU.64 R156, [R1+0x768] ;  /* 0x00076800019c7983 */ /* 0x0003680000300a00 */
[----:B--2---:R-:W-:Y:S04]  /*ff20*/  STL [R1+0x334], R2 ;  /* 0x0003340201007387 */ /* 0x004fe80000100800 */
[----:B------:R2:W-:Y:S01]  /*ff30*/  STL [R1+0x328], R153 ;  /* 0x0003289901007387 */ /* 0x0005e20000100800 */
[----:B------:R-:W-:Y:S01]  /*ff40*/  SHF.R.S32.HI R24, RZ, 0x1f, R123 ;  /* 0x0000001fff187819 */ /* 0x000fe2000001147b */
[----:B--2---:R-:W-:-:S02]  /*ff50*/  IMAD.MOV.U32 R153, RZ, RZ, R3 ;  /* 0x000000ffff997224 */ /* 0x004fc400078e0003 */
[----:B------:R1:W5:Y:S04]  /*ff60*/  LDL.LU.64 R2, [R1+0x760] ;  /* 0x0007600001027983 */ /* 0x0003680000300a00 */
[----:B------:R-:W-:Y:S04]  /*ff70*/  STL [R1+0x33c], R158 ;  /* 0x00033c9e01007387 */ /* 0x000fe80000100800 */
[----:B------:R2:W-:Y:S01]  /*ff80*/  STL [R1+0x330], R153 ;  /* 0x0003309901007387 */ /* 0x0005e20000100800 */
[----:B------:R-:W-:Y:S01]  /*ff90*/  LEA.HI R24, R24, R123, RZ, 0x7 ;  /* 0x0000007b18187211 */ /* 0x000fe200078f38ff */
[----:B--2---:R-:W-:-:S03]  /*ffa0*/  IMAD.MOV.U32 R153, RZ, RZ, R159 ;  /* 0x000000ffff997224 */ /* 0x004fc600078e009f */
[----:B------:R-:W-:Y:S02]  /*ffb0*/  SHF.R.S32.HI R158, RZ, 0x7, R24 ;  /* 0x00000007ff9e7819 */ /* 0x000fe40000011418 */
[----:B------:R-:W-:Y:S01]  /*ffc0*/  STL [R1+0x338], R153 ;  /* 0x0003389901007387 */ /* 0x000fe20000100800 */
[----:B------:R-:W-:-:S03]  /*ffd0*/  UMOV UR4, 0x1 ;  /* 0x0000000100047882 */ /* 0x000fc60000000000 */
[----:B---3--:R2:W-:Y:S01]  /*ffe0*/  STL [R1+0x344], R150 ;  /* 0x0003449601007387 */ /* 0x0085e20000100800 */
[----:B------:R-:W-:Y:S01]  /*fff0*/  IMAD.U32 R123, RZ, RZ, UR4 ;  /* 0x00000004ff7b7e24 */ /* 0x000fe2000f8e00ff */
[----:B------:R-:W-:Y:S01]  /*10000*/  UMOV UR4, 0xffffffff ;  /* 0xffffffff00047882 */ /* 0x000fe20000000000 */
[----:B------:R-:W-:Y:S02]  /*10010*/  VIADD R159, R158, 0xfffffffe ;  /* 0xfffffffe9e9f7836 */ /* 0x000fe40000000000 */
[----:B--2---:R-:W-:-:S05]  /*10020*/  IMAD.MOV.U32 R150, RZ, RZ, R151 ;  /* 0x000000ffff967224 */ /* 0x004fca00078e0097 */
[----:B------:R-:W-:Y:S04]  /*10030*/  STL [R1+0x340], R150 ;  /* 0x0003409601007387 */ /* 0x000fe80000100800 */
[----:B------:R2:W-:Y:S04]  /*10040*/  STL [R1+0x34c], R158 ;  /* 0x00034c9e01007387 */ /* 0x0005e80000100800 */
[----:B------:R1:W-:Y:S01]  /*10050*/  STL [R1+0x354], R159 ;  /* 0x0003549f01007387 */ /* 0x0003e20000100800 */
[----:B--2---:R-:W-:-:S05]  /*10060*/  IMAD.U32 R158, RZ, RZ, UR4 ;  /* 0x00000004ff9e7e24 */ /* 0x004fca000f8e00ff */
[----:B------:R1:W-:Y:S01]  /*10070*/  STL [R1+0x348], R158 ;  /* 0x0003489e01007387 */ /* 0x0003e20000100800 */
[----:B------:R-:W-:Y:S02]  /*10080*/  SHF.R.S32.HI R153, RZ, 0x1f, R154 ;  /* 0x0000001fff997819 */ /* 0x000fe4000001149a */
[----:B------:R-:W-:Y:S02]  /*10090*/  CS2R R56, SRZ ;  /* 0x0000000000387805 */ /* 0x000fe4000001ff00 */
[----:B------:R-:W-:Y:S02]  /*100a0*/  MOV R150, RZ ;  /* 0x000000ff00967202 */ /* 0x000fe40000000f00 */
[----:B------:R-:W-:Y:S02]  /*100b0*/  CS2R R58, SRZ ;  /* 0x00000000003a7805 */ /* 0x000fe4000001ff00 */
[C---:B------:R-:W-:Y:S01]  /*100c0*/  SHF.L.U64.HI R153, R154.reuse, 0x2, R153 ;  /* 0x000000029a997819 */ /* 0x040fe20000010299 */
[----:B------:R-:W-:Y:S01]  /*100d0*/  IMAD.SHL.U32 R154, R154, 0x4, RZ ;  /* 0x000000049a9a7824 */ /* 0x000fe200078e00ff */
        /* <DEDUP_REMOVED lines=30> */
[----:B----4-:R-:W-:-:S04]  /*102c0*/  SHF.R.S32.HI R151, RZ, 0x1f, R152 ;  /* 0x0000001fff977819 */ /* 0x010fc80000011498 */
[C---:B------:R-:W-:Y:S01]  /*102d0*/  SHF.L.U64.HI R151, R152.reuse, 0x2, R151 ;  /* 0x0000000298977819 */ /* 0x040fe20000010297 */
[----:B-1----:R-:W-:-:S07]  /*102e0*/  IMAD.SHL.U32 R152, R152, 0x4, RZ ;  /* 0x0000000498987824 */ /* 0x002fce00078e00ff */
.L_x_1:
[----:B------:R-:W2:Y:S01]  /*102f0*/  LDL.LU R159, [R1+0x348] ;  /* 0x00034800019f7983 */ /* 0x000ea20000300800 */
[----:B------:R-:W-:-:S04]  /*10300*/  DEPBAR.LE SB0, 0x2 ;  /* 0x000080800000791a */ /* 0x000fc80000000000 */
[----:B------:R-:W3:Y:S01]  /*10310*/  LDL R158, [R1+0x350] ;  /* 0x00035000019e7983 */ /* 0x000ee20000100800 */
[----:B------:R-:W-:Y:S06]  /*10320*/  BAR.SYNC.DEFER_BLOCKING 0x0 ;  /* 0x0000000000007b1d */ /* 0x000fec0000010000 */
[----:B-----5:R-:W-:Y:S04]  /*10330*/  STL [R1+0x764], R157 ;  /* 0x0007649d01007387 */ /* 0x020fe80000100800 */
[----:B------:R-:W-:Y:S01]  /*10340*/  STL [R1+0x760], R156 ;  /* 0x0007609c01007387 */ /* 0x000fe20000100800 */
[----:B------:R-:W-:-:S03]  /*10350*/  UMOV UR7, 0x40000040 ;  /* 0x4000004000077882 */ /* 0x000fc60000000000 */
[----:B------:R1:W-:Y:S01]  /*10360*/  STL [R1+0x75c], R0 ;  /* 0x00075c0001007387 */ /* 0x0003e20000100800 */
[----:B------:R-:W-:-:S03]  /*10370*/  WARPGROUP.ARRIVE ;  /* 0x00000000000079c5 */ /* 0x000fc60000000000 */
[----:B-1----:R-:W4:Y:S01]  /*10380*/  LDL R0, [R1+0x354] ;  /* 0x0003540001007983 */ /* 0x002f220000100800 */
[----:B--2---:R-:W-:Y:S02]  /*10390*/  R2UR UR4, R159 ;  /* 0x000000009f0472ca */ /* 0x004fe400000e0000 */
[----:B---3--:R-:W-:-:S11]  /*103a0*/  R2UR UR20, R158 ;  /* 0x000000009e1472ca */ /* 0x008fd600000e0000 */
[----:B------:R-:W-:-:S04]  /*103b0*/  UIADD3 UR4, UR4, 0x1, URZ ;  /* 0x0000000104047890 */ /* 0x000fc8000fffe03f */
[----:B------:R-:W-:-:S04]  /*103c0*/  UISETP.GT.AND UP0, UPT, UR4, 0x2, UPT ;  /* 0x000000020400788c */ /* 0x000fc8000bf04270 */
[----:B------:R-:W-:-:S04]  /*103d0*/  USEL UR6, UR4, URZ, !UP0 ;  /* 0x0000003f04067287 */ /* 0x000fc8000c000000 */
[----:B------:R-:W-:Y:S02]  /*103e0*/  ULEA UR5, UR6, UR20, 0xf ;  /* 0x0000001406057291 */ /* 0x000fe4000f8e783f */
[----:B------:R-:W-:Y:S02]  /*103f0*/  ULEA UR4, UR6, UR20, 0x10 ;  /* 0x0000001406047291 */ /* 0x000fe4000f8e803f */
[----:B------:R-:W-:Y:S01]  /*10400*/  IMAD.U32 R156, RZ, RZ, UR6 ;  /* 0x00000006ff9c7e24 */ /* 0x000fe2000f8e00ff */
[----:B------:R-:W-:Y:S02]  /*10410*/  UIADD3 UR5, UR5, 0x30000, URZ ;  /* 0x0003000005057890 */ /* 0x000fe4000fffe03f */
[----:B------:R-:W-:Y:S02]  /*10420*/  USHF.R.U32.HI UR4, URZ, 0x4, UR4 ;  /* 0x000000043f047899 */ /* 0x000fe40008011604 */
[----:B------:R-:W-:Y:S02]  /*10430*/  USHF.R.U32.HI UR5, URZ, 0x4, UR5 ;  /* 0x000000043f057899 */ /* 0x000fe40008011605 */
[----:B------:R-:W-:-:S02]  /*10440*/  USGXT.U32 UR4, UR4, 0xe ;  /* 0x0000000e0404789a */ /* 0x000fc40008000000 */
[----:B------:R-:W-:-:S03]  /*10450*/  USGXT.U32 UR6, UR5, 0xe ;  /* 0x0000000e0506789a */ /* 0x000fc60008000000 */
[----:B------:R-:W-:-:S06]  /*10460*/  UMOV UR5, 0x40000040 ;  /* 0x4000004000057882 */ /* 0x000fcc0000000000 */
[----:B------:R-:W-:Y:S01]  /*10470*/  HGMMA.64x64x8.F32.TF32 R56, gdesc[UR4], R56 ;  /* 0x04e00000043879f0 */ /* 0x000fe20008702838 */
[----:B------:R-:W-:Y:S02]  /*10480*/  UIADD3 UR8, UP0, UR4, 0x2, URZ ;  /* 0x0000000204087890 */ /* 0x000fe4000ff1e03f */
[----:B------:R-:W-:Y:S01]  /*10490*/  UIADD3 UR10, UP1, UR6, 0x2, URZ ;  /* 0x00000002060a7890 */ /* 0x000fe2000ff3e03f */
[----:B------:R-:W-:Y:S01]  /*104a0*/  UMOV UR4, URZ ;  /* 0x0000003f00047c82 */ /* 0x000fe20008000000 */
[----:B------:R-:W-:Y:S01]  /*104b0*/  UMOV UR5, URZ ;  /* 0x0000003f00057c82 */ /* 0x000fe20008000000 */
[----:B------:R-:W-:Y:S02]  /*104c0*/  UIADD3.X UR9, UR4, 0x40000040, URZ, UP0, !UPT ;  /* 0x4000004004097890 */ /* 0x000fe400087fe43f */
[----:B------:R-:W-:-:S09]  /*104d0*/  UIADD3.X UR11, UR5, 0x40000040, URZ, UP1, !UPT ;  /* 0x40000040050b7890 */ /* 0x000fd20008ffe43f */
[----:B------:R-:W-:Y:S01]  /*104e0*/  HGMMA.64x64x8.F32.TF32 R56, gdesc[UR8], R56 ;  /* 0x04e00000083879f0 */ /* 0x000fe20008702838 */
[----:B------:R-:W-:Y:S02]  /*104f0*/  UIADD3.64 UR12, UR8, 0x2, URZ ;  /* 0x00000002080c7897 */ /* 0x000fe4000fffe03f */
[----:B------:R-:W-:-:S09]  /*10500*/  UIADD3.64 UR14, UR10, 0x2, URZ ;  /* 0x000000020a0e7897 */ /* 0x000fd2000fffe03f */
[----:B------:R-:W-:Y:S01]  /*10510*/  HGMMA.64x64x8.F32.TF32 R56, gdesc[UR12], R56 ;  /* 0x04e000000c3879f0 */ /* 0x000fe20008702838 */
[----:B------:R-:W-:Y:S02]  /*10520*/  UIADD3.64 UR12, UR8, 0x4, URZ ;  /* 0x00000004080c7897 */ /* 0x000fe4000fffe03f */
[----:B------:R-:W-:Y:S02]  /*10530*/  UIADD3.64 UR14, UR10, 0x4, URZ ;  /* 0x000000040a0e7897 */ /* 0x000fe4000fffe03f */
[----:B------:R-:W-:Y:S02]  /*10540*/  UIADD3.64 UR16, UR8, 0x3fe, URZ ;  /* 0x000003fe08107897 */ /* 0x000fe4000fffe03f */
[----:B------:R-:W-:-:S05]  /*10550*/  UIADD3.64 UR18, UR10, 0x1fe, URZ ;  /* 0x000001fe0a127897 */ /* 0x000fca000fffe03f */
[----:B------:R-:W-:Y:S02]  /*10560*/  HGMMA.64x64x8.F32.TF32 R56, gdesc[UR12], R56 ;  /* 0x04e000000c3879f0 */ /* 0x000fe40008702838 */
[----:B------:R-:W-:Y:S01]  /*10570*/  UMOV UR4, UR18 ;  /* 0x0000001200047c82 */ /* 0x000fe20008000000 */
[----:B------:R-:W-:Y:S01]  /*10580*/  UMOV UR5, UR19 ;  /* 0x0000001300057c82 */ /* 0x000fe20008000000 */
[----:B------:R-:W-:Y:S01]  /*10590*/  HGMMA.64x64x8.F32.TF32 R56, gdesc[UR16], R56 ;  /* 0x04e00000103879f0 */ /* 0x000fe20008702838 */
[----:B------:R-:W-:Y:S02]  /*105a0*/  UIADD3.64 UR16, UR8, 0x400, URZ ;  /* 0x0000040008107897 */ /* 0x000fe4000fffe03f */
[----:B------:R-:W-:Y:S02]  /*105b0*/  UIADD3.64 UR18, UR10, 0x200, URZ ;  /* 0x000002000a127897 */ /* 0x000fe4000fffe03f */
[----:B------:R-:W-:-:S07]  /*105c0*/  UIADD3.64 UR22, UR10, 0x202, URZ ;  /* 0x000002020a167897 */ /* 0x000fce000fffe03f */
[----:B------:R-:W-:Y:S01]  /*105d0*/  HGMMA.64x64x8.F32.TF32 R56, gdesc[UR16], R56 ;  /* 0x04e00000103879f0 */ /* 0x000fe20008702838 */
[----:B------:R-:W-:Y:S01]  /*105e0*/  UMOV UR17, UR20 ;  /* 0x0000001400117c82 */ /* 0x000fe20008000000 */
[----:B------:R-:W-:Y:S02]  /*105f0*/  UIADD3.64 UR20, UR8, 0x402, URZ ;  /* 0x0000040208147897 */ /* 0x000fe4000fffe03f */
[----:B------:R-:W-:Y:S02]  /*10600*/  UIADD3.64 UR24, UR8, 0x404, URZ ;  /* 0x0000040408187897 */ /* 0x000fe4000fffe03f */
[----:B------:R-:W-:-:S05]  /*10610*/  UIADD3.64 UR26, UR10, 0x204, URZ ;  /* 0x000002040a1a7897 */ /* 0x000fca000fffe03f */
[----:B------:R-:W-:Y:S01]  /*10620*/  HGMMA.64x64x8.F32.TF32 R56, gdesc[UR20], R56 ;  /* 0x04e00000143879f0 */ /* 0x000fe20008702838 */
[----:B------:R-:W-:Y:S02]  /*10630*/  UIADD3.64 UR28, UR8, 0x7fe, URZ ;  /* 0x000007fe081c7897 */ /* 0x000fe4000fffe03f */
[----:B------:R-:W-:Y:S01]  /*10640*/  UIADD3.64 UR30, UR10, 0x3fe, URZ ;  /* 0x000003fe0a1e7897 */ /* 0x000fe2000fffe03f */
[----:B------:R-:W-:Y:S01]  /*10650*/  HGMMA.64x64x8.F32.TF32 R56, gdesc[UR24], R56 ;  /* 0x04e00000183879f0 */ /* 0x000fe20008702838 */
        /* <DEDUP_REMOVED lines=18> */
[----:B------:R-:W-:Y:S01]  /*10780*/  UMOV UR20, UR4 ;  /* 0x0000000400147c82 */ /* 0x000fe20008000000 */
[----:B------:R-:W-:Y:S01]  /*10790*/  UMOV UR21, UR5 ;  /* 0x0000000500157c82 */ /* 0x000fe20008000000 */
[----:B------:R-:W-:Y:S02]  /*107a0*/  UIADD3.64 UR56, UR8, 0xc04, URZ ;  /* 0x00000c0408387897 */ /* 0x000fe4000fffe03f */
[----:B------:R-:W-:Y:S02]  /*107b0*/  UIADD3.64 UR58, UR10, 0x604, URZ ;  /* 0x000006040a3a7897 */ /* 0x000fe4000fffe03f */
[----:B------:R-:W-:Y:S01]  /*107c0*/  UIADD3.64 UR4, UR8, 0x1fe, URZ ;  /* 0x000001fe08047897 */ /* 0x000fe2000fffe03f */
[----:B------:R-:W-:Y:S06]  /*107d0*/  HGMMA.64x64x8.F32.TF32 R56, gdesc[UR52], R56 ;  /* 0x04e00000343879f0 */ /* 0x000fec0008702838 */
[----:B------:R-:W-:Y:S04]  /*107e0*/  HGMMA.64x64x8.F32.TF32 R56, gdesc[UR56], R56 ;  /* 0x04e00000383879f0 */ /* 0x000fe80008702838 */
[----:B------:R-:W-:Y:S01]  /*107f0*/  HGMMA.64x64x8.F32.TF32 R24, gdesc[UR4], R24 ;  /* 0x04e00000041879f0 */ /* 0x000fe20008702818 */
[----:B------:R-:W-:Y:S01]  /*10800*/  UIADD3.64 UR4, UR8, 0x200, URZ ;  /* 0x0000020008047897 */ /* 0x000fe2000fffe03f */
[----:B------:R-:W-:Y:S01]  /*10810*/  UMOV UR6, UR10 ;  /* 0x0000000a00067c82 */ /* 0x000fe20008000000 */
[----:B------:R-:W-:Y:S01]  /*10820*/  UMOV UR7, UR11 ;  /* 0x0000000b00077c82 */ /* 0x000fe20008000000 */
[----:B------:R-:W-:-:S06]  /*10830*/  UIADD3.64 UR12, UR10, 0x2, URZ ;  /* 0x000000020a0c7897 */ /* 0x000fcc000fffe03f */
[----:B------:R-:W-:Y:S01]  /*10840*/  HGMMA.64x64x8.F32.TF32 R24, gdesc[UR4], R24 ;  /* 0x04e00000041879f0 */ /* 0x000fe20008702818 */
[----:B------:R-:W-:Y:S01]  /*10850*/  UIADD3.64 UR4, UR8, 0x202, URZ ;  /* 0x0000020208047897 */ /* 0x000fe2000fffe03f */
[----:B------:R-:W-:Y:S01]  /*10860*/  UMOV UR6, UR12 ;  /* 0x0000000c00067c82 */ /* 0x000fe20008000000 */
[----:B------:R-:W-:Y:S01]  /*10870*/  UMOV UR7, UR13 ;  /* 0x0000000d00077c82 */ /* 0x000fe20008000000 */
[----:B------:R-:W-:-:S06]  /*10880*/  UIADD3.64 UR12, UR8, 0x204, URZ ;  /* 0x00000204080c7897 */ /* 0x000fcc000fffe03f */
[----:B------:R-:W-:Y:S01]  /*10890*/  HGMMA.64x64x8.F32.TF32 R24, gdesc[UR4], R24 ;  /* 0x04e00000041879f0 */ /* 0x000fe20008702818 */
[----:B------:R-:W-:-:S03]  /*108a0*/  UIADD3.64 UR4, UR8, 0x5fe, URZ ;  /* 0x000005fe08047897 */ /* 0x000fc6000fffe03f */
[----:B------:R-:W-:Y:S01]  /*108b0*/  HGMMA.64x64x8.F32.TF32 R24, gdesc[UR12], R24 ;  /* 0x04e000000c1879f0 */ /* 0x000fe20008702818 */
[----:B------:R-:W-:Y:S01]  /*108c0*/  UMOV UR6, UR20 ;  /* 0x0000001400067c82 */ /* 0x000fe20008000000 */
[----:B------:R-:W-:Y:S01]  /*108d0*/  UMOV UR7, UR21 ;  /* 0x0000001500077c82 */ /* 0x000fe20008000000 */
[----:B------:R-:W-:Y:S01]  /*108e0*/  UMOV UR11, UR17 ;  /* 0x00000011000b7c82 */ /* 0x000fe20008000000 */
[----:B------:R-:W-:Y:S02]  /*108f0*/  UIADD3.64 UR16, UR8, 0x600, URZ ;  /* 0x0000060008107897 */ /* 0x000fe4000fffe03f */
[----:B------:R-:W-:Y:S01]  /*10900*/  HGMMA.64x64x8.F32.TF32 R24, gdesc[UR4], R24 ;  /* 0x04e00000041879f0 */ /* 0x000fe20008702818 */
[----:B------:R-:W-:-:S06]  /*10910*/  UIADD3.64 UR20, UR8, 0x602, URZ ;  /* 0x0000060208147897 */ /* 0x000fcc000fffe03f */
[----:B------:R-:W-:Y:S01]  /*10920*/  HGMMA.64x64x8.F32.TF32 R24, gdesc[UR16], R24 ;  /* 0x04e00000101879f0 */ /* 0x000fe20008702818 */
[----:B------:R-:W-:-:S03]  /*10930*/  UIADD3.64 UR24, UR8, 0x604, URZ ;  /* 0x0000060408187897 */ /* 0x000fc6000fffe03f */
[----:B------:R-:W-:Y:S01]  /*10940*/  HGMMA.64x64x8.F32.TF32 R24, gdesc[UR20], R24 ;  /* 0x04e00000141879f0 */ /* 0x000fe20008702818 */
[----:B------:R-:W-:-:S05]  /*10950*/  UIADD3.64 UR28, UR8, 0x9fe, URZ ;  /* 0x000009fe081c7897 */ /* 0x000fca000fffe03f */
        /* <DEDUP_REMOVED lines=15> */
[----:B------:R1:W-:Y:S02]  /*10a50*/  STL [R1+0x348], R156 ;  /* 0x0003489c01007387 */ /* 0x0003e40000100800 */
[----:B-1----:R-:W1:Y:S03]  /*10a60*/  LDC R156, c[0x0][0x230] ;  /* 0x00008c00ff9c7b82 */ /* 0x002e660000000800 */
[----:B------:R-:W-:Y:S01]  /*10a70*/  HGMMA.64x64x8.F32.TF32 R24, gdesc[UR56], R24, gsb0 ;  /* 0x04e00000381879f0 */ /* 0x000fe20008002818 */
[----:B------:R-:W-:Y:S01]  /*10a80*/  R2UR UR10, R123 ;  /* 0x000000007b0a72ca */ /* 0x000fe200000e0000 */
[----:B-1----:R-:W-:-:S04]  /*10a90*/  VIADD R156, R156, 0xffffff00 ;  /* 0xffffff009c9c7836 */ /* 0x002fc80000000000 */
[C---:B------:R-:W-:Y:S01]  /*10aa0*/  IMAD R123, R150.reuse, -0x80, R156 ;  /* 0xffffff80967b7824 */ /* 0x040fe200078e029c */
[----:B----4-:R-:W-:Y:S02]  /*10ab0*/  ISETP.GE.AND P0, PT, R150, R0, PT ;  /* 0x000000009600720c */ /* 0x010fe40003f06270 */
[----:B------:R-:W2:Y:S02]  /*10ac0*/  LDL.LU R0, [R1+0x54] ;  /* 0x0000540001007983 */ /* 0x000ea40000300800 */
[----:B------:R-:W-:Y:S02]  /*10ad0*/  ISETP.GT.AND P1, PT, R123, RZ, PT ;  /* 0x000000ff7b00720c */ /* 0x000fe40003f24270 */
[----:B------:R-:W-:Y:S01]  /*10ae0*/  IADD3 R4, P3, R4, R152, RZ ;  /* 0x0000009804047210 */ /* 0x000fe20007f7e0ff */
[----:B------:R-:W-:Y:S01]  /*10af0*/  UIADD3 UR4, UR10, 0x1, URZ ;  /* 0x000000010a047890 */ /* 0x000fe2000fffe03f */
[----:B------:R-:W-:Y:S01]  /*10b00*/  SEL R158, RZ, 0x4, !P1 ;  /* 0x00000004ff9e7807 */ /* 0x000fe20004800000 */
[----:B------:R-:W3:Y:S02]  /*10b10*/  LDL.LU R157, [R1+0x5c] ;  /* 0x00005c00019d7983 */ /* 0x000ee40000300800 */
[----:B------:R-:W-:Y:S01]  /*10b20*/  UISETP.GT.AND UP0, UPT, UR4, 0x2, UPT ;  /* 0x000000020400788c */ /* 0x000fe2000bf04270 */
[----:B------:R-:W-:Y:S01]  /*10b30*/  SEL R158, R158, RZ, !P0 ;  /* 0x000000ff9e9e7207 */ /* 0x000fe20004000000 */
[----:B------:R-:W4:Y:S02]  /*10b40*/  LDL.LU R156, [R1+0x64] ;  /* 0x00006400019c7983 */ /* 0x000f240000300800 */
[----:B------:R-:W-:Y:S01]  /*10b50*/  USEL UR4, UR4, URZ, !UP0 ;  /* 0x0000003f04047287 */ /* 0x000fe2000c000000 */
[----:B------:R-:W-:-:S03]  /*10b60*/  ISETP.NE.U32.AND P2, PT, R158, RZ, PT ;  /* 0x000000ff9e00720c */ /* 0x000fc60003f45070 */
[----:B------:R-:W-:Y:S01]  /*10b70*/  ULEA UR5, UR4, UR11, 0x10 ;  /* 0x0000000b04057291 */ /* 0x000fe2000f8e803f */
[----:B------:R1:W-:Y:S01]  /*10b80*/  STL [R1+0x768], R150 ;  /* 0x0007689601007387 */ /* 0x0003e20000100800 */
[----:B------:R-:W-:-:S04]  /*10b90*/  IMAD.X R5, R5, 0x1, R151, P3 ;  /* 0x0000000105057824 */ /* 0x000fc800018e0697 */
[----:B------:R-:W-:Y:S01]  /*10ba0*/  VIADD R222, R3, UR5 ;  /* 0x0000000503de7c36 */ /* 0x000fe20008000000 */
[----:B-1----:R-:W3:Y:S04]  /*10bb0*/  LDL.LU R150, [R1+0x50] ;  /* 0x0000500001967983 */ /* 0x002ee80000300800 */
[----:B------:R1:W-:Y:S04]  /*10bc0*/  STL [R1+0x76c], R3 ;  /* 0x00076c0301007387 */ /* 0x0003e80000100800 */
[----:B-1----:R-:W2:Y:S01]  /*10bd0*/  LDL.LU R3, [R1+0x4c] ;  /* 0x00004c0001037983 */ /* 0x002ea20000300800 */
[----:B------:R-:W-:-:S02]  /*10be0*/  WARPGROUP.DEPBAR.LE gsb0, 0x1 ;  /* 0x00008000000079c5 */ /* 0x000fc40000010100 */
[----:B------:R-:W-:Y:S06]  /*10bf0*/  BAR.SYNC.DEFER_BLOCKING 0x0 ;  /* 0x0000000000007b1d */ /* 0x000fec0000010000 */
[----:B------:R1:W-:Y:S04]  /*10c00*/  STL [R1+0x774], R4 ;  /* 0x0007740401007387 */ /* 0x0003e80000100800 */
[----:B------:R-:W-:Y:S01]  /*10c10*/  @!PT LDS RZ, [RZ] ;  /* 0x00000000fffff984 */ /* 0x000fe20000000800 */
[----:B------:R-:W-:Y:S01]  /*10c20*/  @!PT LDS RZ, [RZ] ;  /* 0x00000000fffff984 */ /* 0x000fe20000000800 */
[----:B------:R-:W-:Y:S01]  /*10c30*/  @!PT LDS RZ, [RZ] ;  /* 0x00000000fffff984 */ /* 0x000fe20000000800 */
[----:B------:R-:W-:Y:S04]  /*10c40*/  LDGSTS.E [R222], desc[UR60][R4.64], P2 ;  /* 0x0000000004de7fae */ /* 0x000fe8000912187c */
[----:B-1----:R-:W4:Y:S01]  /*10c50*/  LDL.LU R4, [R1+0x48] ;  /* 0x0000480001047983 */ /* 0x002f220000300800 */
[----:B------:R-:W-:-:S04]  /*10c60*/  ISETP.GT.AND P1, PT, R123, 0x1, PT ;  /* 0x000000017b00780c */ /* 0x000fc80003f24270 */
[----:B------:R-:W-:-:S04]  /*10c70*/  SEL R158, RZ, 0x4, !P1 ;  /* 0x00000004ff9e7807 */ /* 0x000fc80004800000 */
[----:B------:R-:W-:-:S04]  /*10c80*/  SEL R158, R158, RZ, !P0 ;  /* 0x000000ff9e9e7207 */ /* 0x000fc80004000000 */
[----:B------:R-:W-:Y:S02]  /*10c90*/  ISETP.NE.U32.AND P1, PT, R158, RZ, PT ;  /* 0x000000ff9e00720c */ /* 0x000fe40003f25070 */
[----:B------:R-:W-:-:S05]  /*10ca0*/  IADD3 R6, P4, R6, R152, RZ ;  /* 0x0000009806067210 */ /* 0x000fca0007f9e0ff */
[----:B------:R-:W-:-:S06]  /*10cb0*/  IMAD.X R7, R7, 0x1, R151, P4 ;  /* 0x0000000107077824 */ /* 0x000fcc00020e0697 */
[----:B------:R-:W-:Y:S01]  /*10cc0*/  LDGSTS.E [R222+0x4], desc[UR60][R6.64], P1 ;  /* 0x0000400006de7fae */ /* 0x000fe2000892187c */
[----:B------:R-:W-:-:S04]  /*10cd0*/  ISETP.GT.AND P1, PT, R123, 0x2, PT ;  /* 0x000000027b00780c */ /* 0x000fc80003f24270 */
[----:B------:R-:W-:Y:S02]  /*10ce0*/  SEL R158, RZ, 0x4, !P1 ;  /* 0x00000004ff9e7807 */ /* 0x000fe40004800000 */
[----:B------:R-:W-:Y:S02]  /*10cf0*/  ISETP.GT.AND P1, PT, R123, 0x3, PT ;  /* 0x000000037b00780c */ /* 0x000fe40003f24270 */
[----:B------:R-:W-:-:S04]  /*10d00*/  SEL R158, R158, RZ, !P0 ;  /* 0x000000ff9e9e7207 */ /* 0x000fc80004000000 */
[----:B------:R-:W-:Y:S02]  /*10d10*/  ISETP.NE.U32.AND P2, PT, R158, RZ, PT ;  /* 0x000000ff9e00720c */ /* 0x000fe40003f45070 */
[----:B------:R-:W-:-:S04]  /*10d20*/  SEL R158, RZ, 0x4, !P1 ;  /* 0x00000004ff9e7807 */ /* 0x000fc80004800000 */
[----:B------:R-:W-:Y:S02]  /*10d30*/  SEL R158, R158, RZ, !P0 ;  /* 0x000000ff9e9e7207 */ /* 0x000fe40004000000 */
[-C--:B------:R-:W-:Y:S02]  /*10d40*/  IADD3 R8, P3, R8, R152.reuse, RZ ;  /* 0x0000009808087210 */ /* 0x080fe40007f7e0ff */
[----:B------:R-:W-:Y:S02]  /*10d50*/  ISETP.NE.U32.AND P1, PT, R158, RZ, PT ;  /* 0x000000ff9e00720c */ /* 0x000fe40003f25070 */
[----:B------:R-:W-:Y:S01]  /*10d60*/  IADD3 R10, P4, R10, R152, RZ ;  /* 0x000000980a0a7210 */ /* 0x000fe20007f9e0ff */
[----:B------:R-:W-:-:S04]  /*10d70*/  IMAD.X R9, R9, 0x1, R151, P3 ;  /* 0x0000000109097824 */ /* 0x000fc800018e0697 */
[----:B------:R-:W-:Y:S01]  /*10d80*/  IMAD.X R11, R11, 0x1, R151, P4 ;  /* 0x000000010b0b7824 */ /* 0x000fe200020e0697 */
[----:B------:R-:W-:Y:S05]  /*10d90*/  LDGSTS.E [R222+0x8], desc[UR60][R8.64], P2 ;  /* 0x0000800008de7fae */ /* 0x000fea000912187c */
[----:B------:R-:W-:Y:S01]  /*10da0*/  LDGSTS.E [R222+0xc], desc[UR60][R10.64], P1 ;  /* 0x0000c0000ade7fae */ /* 0x000fe2000892187c */
[----:B------:R-:W-:-:S04]  /*10db0*/  ISETP.GT.AND P1, PT, R123, 0x20, PT ;  /* 0x000000207b00780c */ /* 0x000fc80003f24270 */
[----:B------:R-:W-:Y:S02]  /*10dc0*/  SEL R158, RZ, 0x4, !P1 ;  /* 0x00000004ff9e7807 */ /* 0x000fe40004800000 */
[----:B------:R-:W-:Y:S02]  /*10dd0*/  ISETP.GT.AND P1, PT, R123, 0x21, PT ;  /* 0x000000217b00780c */ /* 0x000fe40003f24270 */
[----:B------:R-:W-:Y:S02]  /*10de0*/  SEL R158, R158, RZ, !P0 ;  /* 0x000000ff9e9e7207 */ /* 0x000fe40004000000 */
[----:B------:R-:W-:Y:S02]  /*10df0*/  IADD3 R127, P3, R127, R152, RZ ;  /* 0x000000987f7f7210 */ /* 0x000fe40007f7e0ff */
[----:B------:R-:W-:Y:S02]  /*10e00*/  ISETP.NE.U32.AND P2, PT, R158, RZ, PT ;  /* 0x000000ff9e00720c */ /* 0x000fe40003f45070 */
[----:B------:R-:W-:Y:S01]  /*10e10*/  SEL R158, RZ, 0x4, !P1 ;  /* 0x00000004ff9e7807 */ /* 0x000fe20004800000 */
[----:B------:R-:W-:-:S03]  /*10e20*/  IMAD.X R128, R128, 0x1, R151, P3 ;  /* 0x0000000180807824 */ /* 0x000fc600018e0697 */
[----:B------:R-:W-:Y:S02]  /*10e30*/  SEL R158, R158, RZ, !P0 ;  /* 0x000000ff9e9e7207 */ /* 0x000fe40004000000 */
[----:B------:R-:W-:Y:S02]  /*10e40*/  IADD3 R129, P4, R129, R152, RZ ;  /* 0x0000009881817210 */ /* 0x000fe40007f9e0ff */
[----:B------:R-:W-:Y:S01]  /*10e50*/  ISETP.NE.U32.AND P1, PT, R158, RZ, PT ;  /* 0x000000ff9e00720c */ /* 0x000fe20003f25070 */
[----:B------:R-:W-:Y:S02]  /*10e60*/  IMAD.MOV.U32 R158, RZ, RZ, R127 ;  /* 0x000000ffff9e7224 */ /* 0x000fe400078e007f */
[----:B------:R-:W-:Y:S02]  /*10e70*/  IMAD.MOV.U32 R159, RZ, RZ, R128 ;  /* 0x000000ffff9f7224 */ /* 0x000fe400078e0080 */
[----:B------:R-:W-:-:S03]  /*10e80*/  IMAD.X R130, R130, 0x1, R151, P4 ;  /* 0x0000000182827824 */ /* 0x000fc600020e0697 */
[----:B------:R1:W-:Y:S02]  /*10e90*/  LDGSTS.E [R222+0x4000], desc[UR60][R158.64], P2 ;  /* 0x040000009ede7fae */ /* 0x0003e4000912187c */
[----:B-1----:R-:W-:Y:S02]  /*10ea0*/  IMAD.MOV.U32 R158, RZ, RZ, R129 ;  /* 0x000000ffff9e7224 */ /* 0x002fe400078e0081 */
[----:B------:R-:W-:-:S05]  /*10eb0*/  IMAD.MOV.U32 R159, RZ, RZ, R130 ;  /* 0x000000ffff9f7224 */ /* 0x000fca00078e0082 */
[----:B------:R1:W-:Y:S01]  /*10ec0*/  LDGSTS.E [R222+0x4004], desc[UR60][R158.64], P1 ;  /* 0x040040009ede7fae */ /* 0x0003e2000892187c */
[----:B------:R-:W-:-:S04]  /*10ed0*/  ISETP.GT.AND P1, PT, R123, 0x22, PT ;  /* 0x000000227b00780c */ /* 0x000fc80003f24270 */
[----:B-1----:R-:W-:Y:S02]  /*10ee0*/  SEL R158, RZ, 0x4, !P1 ;  /* 0x00000004ff9e7807 */ /* 0x002fe40004800000 */
[----:B------:R-:W-:Y:S02]  /*10ef0*/  ISETP.GT.AND P1, PT, R123, 0x23, PT ;  /* 0x000000237b00780c */ /* 0x000fe40003f24270 */
[----:B------:R-:W-:Y:S02]  /*10f00*/  SEL R158, R158, RZ, !P0 ;  /* 0x000000ff9e9e7207 */ /* 0x000fe40004000000 */
[----:B------:R-:W-:Y:S02]  /*10f10*/  IADD3 R131, P3, R131, R152, RZ ;  /* 0x0000009883837210 */ /* 0x000fe40007f7e0ff */
[----:B------:R-:W-:Y:S02]  /*10f20*/  ISETP.NE.U32.AND P2, PT, R158, RZ, PT ;  /* 0x000000ff9e00720c */ /* 0x000fe40003f45070 */
[----:B------:R-:W-:-:S02]  /*10f30*/  SEL R158, RZ, 0x4, !P1 ;  /* 0x00000004ff9e7807 */ /* 0x000fc40004800000 */
[----:B------:R-:W-:Y:S02]  /*10f40*/  IADD3.X R132, R132, R151, RZ, P3, !PT ;  /* 0x0000009784847210 */ /* 0x000fe40001ffe4ff */
        /* <DEDUP_REMOVED lines=43> */
[----:B-1----:R-:W-:Y:S01]  /*11200*/  MOV R158, R213 ;  /* 0x000000d5009e7202 */ /* 0x002fe20000000f00 */
[----:B------:R-:W-:-:S05]  /*11210*/  IMAD.MOV.U32 R159, RZ, RZ, R212 ;  /* 0x000000ffff9f7224 */ /* 0x000fca00078e00d4 */
[----:B------:R1:W-:Y:S01]  /*11220*/  LDGSTS.E [R222+0x800c], desc[UR60][R158.64], P1 ;  /* 0x0800c0009ede7fae */ /* 0x0003e2000892187c */
[----:B------:R-:W-:Y:S02]  /*11230*/  ISETP.GT.AND P1, PT, R123, 0x60, PT ;  /* 0x000000607b00780c */ /* 0x000fe40003f24270 */
[-C--:B--2---:R-:W-:Y:S02]  /*11240*/  IADD3 R3, P3, R3, R152.reuse, RZ ;  /* 0x0000009803037210 */ /* 0x084fe40007f7e0ff */
[----:B-1----:R-:W-:Y:S02]  /*11250*/  SEL R158, RZ, 0x4, !P1 ;  /* 0x00000004ff9e7807 */ /* 0x002fe40004800000 */
[----:B------:R-:W-:Y:S02]  /*11260*/  ISETP.GT.AND P1, PT, R123, 0x61, PT ;  /* 0x000000617b00780c */ /* 0x000fe40003f24270 */
[----:B------:R-:W-:Y:S02]  /*11270*/  SEL R158, R158, RZ, !P0 ;  /* 0x000000ff9e9e7207 */ /* 0x000fe40004000000 */
[----:B------:R-:W-:Y:S01]  /*11280*/  IADD3 R0, P4, R0, R152, RZ ;  /* 0x0000009800007210 */ /* 0x000fe20007f9e0ff */
[----:B----4-:R-:W-:Y:S01]  /*11290*/  IMAD.X R4, R4, 0x1, R151, P3 ;  /* 0x0000000104047824 */ /* 0x010fe200018e0697 */
[----:B------:R-:W-:-:S02]  /*112a0*/  ISETP.NE.U32.AND P2, PT, R158, RZ, PT ;  /* 0x000000ff9e00720c */ /* 0x000fc40003f45070 */
[----:B------:R-:W-:Y:S01]  /*112b0*/  SEL R158, RZ, 0x4, !P1 ;  /* 0x00000004ff9e7807 */ /* 0x000fe20004800000 */
[----:B------:R-:W-:Y:S01]  /*112c0*/  STL [R1+0x770], R5 ;  /* 0x0007700501007387 */ /* 0x000fe20000100800 */
[----:B---3--:R-:W-:Y:S02]  /*112d0*/  IMAD.X R150, R150, 0x1, R151, P4 ;  /* 0x0000000196967824 */ /* 0x008fe400020e0697 */
[----:B------:R-:W-:Y:S01]  /*112e0*/  SEL R158, R158, RZ, !P0 ;  /* 0x000000ff9e9e7207 */ /* 0x000fe20004000000 */
[----:B------:R-:W-:Y:S01]  /*112f0*/  STL [R1+0x4c], R3 ;  /* 0x00004c0301007387 */ /* 0x000fe20000100800 */
[----:B------:R-:W-:-:S03]  /*11300*/  IMAD.MOV.U32 R159, RZ, RZ, R4 ;  /* 0x000000ffff9f7224 */ /* 0x000fc600078e0004 */
[----:B------:R1:W-:Y:S01]  /*11310*/  STL [R1+0x48], R4 ;  /* 0x0000480401007387 */ /* 0x0003e20000100800 */
[----:B------:R-:W-:-:S03]  /*11320*/  ISETP.NE.U32.AND P1, PT, R158, RZ, PT ;  /* 0x000000ff9e00720c */ /* 0x000fc60003f25070 */
[----:B------:R2:W-:Y:S01]  /*11330*/  STL [R1+0x54], R0 ;  /* 0x0000540001007387 */ /* 0x0005e20000100800 */
[----:B------:R-:W-:-:S03]  /*11340*/  IMAD.MOV.U32 R158, RZ, RZ, R3 ;  /* 0x000000ffff9e7224 */ /* 0x000fc600078e0003 */
[----:B-1----:R-:W3:Y:S04]  /*11350*/  LDL.LU R4, [R1+0x58] ;  /* 0x0000580001047983 */ /* 0x002ee80000300800 */
[----:B------:R1:W-:Y:S04]  /*11360*/  STL [R1+0x50], R150 ;  /* 0x0000509601007387 */ /* 0x0003e80000100800 */
[----:B------:R-:W4:Y:S04]  /*11370*/  LDL.LU R3, [R1+0x60] ;  /* 0x0000600001037983 */ /* 0x000f280000300800 */
[----:B------:R2:W-:Y:S02]  /*11380*/  LDGSTS.E [R222+0xc000], desc[UR60][R158.64], P2 ;  /* 0x0c0000009ede7fae */ /* 0x0005e4000912187c */
[----:B--2---:R-:W-:-:S02]  /*11390*/  IMAD.MOV.U32 R158, RZ, RZ, R0 ;  /* 0x000000ffff9e7224 */ /* 0x004fc400078e0000 */
[----:B------:R-:W2:Y:S01]  /*113a0*/  LDL R0, [R1+0x758] ;  /* 0x0007580001007983 */ /* 0x000ea20000100800 */
        /* <DEDUP_REMOVED lines=9> */
[----:B------:R-:W-:Y:S02]  /*11440*/  IADD3 R156, P4, R156, R152, RZ ;  /* 0x000000989c9c7210 */ /* 0x000fe40007f9e0ff */
[----:B------:R-:W-:-:S04]  /*11450*/  SEL R158, R158, RZ, !P0 ;  /* 0x000000ff9e9e7207 */ /* 0x000fc80004000000 */
[----:B------:R-:W-:Y:S01]  /*11460*/  ISETP.NE.U32.AND P1, PT, R158, RZ, PT ;  /* 0x000000ff9e00720c */ /* 0x000fe20003f25070 */
[----:B------:R-:W-:Y:S01]  /*11470*/  IMAD.MOV.U32 R158, RZ, RZ, R157 ;  /* 0x000000ffff9e7224 */ /* 0x000fe200078e009d */
[----:B------:R-:W-:Y:S01]  /*11480*/  STL [R1+0x5c], R157 ;  /* 0x00005c9d01007387 */ /* 0x000fe20000100800 */
[----:B---3--:R-:W-:-:S04]  /*11490*/  IMAD.X R4, R4, 0x1, R151, P3 ;  /* 0x0000000104047824 */ /* 0x008fc800018e0697 */
[----:B------:R-:W-:Y:S01]  /*114a0*/  IMAD.MOV.U32 R159, RZ, RZ, R4 ;  /* 0x000000ffff9f7224 */ /* 0x000fe200078e0004 */
[----:B------:R1:W-:Y:S01]  /*114b0*/  STL [R1+0x58], R4 ;  /* 0x0000580401007387 */ /* 0x0003e20000100800 */
[----:B----4-:R-:W-:-:S03]  /*114c0*/  IMAD.X R3, R3, 0x1, R151, P4 ;  /* 0x0000000103037824 */ /* 0x010fc600020e0697 */
[----:B------:R3:W-:Y:S04]  /*114d0*/  STL [R1+0x64], R156 ;  /* 0x0000649c01007387 */ /* 0x0007e80000100800 */
[----:B------:R4:W-:Y:S04]  /*114e0*/  LDGSTS.E [R222+0xc008], desc[UR60][R158.64], P2 ;  /* 0x0c0080009ede7fae */ /* 0x0009e8000912187c */
[----:B------:R2:W-:Y:S04]  /*114f0*/  STL [R1+0x60], R3 ;  /* 0x0000600301007387 */ /* 0x0005e80000100800 */
[----:B------:R-:W2:Y:S01]  /*11500*/  LDL.LU R150, [R1+0x68] ;  /* 0x0000680001967983 */ /* 0x000ea20000300800 */
[----:B----4-:R-:W-:-:S03]  /*11510*/  IMAD.MOV.U32 R158, RZ, RZ, R156 ;  /* 0x000000ffff9e7224 */ /* 0x010fc600078e009c */
[----:B-1----:R-:W4:Y:S01]  /*11520*/  LDL.LU R4, [R1+0x6c] ;  /* 0x00006c0001047983 */ /* 0x002f220000300800 */
[----:B------:R-:W-:-:S03]  /*11530*/  IMAD.MOV.U32 R159, RZ, RZ, R3 ;  /* 0x000000ffff9f7224 */ /* 0x000fc600078e0003 */
[----:B---3--:R-:W3:Y:S04]  /*11540*/  LDL.LU R156, [R1+0x70] ;  /* 0x00007000019c7983 */ /* 0x008ee80000300800 */
[----:B------:R2:W-:Y:S02]  /*11550*/  LDGSTS.E [R222+0xc00c], desc[UR60][R158.64], P1 ;  /* 0x0c00c0009ede7fae */ /* 0x0005e4000892187c */
[----:B--2---:R-:W-:Y:S02]  /*11560*/  IADD3 R222, R0, UR5, RZ ;  /* 0x0000000500de7c10 */ /* 0x004fe4000fffe0ff */
[----:B------:R-:W2:Y:S01]  /*11570*/  LDL.LU R0, [R1+0x74] ;  /* 0x0000740001007983 */ /* 0x000ea20000300800 */
[C---:B------:R-:W-:Y:S02]  /*11580*/  ISETP.GT.AND P1, PT, R123.reuse, 0x4, PT ;  /* 0x000000047b00780c */ /* 0x040fe40003f24270 */
[----:B------:R-:W-:Y:S01]  /*11590*/  ISETP.GT.AND P2, PT, R123, 0x5, PT ;  /* 0x000000057b00780c */ /* 0x000fe20003f44270 */
[----:B------:R-:W3:Y:S01]  /*115a0*/  LDL.LU R5, [R1+0x7c] ;  /* 0x00007c0001057983 */ /* 0x000ee20000300800 */
[----:B------:R-:W-:-:S02]  /*115b0*/  SEL R159, RZ, 0x4, !P1 ;  /* 0x00000004ff9f7807 */ /* 0x000fc40004800000 */
[----:B------:R-:W-:Y:S01]  /*115c0*/  IADD3 R12, P3, R12, R152, RZ ;  /* 0x000000980c0c7210 */ /* 0x000fe20007f7e0ff */
[----:B------:R-:W3:Y:S01]  /*115d0*/  LDL.LU R3, [R1+0x84] ;  /* 0x0000840001037983 */ /* 0x000ee20000300800 */
[----:B------:R-:W-:-:S04]  /*115e0*/  SEL R159, R159, RZ, !P0 ;  /* 0x000000ff9f9f7207 */ /* 0x000fc80004000000 */
[----:B------:R-:W-:Y:S02]  /*115f0*/  ISETP.NE.U32.AND P1, PT, R159, RZ, PT ;  /* 0x000000ff9f00720c */ /* 0x000fe40003f25070 */
[----:B------:R-:W-:Y:S01]  /*11600*/  SEL R158, RZ, 0x4, !P2 ;  /* 0x00000004ff9e7807 */ /* 0x000fe20005000000 */
[----:B------:R-:W-:-:S03]  /*11610*/  IMAD.X R13, R13, 0x1, R151, P3 ;  /* 0x000000010d0d7824 */ /* 0x000fc600018e0697 */
[----:B------:R-:W-:-:S04]  /*11620*/  SEL R158, R158, RZ, !P0 ;  /* 0x000000ff9e9e7207 */ /* 0x000fc80004000000 */
[----:B------:R-:W-:-:S03]  /*11630*/  ISETP.NE.U32.AND P2, PT, R158, RZ, PT ;  /* 0x000000ff9e00720c */ /* 0x000fc60003f45070 */
[----:B------:R-:W-:Y:S01]  /*11640*/  LDGSTS.E [R222], desc[UR60][R12.64], P1 ;  /* 0x000000000cde7fae */ /* 0x000fe2000892187c */
[----:B------:R-:W-:Y:S02]  /*11650*/  ISETP.GT.AND P1, PT, R123, 0x6, PT ;  /* 0x000000067b00780c */ /* 0x000fe40003f24270 */
[----:B------:R-:W-:Y:S02]  /*11660*/  IADD3 R14, P4, R14, R152, RZ ;  /* 0x000000980e0e7210 */ /* 0x000fe40007f9e0ff */
[----:B------:R-:W-:-:S03]  /*11670*/  SEL R158, RZ, 0x4, !P1 ;  /* 0x00000004ff9e7807 */ /* 0x000fc60004800000 */
[----:B------:R-:W-:Y:S01]  /*11680*/  IMAD.X R15, R15, 0x1, R151, P4 ;  /* 0x000000010f0f7824 */ /* 0x000fe200020e0697 */
[----:B------:R-:W-:Y:S02]  /*11690*/  SEL R158, R158, RZ, !P0 ;  /* 0x000000ff9e9e7207 */ /* 0x000fe40004000000 */
[----:B------:R-:W-:Y:S02]  /*116a0*/  ISETP.GT.AND P1, PT, R123, 0x7, PT ;  /* 0x000000077b00780c */ /* 0x000fe40003f24270 */
[----:B------:R-:W-:Y:S01]  /*116b0*/  LDGSTS.E [R222+0x4], desc[UR60][R14.64], P2 ;  /* 0x000040000ede7fae */ /* 0x000fe2000912187c */
        /* <DEDUP_REMOVED lines=57> */
[----:B------:R-:W-:Y:S01]  /*11a50*/  IMAD.MOV.U32 R158, RZ, RZ, R215 ;  /* 0x000000ffff9e7224 */ /* 0x000fe200078e00d7 */
[----:B------:R-:W-:Y:S01]  /*11a60*/  IADD3.X R216, R216, R151, RZ, P4, !PT ;  /* 0x00000097d8d87210 */ /* 0x000fe200027fe4ff */
[----:B------:R-:W-:-:S05]  /*11a70*/  IMAD.MOV.U32 R159, RZ, RZ, R214 ;  /* 0x000000ffff9f7224 */ /* 0x000fca00078e00d6 */
        /* <DEDUP_REMOVED lines=22> */
[C---:B------:R-:W-:Y:S02]  /*11be0*/  ISETP.GT.AND P1, PT, R123.reuse, 0x64, PT ;  /* 0x000000647b00780c */ /* 0x040fe40003f24270 */
[-C--:B----4-:R-:W-:Y:S02]  /*11bf0*/  IADD3 R4, P3, R4, R152.reuse, RZ ;  /* 0x0000009804047210 */ /* 0x090fe40007f7e0ff */
[----:B-1----:R-:W-:Y:S02]  /*11c00*/  SEL R158, RZ, 0x4, !P1 ;  /* 0x00000004ff9e7807 */ /* 0x002fe40004800000 */
[----:B------:R-:W-:Y:S02]  /*11c10*/  ISETP.GT.AND P1, PT, R123, 0x65, PT ;  /* 0x000000657b00780c */ /* 0x000fe40003f24270 */
[----:B------:R-:W-:Y:S01]  /*11c20*/  SEL R158, R158, RZ, !P0 ;  /* 0x000000ff9e9e7207 */ /* 0x000fe20004000000 */
[----:B------:R-:W-:Y:S01]  /*11c30*/  IMAD.X R150, R150, 0x1, R151, P3 ;  /* 0x0000000196967824 */ /* 0x000fe200018e0697 */
[----:B--2---:R-:W-:-:S02]  /*11c40*/  IADD3 R0, P4, R0, R152, RZ ;  /* 0x0000009800007210 */ /* 0x004fc40007f9e0ff */
[----:B------:R-:W-:Y:S02]  /*11c50*/  ISETP.NE.U32.AND P2, PT, R158, RZ, PT ;  /* 0x000000ff9e00720c */ /* 0x000fe40003f45070 */
[----:B------:R-:W-:Y:S01]  /*11c60*/  SEL R158, RZ, 0x4, !P1 ;  /* 0x00000004ff9e7807 */ /* 0x000fe20004800000 */
[----:B------:R-:W-:Y:S01]  /*11c70*/  STL [R1+0x6c], R4 ;  /* 0x00006c0401007387 */ /* 0x000fe20000100800 */
[----:B---3--:R-:W-:Y:S02]  /*11c80*/  IMAD.X R156, R156, 0x1, R151, P4 ;  /* 0x000000019c9c7824 */ /* 0x008fe400020e0697 */
[----:B------:R-:W-:Y:S01]  /*11c90*/  SEL R158, R158, RZ, !P0 ;  /* 0x000000ff9e9e7207 */ /* 0x000fe20004000000 */
[----:B------:R1:W-:Y:S01]  /*11ca0*/  STL [R1+0x68], R150 ;  /* 0x0000689601007387 */ /* 0x0003e20000100800 */
[----:B------:R-:W-:-:S03]  /*11cb0*/  IMAD.MOV.U32 R159, RZ, RZ, R150 ;  /* 0x000000ffff9f7224 */ /* 0x000fc600078e0096 */
[----:B------:R2:W-:Y:S01]  /*11cc0*/  STL [R1+0x74], R0 ;  /* 0x0000740001007387 */ /* 0x0005e20000100800 */
[----:B------:R-:W-:Y:S01]  /*11cd0*/  ISETP.NE.U32.AND P1, PT, R158, RZ, PT ;  /* 0x000000ff9e00720c */ /* 0x000fe20003f25070 */
[----:B------:R-:W-:Y:S02]  /*11ce0*/  IMAD.MOV.U32 R158, RZ, RZ, R4 ;  /* 0x000000ffff9e7224 */ /* 0x000fe400078e0004 */
[----:B-1----:R-:W3:Y:S04]  /*11cf0*/  LDL.LU R150, [R1+0x78] ;  /* 0x0000780001967983 */ /* 0x002ee80000300800 */
[----:B------:R-:W-:Y:S04]  /*11d00*/  STL [R1+0x70], R156 ;  /* 0x0000709c01007387 */ /* 0x000fe80000100800 */
[----:B------:R-:W4:Y:S04]  /*11d10*/  LDL.LU R4, [R1+0x80] ;  /* 0x0000800001047983 */ /* 0x000f280000300800 */
[----:B------:R1:W-:Y:S02]  /*11d20*/  LDGSTS.E [R222+0xc000], desc[UR60][R158.64], P2 ;  /* 0x0c0000009ede7fae */ /* 0x0003e4000912187c */
[----:B-1----:R-:W-:-:S02]  /*11d30*/  IMAD.MOV.U32 R158, RZ, RZ, R0 ;  /* 0x000000ffff9e7224 */ /* 0x002fc400078e0000 */
[----:B--2---:R-:W2:Y:S01]  /*11d40*/  LDL R0, [R1+0x754] ;  /* 0x0007540001007983 */ /* 0x004ea20000100800 */
[----:B------:R-:W-:-:S05]  /*11d50*/  MOV R159, R156 ;  /* 0x0000009c009f7202 */ /* 0x000fca0000000f00 */
        /* <DEDUP_REMOVED lines=17> */
[----:B------:R-:W-:Y:S04]  /*11e70*/  STL [R1+0x84], R3 ;  /* 0x0000840301007387 */ /* 0x000fe80000100800 */
[----:B------:R3:W-:Y:S04]  /*11e80*/  LDGSTS.E [R222+0xc008], desc[UR60][R158.64], P2 ;  /* 0x0c0080009ede7fae */ /* 0x0007e8000912187c */
[----:B------:R4:W-:Y:S04]  /*11e90*/  STL [R1+0x80], R4 ;  /* 0x0000800401007387 */ /* 0x0009e80000100800 */
[----:B-1----:R-:W2:Y:S01]  /*11ea0*/  LDL.LU R150, [R1+0x88] ;  /* 0x0000880001967983 */ /* 0x002ea20000300800 */
[----:B---3--:R-:W-:-:S02]  /*11eb0*/  IMAD.MOV.U32 R158, RZ, RZ, R3 ;  /* 0x000000ffff9e7224 */ /* 0x008fc400078e0003 */
[----:B------:R-:W-:Y:S02]  /*11ec0*/  IMAD.MOV.U32 R159, RZ, RZ, R4 ;  /* 0x000000ffff9f7224 */ /* 0x000fe400078e0004 */
[----:B----4-:R-:W3:Y:S04]  /*11ed0*/  LDL.LU R4, [R1+0x8c] ;  /* 0x00008c0001047983 */ /* 0x010ee80000300800 */
[----:B------:R2:W-:Y:S04]  /*11ee0*/  LDGSTS.E [R222+0xc00c], desc[UR60][R158.64], P1 ;  /* 0x0c00c0009ede7fae */ /* 0x0005e8000892187c */
[----:B------:R-:W4:Y:S01]  /*11ef0*/  LDL.LU R156, [R1+0x90] ;  /* 0x00009000019c7983 */ /* 0x000f220000300800 */
[----:B--2---:R-:W-:-:S03]  /*11f00*/  VIADD R222, R0, UR5 ;  /* 0x0000000500de7c36 */ /* 0x004fc60008000000 */
[----:B------:R-:W2:Y:S01]  /*11f10*/  LDL.LU R0, [R1+0x94] ;  /* 0x0000940001007983 */ /* 0x000ea20000300800 */
[C---:B------:R-:W-:Y:S02]  /*11f20*/  ISETP.GT.AND P1, PT, R123.reuse, 0x8, PT ;  /* 0x000000087b00780c */ /* 0x040fe40003f24270 */
[----:B------:R-:W-:Y:S01]  /*11f30*/  ISETP.GT.AND P2, PT, R123, 0x9, PT ;  /* 0x000000097b00780c */ /* 0x000fe20003f44270 */
[----:B------:R-:W4:Y:S01]  /*11f40*/  LDL.LU R5, [R1+0x9c] ;  /* 0x00009c0001057983 */ /* 0x000f220000300800 */
[----:B------:R-:W-:Y:S02]  /*11f50*/  SEL R159, RZ, 0x4, !P1 ;  /* 0x00000004ff9f7807 */ /* 0x000fe40004800000 */
[----:B------:R-:W-:Y:S01]  /*11f60*/  IADD3 R20, P3, R20, R152, RZ ;  /* 0x0000009814147210 */ /* 0x000fe20007f7e0ff */
[----:B------:R-:W4:Y:S01]  /*11f70*/  LDL.LU R3, [R1+0xa4] ;  /* 0x0000a40001037983 */ /* 0x000f220000300800 */
        /* <DEDUP_REMOVED lines=90> */
[----:B------:R-:W-:Y:S01]  /*12520*/  MOV R158, R228 ;  /* 0x000000e4009e7202 */ /* 0x000fe20000000f00 */
[----:B------:R-:W-:-:S04]  /*12530*/  IMAD.X R229, R229, 0x1, R151, P4 ;  /* 0x00000001e5e57824 */ /* 0x000fc800020e0697 */
[----:B------:R1:W-:Y:S02]  /*12540*/  LDGSTS.E [R222+0x8008], desc[UR60][R158.64], P2 ;  /* 0x080080009ede7fae */ /* 0x0003e4000912187c */
[----:B-1----:R-:W-:Y:S02]  /*12550*/  IMAD.MOV.U32 R158, RZ, RZ, R230 ;  /* 0x000000ffff9e7224 */ /* 0x002fe400078e00e6 */
[----:B------:R-:W-:-:S05]  /*12560*/  IMAD.MOV.U32 R159, RZ, RZ, R229 ;  /* 0x000000ffff9f7224 */ /* 0x000fca00078e00e5 */
[----:B------:R1:W-:Y:S01]  /*12570*/  LDGSTS.E [R222+0x800c], desc[UR60][R158.64], P1 ;  /* 0x0800c0009ede7fae */ /* 0x0003e2000892187c */
[C---:B------:R-:W-:Y:S02]  /*12580*/  ISETP.GT.AND P1, PT, R123.reuse, 0x68, PT ;  /* 0x000000687b00780c */ /* 0x040fe40003f24270 */
[-C--:B---3--:R-:W-:Y:S02]  /*12590*/  IADD3 R4, P3, R4, R152.reuse, RZ ;  /* 0x0000009804047210 */ /* 0x088fe40007f7e0ff */
        /* <DEDUP_REMOVED lines=8> */
[----:B----4-:R-:W-:Y:S02]  /*12620*/  IMAD.X R156, R156, 0x1, R151, P4 ;  /* 0x000000019c9c7824 */ /* 0x010fe400020e0697 */
        /* <DEDUP_REMOVED lines=45> */
[----:B------:R-:W-:Y:S01]  /*12900*/  SEL R158, RZ, 0x4, !P2 ;  /* 0x00000004ff9e7807 */ /* 0x000fe20005000000 */
[----:B------:R-:W4:Y:S01]  /*12910*/  LDL.LU R3, [R1+0xc4] ;  /* 0x0000c40001037983 */ /* 0x000f220000300800 */
[----:B------:R-:W-:Y:S02]  /*12920*/  SEL R159, R159, RZ, !P0 ;  /* 0x000000ff9f9f7207 */ /* 0x000fe40004000000 */
[----:B------:R-:W-:-:S02]  /*12930*/  IADD3 R155, P3, R155, R152, RZ ;  /* 0x000000989b9b7210 */ /* 0x000fc40007f7e0ff */
[----:B------:R-:W-:Y:S02]  /*12940*/  ISETP.NE.U32.AND P1, PT, R159, RZ, PT ;  /* 0x000000ff9f00720c */ /* 0x000fe40003f25070 */
[----:B------:R-:W-:Y:S02]  /*12950*/  SEL R158, R158, RZ, !P0 ;  /* 0x000000ff9e9e7207 */ /* 0x000fe40004000000 */
[----:B------:R-:W-:Y:S02]  /*12960*/  IADD3.X R94, R94, R151, RZ, P3, !PT ;  /* 0x000000975e5e7210 */ /* 0x000fe40001ffe4ff */
[----:B------:R-:W-:Y:S01]  /*12970*/  ISETP.NE.U32.AND P2, PT, R158, RZ, PT ;  /* 0x000000ff9e00720c */ /* 0x000fe20003f45070 */
[----:B------:R-:W-:Y:S02]  /*12980*/  IMAD.MOV.U32 R158, RZ, RZ, R155 ;  /* 0x000000ffff9e7224 */ /* 0x000fe400078e009b */
[----:B------:R-:W-:Y:S01]  /*12990*/  IMAD.MOV.U32 R159, RZ, RZ, R94 ;  /* 0x000000ffff9f7224 */ /* 0x000fe200078e005e */
[----:B------:R-:W-:-:S04]  /*129a0*/  IADD3 R92, P4, R92, R152, RZ ;  /* 0x000000985c5c7210 */ /* 0x000fc80007f9e0ff */
[----:B------:R1:W-:Y:S01]  /*129b0*/  LDGSTS.E [R222], desc[UR60][R158.64], P1 ;  /* 0x000000009ede7fae */ /* 0x0003e2000892187c */
[----:B------:R-:W-:Y:S01]  /*129c0*/  ISETP.GT.AND P1, PT, R123, 0xe, PT ;  /* 0x0000000e7b00780c */ /* 0x000fe20003f24270 */
[----:B------:R-:W-:-:S05]  /*129d0*/  IMAD.X R93, R93, 0x1, R151, P4 ;  /* 0x000000015d5d7824 */ /* 0x000fca00020e0697 */
[----:B------:R-:W-:Y:S01]  /*129e0*/  LDGSTS.E [R222+0x4], desc[UR60][R92.64], P2 ;  /* 0x000040005cde7fae */ /* 0x000fe2000912187c */
[----:B-1----:R-:W-:Y:S02]  /*129f0*/  SEL R158, RZ, 0x4, !P1 ;  /* 0x00000004ff9e7807 */ /* 0x002fe40004800000 */
[----:B------:R-:W-:Y:S02]  /*12a00*/  ISETP.GT.AND P1, PT, R123, 0xf, PT ;  /* 0x0000000f7b00780c */ /* 0x000fe40003f24270 */
[----:B------:R-:W-:-:S04]  /*12a10*/  SEL R158, R158, RZ, !P0 ;  /* 0x000000ff9e9e7207 */ /* 0x000fc80004000000 */
[----:B------:R-:W-:Y:S02]  /*12a20*/  ISETP.NE.U32.AND P2, PT, R158, RZ, PT ;  /* 0x000000ff9e00720c */ /* 0x000fe40003f45070 */
[----:B------:R-:W-:Y:S02]  /*12a30*/  SEL R158, RZ, 0x4, !P1 ;  /* 0x00000004ff9e7807 */ /* 0x000fe40004800000 */
[----:B------:R-:W-:Y:S02]  /*12a40*/  IADD3 R145, P3, R145, R152, RZ ;  /* 0x0000009891917210 */ /* 0x000fe40007f7e0ff */
[----:B------:R-:W-:-:S04]  /*12a50*/  SEL R158, R158, RZ, !P0 ;  /* 0x000000ff9e9e7207 */ /* 0x000fc80004000000 */
[----:B------:R-:W-:Y:S01]  /*12a60*/  ISETP.NE.U32.AND P1, PT, R158, RZ, PT ;  /* 0x000000ff9e00720c */ /* 0x000fe20003f25070 */
[----:B------:R-:W-:Y:S01]  /*12a70*/  IMAD.X R98, R98, 0x1, R151, P3 ;  /* 0x0000000162627824 */ /* 0x000fe200018e0697 */
[----:B------:R-:W-:Y:S01]  /*12a80*/  IADD3 R96, P4, R96, R152, RZ ;  /* 0x0000009860607210 */ /* 0x000fe20007f9e0ff */
[----:B------:R-:W-:Y:S02]  /*12a90*/  IMAD.MOV.U32 R158, RZ, RZ, R145 ;  /* 0x000000ffff9e7224 */ /* 0x000fe400078e0091 */
[----:B------:R-:W-:Y:S02]  /*12aa0*/  IMAD.MOV.U32 R159, RZ, RZ, R98 ;  /* 0x000000ffff9f7224 */ /* 0x000fe400078e0062 */
[----:B------:R-:W-:-:S03]  /*12ab0*/  IMAD.X R97, R97, 0x1, R151, P4 ;  /* 0x0000000161617824 */ /* 0x000fc600020e0697 */
[----:B------:R1:W-:Y:S04]  /*12ac0*/  LDGSTS.E [R222+0x8], desc[UR60][R158.64], P2 ;  /* 0x000080009ede7fae */ /* 0x0003e8000912187c */
[----:B------:R-:W-:Y:S01]  /*12ad0*/  LDGSTS.E [R222+0xc], desc[UR60][R96.64], P1 ;  /* 0x0000c00060de7fae */ /* 0x000fe2000892187c */
        /* <DEDUP_REMOVED lines=58> */
[-C--:B------:R-:W-:Y:S02]  /*12e80*/  IADD3 R236, P3, R236, R152.reuse, RZ ;  /* 0x00000098ecec7210 */ /* 0x080fe40007f7e0ff */
[----:B------:R-:W-:Y:S02]  /*12e90*/  ISETP.NE.U32.AND P2, PT, R158, RZ, PT ;  /* 0x000000ff9e00720c */ /* 0x000fe40003f45070 */
[----:B------:R-:W-:Y:S01]  /*12ea0*/  SEL R158, RZ, 0x4, !P1 ;  /* 0x00000004ff9e7807 */ /* 0x000fe20004800000 */
[----:B------:R-:W-:Y:S01]  /*12eb0*/  IMAD.X R235, R235, 0x1, R151, P3 ;  /* 0x00000001ebeb7824 */ /* 0x000fe200018e0697 */
[----:B------:R-:W-:-:S02]  /*12ec0*/  IADD3 R238, P4, R238, R152, RZ ;  /* 0x00000098eeee7210 */ /* 0x000fc40007f9e0ff */
[----:B------:R-:W-:Y:S01]  /*12ed0*/  SEL R158, R158, RZ, !P0 ;  /* 0x000000ff9e9e7207 */ /* 0x000fe20004000000 */
[----:B------:R-:W-:-:S03]  /*12ee0*/  IMAD.MOV.U32 R159, RZ, RZ, R235 ;  /* 0x000000ffff9f7224 */ /* 0x000fc600078e00eb */
[----:B------:R-:W-:Y:S01]  /*12ef0*/  ISETP.NE.U32.AND P1, PT, R158, RZ, PT ;  /* 0x000000ff9e00720c */ /* 0x000fe20003f25070 */
[----:B------:R-:W-:Y:S02]  /*12f00*/  IMAD.MOV.U32 R158, RZ, RZ, R236 ;  /* 0x000000ffff9e7224 */ /* 0x000fe400078e00ec */
[----:B------:R-:W-:-:S03]  /*12f10*/  IMAD.X R237, R237, 0x1, R151, P4 ;  /* 0x00000001eded7824 */ /* 0x000fc600020e0697 */
[----:B------:R1:W-:Y:S02]  /*12f20*/  LDGSTS.E [R222+0x8008], desc[UR60][R158.64], P2 ;  /* 0x080080009ede7fae */ /* 0x0003e4000912187c */
[----:B-1----:R-:W-:Y:S01]  /*12f30*/  IMAD.MOV.U32 R158, RZ, RZ, R238 ;  /* 0x000000ffff9e7224 */ /* 0x002fe200078e00ee */
[----:B------:R-:W-:-:S05]  /*12f40*/  MOV R159, R237 ;  /* 0x000000ed009f7202 */ /* 0x000fca0000000f00 */
        /* <DEDUP_REMOVED lines=62> */
[----:B------:R-:W-:Y:S01]  /*13330*/  SEL R158, R158, RZ, !P0 ;  /* 0x000000ff9e9e7207 */ /* 0x000fe20004000000 */
[----:B------:R-:W-:Y:S01]  /*13340*/  IMAD.X R101, R101, 0x1, R151, P3 ;  /* 0x0000000165657824 */ /* 0x000fe200018e0697 */
[----:B------:R-:W-:Y:S02]  /*13350*/  IADD3 R99, P4, R99, R152, RZ ;  /* 0x0000009863637210 */ /* 0x000fe40007f9e0ff */
[----:B------:R-:W-:Y:S01]  /*13360*/  ISETP.NE.U32.AND P2, PT, R158, RZ, PT ;  /* 0x000000ff9e00720c */ /* 0x000fe20003f45070 */
[----:B------:R-:W-:Y:S01]  /*13370*/  IMAD.MOV.U32 R159, RZ, RZ, R101 ;  /* 0x000000ffff9f7224 */ /* 0x000fe200078e0065 */
[----:B------:R-:W-:Y:S01]  /*13380*/  MOV R158, R95 ;  /* 0x0000005f009e7202 */ /* 0x000fe20000000f00 */
[----:B------:R-:W-:-:S04]  /*13390*/  IMAD.X R100, R100, 0x1, R151, P4 ;  /* 0x0000000164647824 */ /* 0x000fc800020e0697 */
[----:B------:R1:W-:Y:S01]  /*133a0*/  LDGSTS.E [R222], desc[UR60][R158.64], P1 ;  /* 0x000000009ede7fae */ /* 0x0003e2000892187c */
[----:B------:R-:W-:Y:S01]  /*133b0*/  ISETP.GT.AND P1, PT, R123, 0x12, PT ;  /* 0x000000127b00780c */ /* 0x000fe20003f24270 */
[----:B-1----:R-:W-:Y:S02]  /*133c0*/  IMAD.MOV.U32 R158, RZ, RZ, R99 ;  /* 0x000000ffff9e7224 */ /* 0x002fe400078e0063 */
[----:B------:R-:W-:-:S05]  /*133d0*/  IMAD.MOV.U32 R159, RZ, RZ, R100 ;  /* 0x000000ffff9f7224 */ /* 0x000fca00078e0064 */
[----:B------:R1:W-:Y:S01]  /*133e0*/  LDGSTS.E [R222+0x4], desc[UR60][R158.64], P2 ;  /* 0x000040009ede7fae */ /* 0x0003e2000912187c */
[----:B------:R-:W-:Y:S02]  /*133f0*/  IADD3 R146, P3, R146, R152, RZ ;  /* 0x0000009892927210 */ /* 0x000fe40007f7e0ff */
[----:B-1----:R-:W-:Y:S02]  /*13400*/  SEL R158, RZ, 0x4, !P1 ;  /* 0x00000004ff9e7807 */ /* 0x002fe40004800000 */
[----:B------:R-:W-:Y:S02]  /*13410*/  ISETP.GT.AND P1, PT, R123, 0x13, PT ;  /* 0x000000137b00780c */ /* 0x000fe40003f24270 */
[----:B------:R-:W-:-:S04]  /*13420*/  SEL R158, R158, RZ, !P0 ;  /* 0x000000ff9e9e7207 */ /* 0x000fc80004000000 */
        /* <DEDUP_REMOVED lines=110> */
[----:B------:R-:W-:Y:S02]  /*13b10*/  ISETP.GT.AND P1, PT, R123, 0x72, PT ;  /* 0x000000727b00780c */ /* 0x000fe40003f24270 */
[----:B------:R-:W-:Y:S02]  /*13b20*/  IADD3 R5, P3, R5, R152, RZ ;  /* 0x0000009805057210 */ /* 0x000fe40007f7e0ff */
[----:B-1----:R-:W-:Y:S02]  /*13b30*/  SEL R158, RZ, 0x4, !P1 ;  /* 0x00000004ff9e7807 */ /* 0x002fe40004800000 */
[----:B------:R-:W-:Y:S02]  /*13b40*/  ISETP.GT.AND P1, PT, R123, 0x73, PT ;  /* 0x000000737b00780c */ /* 0x000fe40003f24270 */
[----:B------:R-:W-:-:S04]  /*13b50*/  SEL R158, R158, RZ, !P0 ;  /* 0x000000ff9e9e7207 */ /* 0x000fc80004000000 */
[----:B------:R-:W-:Y:S02]  /*13b60*/  ISETP.NE.U32.AND P2, PT, R158, RZ, PT ;  /* 0x000000ff9e00720c */ /* 0x000fe40003f45070 */
[----:B------:R-:W-:Y:S02]  /*13b70*/  SEL R158, RZ, 0x4, !P1 ;  /* 0x00000004ff9e7807 */ /* 0x000fe40004800000 */
[----:B------:R-:W-:Y:S02]  /*13b80*/  IADD3 R3, P4, R3, R152, RZ ;  /* 0x0000009803037210 */ /* 0x000fe40007f9e0ff */
[----:B------:R-:W-:Y:S01]  /*13b90*/  SEL R158, R158, RZ, !P0 ;  /* 0x000000ff9e9e7207 */ /* 0x000fe20004000000 */
[----:B------:R1:W-:Y:S03]  /*13ba0*/  STL [R1+0xdc], R5 ;  /* 0x0000dc0501007387 */ /* 0x0003e60000100800 */
[----:B------:R-:W-:Y:S01]  /*13bb0*/  ISETP.NE.U32.AND P1, PT, R158, RZ, PT ;  /* 0x000000ff9e00720c */ /* 0x000fe20003f25070 */
[----:B------:R-:W-:-:S02]  /*13bc0*/  IMAD.MOV.U32 R158, RZ, RZ, R5 ;  /* 0x000000ffff9e7224 */ /* 0x000fc400078e0005 */
[----:B---3--:R-:W-:-:S04]  /*13bd0*/  IMAD.X R150, R150, 0x1, R151, P3 ;  /* 0x0000000196967824 */ /* 0x008fc800018e0697 */
[----:B------:R-:W-:Y:S01]  /*13be0*/  IMAD.MOV.U32 R159, RZ, RZ, R150 ;  /* 0x000000ffff9f7224 */ /* 0x000fe200078e0096 */
[----:B------:R-:W-:Y:S01]  /*13bf0*/  STL [R1+0xd8], R150 ;  /* 0x0000d89601007387 */ /* 0x000fe20000100800 */
[----:B----4-:R-:W-:-:S03]  /*13c00*/  IMAD.X R4, R4, 0x1, R151, P4 ;  /* 0x0000000104047824 */ /* 0x010fc600020e0697 */
[----:B------:R3:W-:Y:S04]  /*13c10*/  STL [R1+0xe4], R3 ;  /* 0x0000e40301007387 */ /* 0x0007e80000100800 */
[----:B------:R4:W-:Y:S04]  /*13c20*/  LDGSTS.E [R222+0xc008], desc[UR60][R158.64], P2 ;  /* 0x0c0080009ede7fae */ /* 0x0009e8000912187c */
[----:B------:R2:W-:Y:S04]  /*13c30*/  STL [R1+0xe0], R4 ;  /* 0x0000e00401007387 */ /* 0x0005e80000100800 */
[----:B-1----:R-:W2:Y:S01]  /*13c40*/  LDL.LU R5, [R1] ;  /* 0x0000000001057983 */ /* 0x002ea20000300800 */
[----:B----4-:R-:W-:-:S03]  /*13c50*/  IMAD.MOV.U32 R158, RZ, RZ, R3 ;  /* 0x000000ffff9e7224 */ /* 0x010fc600078e0003 */
[----:B---3--:R-:W3:Y:S01]  /*13c60*/  LDL.LU R3, [R1+0x4] ;  /* 0x0000040001037983 */ /* 0x008ee20000300800 */
[----:B------:R-:W-:-:S03]  /*13c70*/  IMAD.MOV.U32 R159, RZ, RZ, R4 ;  /* 0x000000ffff9f7224 */ /* 0x000fc600078e0004 */
[----:B------:R-:W4:Y:S04]  /*13c80*/  LDL.LU R150, [R1+0xe8] ;  /* 0x0000e80001967983 */ /* 0x000f280000300800 */
[----:B--2---:R-:W2:Y:S04]  /*13c90*/  LDL.LU R4, [R1+0xec] ;  /* 0x0000ec0001047983 */ /* 0x004ea80000300800 */
[----:B------:R1:W-:Y:S04]  /*13ca0*/  LDGSTS.E [R222+0xc00c], desc[UR60][R158.64], P1 ;  /* 0x0c00c0009ede7fae */ /* 0x0003e8000892187c */
[----:B------:R-:W4:Y:S01]  /*13cb0*/  LDL.LU R156, [R1+0xf0] ;  /* 0x0000f000019c7983 */ /* 0x000f220000300800 */
[----:B-1----:R-:W-:-:S03]  /*13cc0*/  IADD3 R222, R0, UR5, RZ ;  /* 0x0000000500de7c10 */ /* 0x002fc6000fffe0ff */
[----:B------:R-:W4:Y:S01]  /*13cd0*/  LDL.LU R0, [R1+0xf4] ;  /* 0x0000f40001007983 */ /* 0x000f220000300800 */
[----:B------:R-:W-:-:S04]  /*13ce0*/  ISETP.GT.AND P1, PT, R123, 0x14, PT ;  /* 0x000000147b00780c */ /* 0x000fc80003f24270 */
[----:B------:R-:W-:Y:S02]  /*13cf0*/  SEL R159, RZ, 0x4, !P1 ;  /* 0x00000004ff9f7807 */ /* 0x000fe40004800000 */
[----:B------:R-:W-:Y:S02]  /*13d00*/  ISETP.GT.AND P2, PT, R123, 0x15, PT ;  /* 0x000000157b00780c */ /* 0x000fe40003f44270 */
[----:B------:R-:W-:Y:S02]  /*13d10*/  SEL R159, R159, RZ, !P0 ;  /* 0x000000ff9f9f7207 */ /* 0x000fe40004000000 */
[----:B------:R-:W-:Y:S02]  /*13d20*/  SEL R158, RZ, 0x4, !P2 ;  /* 0x00000004ff9e7807 */ /* 0x000fe40005000000 */
[----:B------:R-:W-:Y:S02]  /*13d30*/  IADD3 R102, P3, R102, R152, RZ ;  /* 0x0000009866667210 */ /* 0x000fe40007f7e0ff */
[----:B------:R-:W-:-:S02]  /*13d40*/  ISETP.NE.U32.AND P1, PT, R159, RZ, PT ;  /* 0x000000ff9f00720c */ /* 0x000fc40003f25070 */
[----:B------:R-:W-:Y:S01]  /*13d50*/  SEL R158, R158, RZ, !P0 ;  /* 0x000000ff9e9e7207 */ /* 0x000fe20004000000 */
[----:B------:R-:W-:-:S03]  /*13d60*/  IMAD.X R108, R108, 0x1, R151, P3 ;  /* 0x000000016c6c7824 */ /* 0x000fc600018e0697 */
        /* <DEDUP_REMOVED lines=85> */
[----:B------:R-:W-:Y:S01]  /*142c0*/  SEL R158, R158, RZ, !P0 ;  /* 0x000000ff9e9e7207 */ /* 0x000fe20004000000 */
[----:B------:R-:W-:-:S03]  /*142d0*/  IMAD.MOV.U32 R159, RZ, RZ, R251 ;  /* 0x000000ffff9f7224 */ /* 0x000fc600078e00fb */
[----:B------:R-:W-:Y:S01]  /*142e0*/  ISETP.NE.U32.AND P1, PT, R158, RZ, PT ;  /* 0x000000ff9e00720c */ /* 0x000fe20003f25070 */
[----:B------:R-:W-:Y:S01]  /*142f0*/  IMAD.MOV.U32 R158, RZ, RZ, R252 ;  /* 0x000000ffff9e7224 */ /* 0x000fe200078e00fc */
[----:B---3--:R-:W-:-:S04]  /*14300*/  IADD3 R3, P4, R3, R152, RZ ;  /* 0x0000009803037210 */ /* 0x008fc80007f9e0ff */
[----:B------:R1:W-:Y:S01]  /*14310*/  LDGSTS.E [R222+0x8008], desc[UR60][R158.64], P2 ;  /* 0x080080009ede7fae */ /* 0x0003e2000912187c */
[----:B------:R-:W-:Y:S02]  /*14320*/  IMAD.X R5, R5, 0x1, R151, P4 ;  /* 0x0000000105057824 */ /* 0x000fe400020e0697 */
[----:B-1----:R-:W-:Y:S02]  /*14330*/  IMAD.MOV.U32 R158, RZ, RZ, R3 ;  /* 0x000000ffff9e7224 */ /* 0x002fe400078e0003 */
[----:B------:R-:W-:-:S05]  /*14340*/  IMAD.MOV.U32 R159, RZ, RZ, R5 ;  /* 0x000000ffff9f7224 */ /* 0x000fca00078e0005 */
[----:B------:R1:W-:Y:S01]  /*14350*/  LDGSTS.E [R222+0x800c], desc[UR60][R158.64], P1 ;  /* 0x0800c0009ede7fae */ /* 0x0003e2000892187c */
[C---:B------:R-:W-:Y:S02]  /*14360*/  ISETP.GT.AND P1, PT, R123.reuse, 0x74, PT ;  /* 0x000000747b00780c */ /* 0x040fe40003f24270 */
[-C--:B--2---:R-:W-:Y:S01]  /*14370*/  IADD3 R4, P3, R4, R152.reuse, RZ ;  /* 0x0000009804047210 */ /* 0x084fe20007f7e0ff */
[----:B------:R-:W-:Y:S01]  /*14380*/  STL [R1+0x4], R3 ;  /* 0x0000040301007387 */ /* 0x000fe20000100800 */
[----:B-1----:R-:W-:Y:S02]  /*14390*/  SEL R158, RZ, 0x4, !P1 ;  /* 0x00000004ff9e7807 */ /* 0x002fe40004800000 */
[----:B------:R-:W-:Y:S02]  /*143a0*/  ISETP.GT.AND P1, PT, R123, 0x75, PT ;  /* 0x000000757b00780c */ /* 0x000fe40003f24270 */
[----:B------:R-:W-:Y:S01]  /*143b0*/  SEL R158, R158, RZ, !P0 ;  /* 0x000000ff9e9e7207 */ /* 0x000fe20004000000 */
[----:B----4-:R-:W-:Y:S01]  /*143c0*/  IMAD.X R150, R150, 0x1, R151, P3 ;  /* 0x0000000196967824 */ /* 0x010fe200018e0697 */
[----:B------:R1:W-:Y:S01]  /*143d0*/  STL [R1], R5 ;  /* 0x0000000501007387 */ /* 0x0003e20000100800 */
[----:B------:R-:W-:-:S02]  /*143e0*/  IADD3 R0, P4, R0, R152, RZ ;  /* 0x0000009800007210 */ /* 0x000fc40007f9e0ff */
[----:B------:R-:W-:Y:S02]  /*143f0*/  ISETP.NE.U32.AND P2, PT, R158, RZ, PT ;  /* 0x000000ff9e00720c */ /* 0x000fe40003f45070 */
[----:B------:R-:W-:Y:S01]  /*14400*/  SEL R158, RZ, 0x4, !P1 ;  /* 0x00000004ff9e7807 */ /* 0x000fe20004800000 */
[----:B------:R-:W-:Y:S01]  /*14410*/  IMAD.MOV.U32 R159, RZ, RZ, R150 ;  /* 0x000000ffff9f7224 */ /* 0x000fe200078e0096 */
[----:B------:R-:W-:Y:S01]  /*14420*/  IADD3.X R156, R156, R151, RZ, P4, !PT ;  /* 0x000000979c9c7210 */ /* 0x000fe200027fe4ff */
[----:B-1----:R-:W2:Y:S01]  /*14430*/  LDL.LU R5, [R1+0xfc] ;  /* 0x0000fc0001057983 */ /* 0x002ea20000300800 */
[----:B------:R-:W-:-:S03]  /*14440*/  SEL R158, R158, RZ, !P0 ;  /* 0x000000ff9e9e7207 */ /* 0x000fc60004000000 */
[----:B------:R-:W3:Y:S04]  /*14450*/  LDL.LU R3, [R1+0x104] ;  /* 0x0001040001037983 */ /* 0x000ee80000300800 */
[----:B------:R-:W-:Y:S04]  /*14460*/  STL [R1+0xec], R4 ;  /* 0x0000ec0401007387 */ /* 0x000fe80000100800 */
[----:B------:R1:W-:Y:S01]  /*14470*/  STL [R1+0xe8], R150 ;  /* 0x0000e89601007387 */ /* 0x0003e20000100800 */
[----:B------:R-:W-:-:S03]  /*14480*/  ISETP.NE.U32.AND P1, PT, R158, RZ, PT ;  /* 0x000000ff9e00720c */ /* 0x000fc60003f25070 */
[----:B------:R4:W-:Y:S01]  /*14490*/  STL [R1+0xf4], R0 ;  /* 0x0000f40001007387 */ /* 0x0009e20000100800 */
[----:B------:R-:W-:-:S03]  /*144a0*/  IMAD.MOV.U32 R158, RZ, RZ, R4 ;  /* 0x000000ffff9e7224 */ /* 0x000fc600078e0004 */
[----:B-1----:R-:W3:Y:S04]  /*144b0*/  LDL.LU R150, [R1+0xf8] ;  /* 0x0000f80001967983 */ /* 0x002ee80000300800 */
[----:B------:R1:W-:Y:S04]  /*144c0*/  STL [R1+0xf0], R156 ;  /* 0x0000f09c01007387 */ /* 0x0003e80000100800 */
[----:B------:R-:W3:Y:S04]  /*144d0*/  LDL.LU R4, [R1+0x100] ;  /* 0x0001000001047983 */ /* 0x000ee80000300800 */
[----:B------:R4:W-:Y:S02]  /*144e0*/  LDGSTS.E [R222+0xc000], desc[UR60][R158.64], P2 ;  /* 0x0c0000009ede7fae */ /* 0x0009e4000912187c */
[----:B----4-:R-:W-:-:S02]  /*144f0*/  IMAD.MOV.U32 R158, RZ, RZ, R0 ;  /* 0x000000ffff9e7224 */ /* 0x010fc400078e0000 */
[----:B------:R-:W4:Y:S01]  /*14500*/  LDL R0, [R1+0x740] ;  /* 0x0007400001007983 */ /* 0x000f220000100800 */
[----:B------:R-:W-:-:S05]  /*14510*/  IMAD.MOV.U32 R159, RZ, RZ, R156 ;  /* 0x000000ffff9f7224 */ /* 0x000fca00078e009c */
[----:B------:R1:W-:Y:S01]  /*14520*/  LDGSTS.E [R222+0xc004], desc[UR60][R158.64], P1 ;  /* 0x0c0040009ede7fae */ /* 0x0003e2000892187c */
[----:B------:R-:W-:-:S04]  /*14530*/  ISETP.GT.AND P1, PT, R123, 0x76, PT ;  /* 0x000000767b00780c */ /* 0x000fc80003f24270 */
[----:B-1----:R-:W-:Y:S02]  /*14540*/  SEL R158, RZ, 0x4, !P1 ;  /* 0x00000004ff9e7807 */ /* 0x002fe40004800000 */
[----:B------:R-:W-:Y:S02]  /*14550*/  ISETP.GT.AND P1, PT, R123, 0x77, PT ;  /* 0x000000777b00780c */ /* 0x000fe40003f24270 */
[----:B------:R-:W-:-:S04]  /*14560*/  SEL R158, R158, RZ, !P0 ;  /* 0x000000ff9e9e7207 */ /* 0x000fc80004000000 */
[----:B------:R-:W-:Y:S02]  /*14570*/  ISETP.NE.U32.AND P2, PT, R158, RZ, PT ;  /* 0x000000ff9e00720c */ /* 0x000fe40003f45070 */
[----:B------:R-:W-:-:S04]  /*14580*/  SEL R158, RZ, 0x4, !P1 ;  /* 0x00000004ff9e7807 */ /* 0x000fc80004800000 */
[----:B------:R-:W-:-:S04]  /*14590*/  SEL R158, R158, RZ, !P0 ;  /* 0x000000ff9e9e7207 */ /* 0x000fc80004000000 */
[----:B------:R-:W-:Y:S02]  /*145a0*/  ISETP.NE.U32.AND P1, PT, R158, RZ, PT ;  /* 0x000000ff9e00720c */ /* 0x000fe40003f25070 */
[-C--:B--2---:R-:W-:Y:S02]  /*145b0*/  IADD3 R5, P3, R5, R152.reuse, RZ ;  /* 0x0000009805057210 */ /* 0x084fe40007f7e0ff */
[----:B---3--:R-:W-:-:S03]  /*145c0*/  IADD3 R3, P4, R3, R152, RZ ;  /* 0x0000009803037210 */ /* 0x008fc60007f9e0ff */
[----:B------:R-:W-:Y:S01]  /*145d0*/  IMAD.MOV.U32 R158, RZ, RZ, R5 ;  /* 0x000000ffff9e7224 */ /* 0x000fe200078e0005 */
[----:B------:R1:W-:Y:S01]  /*145e0*/  STL [R1+0xfc], R5 ;  /* 0x0000fc0501007387 */ /* 0x0003e20000100800 */
[----:B------:R-:W-:-:S04]  /*145f0*/  IMAD.X R150, R150, 0x1, R151, P3 ;  /* 0x0000000196967824 */ /* 0x000fc800018e0697 */
[----:B------:R-:W-:Y:S01]  /*14600*/  IMAD.MOV.U32 R159, RZ, RZ, R150 ;  /* 0x000000ffff9f7224 */ /* 0x000fe200078e0096 */
[----:B------:R-:W-:Y:S01]  /*14610*/  STL [R1+0xf8], R150 ;  /* 0x0000f89601007387 */ /* 0x000fe20000100800 */
[----:B------:R-:W-:-:S03]  /*14620*/  IMAD.X R4, R4, 0x1, R151, P4 ;  /* 0x0000000104047824 */ /* 0x000fc600020e0697 */
[----:B------:R-:W-:Y:S04]  /*14630*/  STL [R1+0x104], R3 ;  /* 0x0001040301007387 */ /* 0x000fe80000100800 */
[----:B------:R2:W-:Y:S04]  /*14640*/  LDGSTS.E [R222+0xc008], desc[UR60][R158.64], P2 ;  /* 0x0c0080009ede7fae */ /* 0x0005e8000912187c */
[----:B------:R3:W-:Y:S04]  /*14650*/  STL [R1+0x100], R4 ;  /* 0x0001000401007387 */ /* 0x0007e80000100800 */
[----:B------:R-:W4:Y:S01]  /*14660*/  LDL.LU R156, [R1+0x8] ;  /* 0x00000800019c7983 */ /* 0x000f220000300800 */
[----:B--2---:R-:W-:-:S03]  /*14670*/  IMAD.MOV.U32 R158, RZ, RZ, R3 ;  /* 0x000000ffff9e7224 */ /* 0x004fc600078e0003 */
[----:B-1----:R-:W2:Y:S01]  /*14680*/  LDL.LU R5, [R1+0xc] ;  /* 0x00000c0001057983 */ /* 0x002ea20000300800 */
[----:B------:R-:W-:-:S03]  /*14690*/  IMAD.MOV.U32 R159, RZ, RZ, R4 ;  /* 0x000000ffff9f7224 */ /* 0x000fc600078e0004 */
[----:B---3--:R-:W3:Y:S04]  /*146a0*/  LDL.LU R4, [R1+0x10] ;  /* 0x0000100001047983 */ /* 0x008ee80000300800 */
[----:B------:R4:W-:Y:S02]  /*146b0*/  LDGSTS.E [R222+0xc00c], desc[UR60][R158.64], P1 ;  /* 0x0c00c0009ede7fae */ /* 0x0009e4000892187c */
[----:B----4-:R-:W-:Y:S02]  /*146c0*/  VIADD R222, R0, UR5 ;  /* 0x0000000500de7c36 */ /* 0x010fe40008000000 */
[----:B------:R-:W4:Y:S01]  /*146d0*/  LDL.LU R0, [R1+0x14] ;  /* 0x0000140001007983 */ /* 0x000f220000300800 */
[C---:B------:R-:W-:Y:S02]  /*146e0*/  ISETP.GT.AND P1, PT, R123.reuse, 0x18, PT ;  /* 0x000000187b00780c */ /* 0x040fe40003f24270 */
[----:B------:R-:W-:Y:S01]  /*146f0*/  ISETP.GT.AND P2, PT, R123, 0x19, PT ;  /* 0x000000197b00780c */ /* 0x000fe20003f44270 */
[----:B------:R-:W3:Y:S01]  /*14700*/  LDL.LU R150, [R1+0x1c] ;  /* 0x00001c0001967983 */ /* 0x000ee20000300800 */
[----:B------:R-:W-:-:S02]  /*14710*/  SEL R159, RZ, 0x4, !P1 ;  /* 0x00000004ff9f7807 */ /* 0x000fc40004800000 */
[----:B------:R-:W-:Y:S01]  /*14720*/  SEL R158, RZ, 0x4, !P2 ;  /* 0x00000004ff9e7807 */ /* 0x000fe20005000000 */
[----:B------:R-:W3:Y:S01]  /*14730*/  LDL.LU R3, [R1+0x24] ;  /* 0x0000240001037983 */ /* 0x000ee20000300800 */
[----:B------:R-:W-:Y:S02]  /*14740*/  SEL R159, R159, RZ, !P0 ;  /* 0x000000ff9f9f7207 */ /* 0x000fe40004000000 */
[-C--:B------:R-:W-:Y:S02]  /*14750*/  IADD3 R109, P3, R109, R152.reuse, RZ ;  /* 0x000000986d6d7210 */ /* 0x080fe40007f7e0ff */
[----:B------:R-:W-:Y:S02]  /*14760*/  ISETP.NE.U32.AND P1, PT, R159, RZ, PT ;  /* 0x000000ff9f00720c */ /* 0x000fe40003f25070 */
[----:B------:R-:W-:Y:S01]  /*14770*/  SEL R158, R158, RZ, !P0 ;  /* 0x000000ff9e9e7207 */ /* 0x000fe20004000000 */
[----:B------:R-:W-:Y:S01]  /*14780*/  IMAD.X R115, R115, 0x1, R151, P3 ;  /* 0x0000000173737824 */ /* 0x000fe200018e0697 */
[----:B------:R-:W-:-:S02]  /*14790*/  IADD3 R113, P4, R113, R152, RZ ;  /* 0x0000009871717210 */ /* 0x000fc40007f9e0ff */
[----:B------:R-:W-:Y:S01]  /*147a0*/  ISETP.NE.U32.AND P2, PT, R158, RZ, PT ;  /* 0x000000ff9e00720c */ /* 0x000fe20003f45070 */
[----:B------:R-:W-:Y:S02]  /*147b0*/  IMAD.MOV.U32 R158, RZ, RZ, R109 ;  /* 0x000000ffff9e7224 */ /* 0x000fe400078e006d */
[----:B------:R-:W-:Y:S02]  /*147c0*/  IMAD.MOV.U32 R159, RZ, RZ, R115 ;  /* 0x000000ffff9f7224 */ /* 0x000fe400078e0073 */
[----:B------:R-:W-:-:S03]  /*147d0*/  IMAD.X R114, R114, 0x1, R151, P4 ;  /* 0x0000000172727824 */ /* 0x000fc600020e0697 */
[----:B------:R1:W-:Y:S01]  /*147e0*/  LDGSTS.E [R222], desc[UR60][R158.64], P1 ;  /* 0x000000009ede7fae */ /* 0x0003e2000892187c */
[----:B------:R-:W-:Y:S02]  /*147f0*/  ISETP.GT.AND P1, PT, R123, 0x1a, PT ;  /* 0x0000001a7b00780c */ /* 0x000fe40003f24270 */
[----:B-1----:R-:W-:Y:S01]  /*14800*/  MOV R158, R113 ;  /* 0x00000071009e7202 */ /* 0x002fe20000000f00 */
        /* <DEDUP_REMOVED lines=63> */
[----:B--2---:R-:W-:-:S05]  /*14c00*/  IADD3 R5, P3, R5, R152, RZ ;  /* 0x0000009805057210 */ /* 0x004fca0007f7e0ff */
[----:B------:R-:W-:Y:S01]  /*14c10*/  IMAD.X R156, R156, 0x1, R151, P3 ;  /* 0x000000019c9c7824 */ /* 0x000fe200018e0697 */
[----:B------:R-:W-:Y:S03]  /*14c20*/  STL [R1+0xc], R5 ;  /* 0x00000c0501007387 */ /* 0x000fe60000100800 */
[----:B------:R-:W-:Y:S01]  /*14c30*/  IMAD.MOV.U32 R159, RZ, RZ, R156 ;  /* 0x000000ffff9f7224 */ /* 0x000fe200078e009c */
[----:B------:R1:W-:Y:S01]  /*14c40*/  STL [R1+0x8], R156 ;  /* 0x0000089c01007387 */ /* 0x0003e20000100800 */
[----:B------:R-:W-:-:S05]  /*14c50*/  IMAD.MOV.U32 R158, RZ, RZ, R5 ;  /* 0x000000ffff9e7224 */ /* 0x000fca00078e0005 */
[----:B------:R2:W-:Y:S01]  /*14c60*/  LDGSTS.E [R222+0x8000], desc[UR60][R158.64], P2 ;  /* 0x080000009ede7fae */ /* 0x0005e2000912187c */
[----:B----4-:R-:W-:-:S05]  /*14c70*/  IADD3 R0, P4, R0, R152, RZ ;  /* 0x0000009800007210 */ /* 0x010fca0007f9e0ff */
[----:B------:R-:W-:Y:S01]  /*14c80*/  STL [R1+0x14], R0 ;  /* 0x0000140001007387 */ /* 0x000fe20000100800 */
[----:B---3--:R-:W-:-:S03]  /*14c90*/  IMAD.X R4, R4, 0x1, R151, P4 ;  /* 0x0000000104047824 */ /* 0x008fc600020e0697 */
[----:B-1----:R-:W3:Y:S04]  /*14ca0*/  LDL.LU R156, [R1+0x18] ;  /* 0x00001800019c7983 */ /* 0x002ee80000300800 */
[----:B------:R1:W-:Y:S04]  /*14cb0*/  STL [R1+0x10], R4 ;  /* 0x0000100401007387 */ /* 0x0003e80000100800 */
[----:B------:R-:W4:Y:S01]  /*14cc0*/  LDL.LU R5, [R1+0x20] ;  /* 0x0000200001057983 */ /* 0x000f220000300800 */
[----:B--2---:R-:W-:Y:S02]  /*14cd0*/  IMAD.MOV.U32 R158, RZ, RZ, R0 ;  /* 0x000000ffff9e7224 */ /* 0x004fe400078e0000 */
[----:B------:R-:W-:Y:S01]  /*14ce0*/  IMAD.MOV.U32 R159, RZ, RZ, R4 ;  /* 0x000000ffff9f7224 */ /* 0x000fe200078e0004 */
[----:B------:R-:W-:-:S02]  /*14cf0*/  IADD3 R150, P3, R150, R152, RZ ;  /* 0x0000009896967210 */ /* 0x000fc40007f7e0ff */
[----:B------:R-:W-:Y:S01]  /*14d00*/  IADD3 R3, P4, R3, R152, RZ ;  /* 0x0000009803037210 */ /* 0x000fe20007f9e0ff */
[----:B-1----:R-:W2:Y:S04]  /*14d10*/  LDL.LU R4, [R1+0x10c] ;  /* 0x00010c0001047983 */ /* 0x002ea80000300800 */
[----:B------:R1:W-:Y:S01]  /*14d20*/  LDGSTS.E [R222+0x8004], desc[UR60][R158.64], P1 ;  /* 0x080040009ede7fae */ /* 0x0003e2000892187c */
[----:B------:R-:W-:-:S03]  /*14d30*/  ISETP.GT.AND P1, PT, R123, 0x5a, PT ;  /* 0x0000005a7b00780c */ /* 0x000fc60003f24270 */
[----:B------:R-:W2:Y:S01]  /*14d40*/  LDL.LU R0, [R1+0x114] ;  /* 0x0001140001007983 */ /* 0x000ea20000300800 */
[----:B-1----:R-:W-:Y:S02]  /*14d50*/  SEL R158, RZ, 0x4, !P1 ;  /* 0x00000004ff9e7807 */ /* 0x002fe40004800000 */
[----:B------:R-:W-:Y:S02]  /*14d60*/  ISETP.GT.AND P1, PT, R123, 0x5b, PT ;  /* 0x0000005b7b00780c */ /* 0x000fe40003f24270 */
[----:B------:R-:W-:-:S04]  /*14d70*/  SEL R158, R158, RZ, !P0 ;  /* 0x000000ff9e9e7207 */ /* 0x000fc80004000000 */
[----:B------:R-:W-:Y:S02]  /*14d80*/  ISETP.NE.U32.AND P2, PT, R158, RZ, PT ;  /* 0x000000ff9e00720c */ /* 0x000fe40003f45070 */
[----:B------:R-:W-:Y:S01]  /*14d90*/  SEL R158, RZ, 0x4, !P1 ;  /* 0x00000004ff9e7807 */ /* 0x000fe20004800000 */
[----:B------:R1:W-:Y:S03]  /*14da0*/  STL [R1+0x1c], R150 ;  /* 0x00001c9601007387 */ /* 0x0003e60000100800 */
[----:B------:R-:W-:-:S04]  /*14db0*/  SEL R158, R158, RZ, !P0 ;  /* 0x000000ff9e9e7207 */ /* 0x000fc80004000000 */
[----:B------:R-:W-:Y:S01]  /*14dc0*/  ISETP.NE.U32.AND P1, PT, R158, RZ, PT ;  /* 0x000000ff9e00720c */ /* 0x000fe20003f25070 */
[----:B------:R-:W-:Y:S02]  /*14dd0*/  IMAD.MOV.U32 R158, RZ, RZ, R150 ;  /* 0x000000ffff9e7224 */ /* 0x000fe400078e0096 */
[----:B---3--:R-:W-:-:S05]  /*14de0*/  IMAD.X R156, R156, 0x1, R151, P3 ;  /* 0x000000019c9c7824 */ /* 0x008fca00018e0697 */
[----:B------:R3:W-:Y:S01]  /*14df0*/  STL [R1+0x18], R156 ;  /* 0x0000189c01007387 */ /* 0x0007e20000100800 */
[----:B----4-:R-:W-:-:S03]  /*14e00*/  IMAD.X R5, R5, 0x1, R151, P4 ;  /* 0x0000000105057824 */ /* 0x010fc600020e0697 */
[----:B------:R-:W-:Y:S04]  /*14e10*/  STL [R1+0x24], R3 ;  /* 0x0000240301007387 */ /* 0x000fe80000100800 */
[----:B-1----:R-:W4:Y:S01]  /*14e20*/  LDL.LU R150, [R1+0x108] ;  /* 0x0001080001967983 */ /* 0x002f220000300800 */
[----:B------:R-:W-:-:S03]  /*14e30*/  IMAD.MOV.U32 R159, RZ, RZ, R156 ;  /* 0x000000ffff9f7224 */ /* 0x000fc600078e009c */
[----:B------:R1:W-:Y:S04]  /*14e40*/  STL [R1+0x20], R5 ;  /* 0x0000200501007387 */ /* 0x0003e80000100800 */
[----:B---3--:R-:W3:Y:S04]  /*14e50*/  LDL.LU R156, [R1+0x110] ;  /* 0x00011000019c7983 */ /* 0x008ee80000300800 */
[----:B------:R2:W-:Y:S02]  /*14e60*/  LDGSTS.E [R222+0x8008], desc[UR60][R158.64], P2 ;  /* 0x080080009ede7fae */ /* 0x0005e4000912187c */
[----:B--2---:R-:W-:-:S02]  /*14e70*/  IMAD.MOV.U32 R158, RZ, RZ, R3 ;  /* 0x000000ffff9e7224 */ /* 0x004fc400078e0003 */
[----:B------:R-:W-:Y:S01]  /*14e80*/  IMAD.MOV.U32 R159, RZ, RZ, R5 ;  /* 0x000000ffff9f7224 */ /* 0x000fe200078e0005 */
[-C--:B------:R-:W-:Y:S01]  /*14e90*/  IADD3 R4, P3, R4, R152.reuse, RZ ;  /* 0x0000009804047210 */ /* 0x080fe20007f7e0ff */
[----:B-1----:R-:W2:Y:S04]  /*14ea0*/  LDL.LU R5, [R1+0x11c] ;  /* 0x00011c0001057983 */ /* 0x002ea80000300800 */
[----:B------:R1:W-:Y:S01]  /*14eb0*/  LDGSTS.E [R222+0x800c], desc[UR60][R158.64], P1 ;  /* 0x0800c0009ede7fae */ /* 0x0003e2000892187c */
[----:B------:R-:W-:Y:S02]  /*14ec0*/  ISETP.GT.AND P1, PT, R123, 0x78, PT ;  /* 0x000000787b00780c */ /* 0x000fe40003f24270 */
[----:B------:R-:W-:Y:S01]  /*14ed0*/  IADD3 R0, P4, R0, R152, RZ ;  /* 0x0000009800007210 */ /* 0x000fe20007f9e0ff */
[----:B------:R-:W2:Y:S01]  /*14ee0*/  LDL.LU R3, [R1+0x124] ;  /* 0x0001240001037983 */ /* 0x000ea20000300800 */
[----:B-1----:R-:W-:-:S02]  /*14ef0*/  SEL R158, RZ, 0x4, !P1 ;  /* 0x00000004ff9e7807 */ /* 0x002fc40004800000 */
[----:B------:R-:W-:Y:S02]  /*14f00*/  ISETP.GT.AND P1, PT, R123, 0x79, PT ;  /* 0x000000797b00780c */ /* 0x000fe40003f24270 */
[----:B------:R-:W-:-:S04]  /*14f10*/  SEL R158, R158, RZ, !P0 ;  /* 0x000000ff9e9e7207 */ /* 0x000fc80004000000 */
[----:B------:R-:W-:Y:S02]  /*14f20*/  ISETP.NE.U32.AND P2, PT, R158, RZ, PT ;  /* 0x000000ff9e00720c */ /* 0x000fe40003f45070 */
[----:B------:R-:W-:Y:S01]  /*14f30*/  SEL R158, RZ, 0x4, !P1 ;  /* 0x00000004ff9e7807 */ /* 0x000fe20004800000 */
[----:B------:R-:W-:Y:S03]  /*14f40*/  STL [R1+0x10c], R4 ;  /* 0x00010c0401007387 */ /* 0x000fe60000100800 */
[----:B------:R-:W-:-:S04]  /*14f50*/  SEL R158, R158, RZ, !P0 ;  /* 0x000000ff9e9e7207 */ /* 0x000fc80004000000 */
[----:B------:R-:W-:Y:S01]  /*14f60*/  ISETP.NE.U32.AND P1, PT, R158, RZ, PT ;  /* 0x000000ff9e00720c */ /* 0x000fe20003f25070 */
[----:B------:R-:W-:Y:S01]  /*14f70*/  IMAD.MOV.U32 R158, RZ, RZ, R4 ;  /* 0x000000ffff9e7224 */ /* 0x000fe200078e0004 */
[----:B----4-:R-:W-:-:S05]  /*14f80*/  IADD3.X R150, R150, R151, RZ, P3, !PT ;  /* 0x0000009796967210 */ /* 0x010fca0001ffe4ff */
[----:B------:R1:W-:Y:S01]  /*14f90*/  STL [R1+0x108], R150 ;  /* 0x0001089601007387 */ /* 0x0003e20000100800 */
[----:B------:R-:W-:Y:S02]  /*14fa0*/  IMAD.MOV.U32 R159, RZ, RZ, R150 ;  /* 0x000000ffff9f7224 */ /* 0x000fe400078e0096 */
[----:B---3--:R-:W-:Y:S01]  /*14fb0*/  IMAD.X R156, R156, 0x1, R151, P4 ;  /* 0x000000019c9c7824 */ /* 0x008fe200020e0697 */
[----:B------:R3:W-:Y:S04]  /*14fc0*/  STL [R1+0x114], R0 ;  /* 0x0001140001007387 */ /* 0x0007e80000100800 */
[----:B------:R4:W-:Y:S04]  /*14fd0*/  LDGSTS.E [R222+0xc000], desc[UR60][R158.64], P2 ;  /* 0x0c0000009ede7fae */ /* 0x0009e8000912187c */
[----:B-1----:R-:W2:Y:S04]  /*14fe0*/  LDL.LU R150, [R1+0x118] ;  /* 0x0001180001967983 */ /* 0x002ea80000300800 */
[----:B------:R1:W-:Y:S04]  /*14ff0*/  STL [R1+0x110], R156 ;  /* 0x0001109c01007387 */ /* 0x0003e80000100800 */
[----:B------:R-:W2:Y:S01]  /*15000*/  LDL.LU R4, [R1+0x120] ;  /* 0x0001200001047983 */ /* 0x000ea20000300800 */
[----:B----4-:R-:W-:-:S03]  /*15010*/  IMAD.MOV.U32 R158, RZ, RZ, R0 ;  /* 0x000000ffff9e7224 */ /* 0x010fc600078e0000 */
[----:B---3--:R-:W3:Y:S01]  /*15020*/  LDL R0, [R1+0x73c] ;  /* 0x00073c0001007983 */ /* 0x008ee20000100800 */
[----:B------:R-:W-:-:S05]  /*15030*/  IMAD.MOV.U32 R159, RZ, RZ, R156 ;  /* 0x000000ffff9f7224 */ /* 0x000fca00078e009c */
[----:B------:R4:W-:Y:S01]  /*15040*/  LDGSTS.E [R222+0xc004], desc[UR60][R158.64], P1 ;  /* 0x0c0040009ede7fae */ /* 0x0009e2000892187c */
[----:B------:R-:W-:-:S04]  /*15050*/  ISETP.GT.AND P1, PT, R123, 0x7a, PT ;  /* 0x0000007a7b00780c */ /* 0x000fc80003f24270 */
[----:B----4-:R-:W-:Y:S02]  /*15060*/  SEL R158, RZ, 0x4, !P1 ;  /* 0x00000004ff9e7807 */ /* 0x010fe40004800000 */
[----:B------:R-:W-:Y:S02]  /*15070*/  ISETP.GT.AND P1, PT, R123, 0x7b, PT ;  /* 0x0000007b7b00780c */ /* 0x000fe40003f24270 */
[----:B------:R-:W-:Y:S02]  /*15080*/  SEL R158, R158, RZ, !P0 ;  /* 0x000000ff9e9e7207 */ /* 0x000fe40004000000 */
[----:B--2---:R-:W-:Y:S02]  /*15090*/  IADD3 R5, P3, R5, R152, RZ ;  /* 0x0000009805057210 */ /* 0x004fe40007f7e0ff */
[----:B------:R-:W-:Y:S02]  /*150a0*/  ISETP.NE.U32.AND P2, PT, R158, RZ, PT ;  /* 0x000000ff9e00720c */ /* 0x000fe40003f45070 */
[----:B------:R-:W-:-:S02]  /*150b0*/  SEL R158, RZ, 0x4, !P1 ;  /* 0x00000004ff9e7807 */ /* 0x000fc40004800000 */
[----:B------:R-:W-:Y:S02]  /*150c0*/  IADD3 R3, P4, R3, R152, RZ ;  /* 0x0000009803037210 */ /* 0x000fe40007f9e0ff */
[----:B------:R-:W-:-:S04]  /*150d0*/  SEL R158, R158, RZ, !P0 ;  /* 0x000000ff9e9e7207 */ /* 0x000fc80004000000 */
[----:B------:R-:W-:Y:S01]  /*150e0*/  ISETP.NE.U32.AND P1, PT, R158, RZ, PT ;  /* 0x000000ff9e00720c */ /* 0x000fe20003f25070 */
[----:B------:R-:W-:Y:S01]  /*150f0*/  IMAD.MOV.U32 R158, RZ, RZ, R5 ;  /* 0x000000ffff9e7224 */ /* 0x000fe200078e0005 */
[----:B------:R2:W-:Y:S01]  /*15100*/  STL [R1+0x11c], R5 ;  /* 0x00011c0501007387 */ /* 0x0005e20000100800 */
[----:B------:R-:W-:-:S04]  /*15110*/  IMAD.X R150, R150, 0x1, R151, P3 ;  /* 0x0000000196967824 */ /* 0x000fc800018e0697 */
[----:B------:R-:W-:Y:S01]  /*15120*/  IMAD.MOV.U32 R159, RZ, RZ, R150 ;  /* 0x000000ffff9f7224 */ /* 0x000fe200078e0096 */
[----:B------:R4:W-:Y:S01]  /*15130*/  STL [R1+0x118], R150 ;  /* 0x0001189601007387 */ /* 0x0009e20000100800 */
[----:B------:R-:W-:-:S03]  /*15140*/  IMAD.X R4, R4, 0x1, R151, P4 ;  /* 0x0000000104047824 */ /* 0x000fc600020e0697 */
[----:B------:R-:W-:Y:S04]  /*15150*/  STL [R1+0x124], R3 ;  /* 0x0001240301007387 */ /* 0x000fe80000100800 */
[----:B------:R2:W-:Y:S04]  /*15160*/  LDGSTS.E [R222+0xc008], desc[UR60][R158.64], P2 ;  /* 0x0c0080009ede7fae */ /* 0x0005e8000912187c */
[----:B------:R3:W-:Y:S04]  /*15170*/  STL [R1+0x120], R4 ;  /* 0x0001200401007387 */ /* 0x0007e80000100800 */
[----:B-1----:R-:W3:Y:S01]  /*15180*/  LDL.LU R156, [R1+0x28] ;  /* 0x00002800019c7983 */ /* 0x002ee20000300800 */
[----:B--2---:R-:W-:-:S03]  /*15190*/  IMAD.MOV.U32 R158, RZ, RZ, R3 ;  /* 0x000000ffff9e7224 */ /* 0x004fc600078e0003 */
[----:B------:R-:W2:Y:S01]  /*151a0*/  LDL.LU R5, [R1+0x2c] ;  /* 0x00002c0001057983 */ /* 0x000ea20000300800 */
[----:B------:R-:W-:-:S03]  /*151b0*/  IMAD.MOV.U32 R159, RZ, RZ, R4 ;  /* 0x000000ffff9f7224 */ /* 0x000fc600078e0004 */
[----:B----4-:R-:W4:Y:S04]  /*151c0*/  LDL.LU R150, [R1+0x30] ;  /* 0x0000300001967983 */ /* 0x010f280000300800 */
[----:B------:R3:W-:Y:S02]  /*151d0*/  LDGSTS.E [R222+0xc00c], desc[UR60][R158.64], P1 ;  /* 0x0c00c0009ede7fae */ /* 0x0007e4000892187c */
[----:B---3--:R-:W-:Y:S02]  /*151e0*/  VIADD R222, R0, UR5 ;  /* 0x0000000500de7c36 */ /* 0x008fe40008000000 */
[----:B------:R-:W3:Y:S01]  /*151f0*/  LDL.LU R0, [R1+0x34] ;  /* 0x0000340001007983 */ /* 0x000ee20000300800 */
[C---:B------:R-:W-:Y:S02]  /*15200*/  ISETP.GT.AND P1, PT, R123.reuse, 0x1c, PT ;  /* 0x0000001c7b00780c */ /* 0x040fe40003f24270 */
[----:B------:R-:W-:Y:S01]  /*15210*/  ISETP.GT.AND P2, PT, R123, 0x1d, PT ;  /* 0x0000001d7b00780c */ /* 0x000fe20003f44270 */
[----:B------:R-:W4:Y:S01]  /*15220*/  LDL.LU R4, [R1+0x3c] ;  /* 0x00003c0001047983 */ /* 0x000f220000300800 */
[----:B------:R-:W-:-:S02]  /*15230*/  SEL R159, RZ, 0x4, !P1 ;  /* 0x00000004ff9f7807 */ /* 0x000fc40004800000 */
[----:B------:R-:W-:Y:S01]  /*15240*/  IADD3 R116, P3, R116, R152, RZ ;  /* 0x0000009874747210 */ /* 0x000fe20007f7e0ff */
[----:B------:R-:W4:Y:S01]  /*15250*/  LDL.LU R3, [R1+0x44] ;  /* 0x0000440001037983 */ /* 0x000f220000300800 */
[----:B------:R-:W-:Y:S02]  /*15260*/  SEL R159, R159, RZ, !P0 ;  /* 0x000000ff9f9f7207 */ /* 0x000fe40004000000 */
[----:B------:R-:W-:Y:S02]  /*15270*/  SEL R158, RZ, 0x4, !P2 ;  /* 0x00000004ff9e7807 */ /* 0x000fe40005000000 */
[----:B------:R-:W-:Y:S01]  /*15280*/  ISETP.NE.U32.AND P1, PT, R159, RZ, PT ;  /* 0x000000ff9f00720c */ /* 0x000fe20003f25070 */
[----:B------:R-:W-:Y:S01]  /*15290*/  IMAD.X R122, R122, 0x1, R151, P3 ;  /* 0x000000017a7a7824 */ /* 0x000fe200018e0697 */
[----:B------:R-:W-:-:S04]  /*152a0*/  SEL R158, R158, RZ, !P0 ;  /* 0x000000ff9e9e7207 */ /* 0x000fc80004000000 */
[----:B------:R-:W-:Y:S01]  /*152b0*/  ISETP.NE.U32.AND P2, PT, R158, RZ, PT ;  /* 0x000000ff9e00720c */ /* 0x000fe20003f45070 */
[----:B------:R-:W-:Y:S01]  /*152c0*/  IMAD.MOV.U32 R158, RZ, RZ, R116 ;  /* 0x000000ffff9e7224 */ /* 0x000fe200078e0074 */
[----:B------:R-:W-:Y:S02]  /*152d0*/  MOV R159, R122 ;  /* 0x0000007a009f7202 */ /* 0x000fe40000000f00 */
[----:B------:R-:W-:-:S03]  /*152e0*/  IADD3 R120, P4, R120, R152, RZ ;  /* 0x0000009878787210 */ /* 0x000fc60007f9e0ff */
        /* <DEDUP_REMOVED lines=70> */
[----:B---3--:R-:W-:-:S05]  /*15750*/  IADD3 R0, P4, R0, R152, RZ ;  /* 0x0000009800007210 */ /* 0x008fca0007f9e0ff */
[----:B------:R-:W-:Y:S01]  /*15760*/  STL [R1+0x34], R0 ;  /* 0x0000340001007387 */ /* 0x000fe20000100800 */
[----:B----4-:R-:W-:-:S03]  /*15770*/  IMAD.X R150, R150, 0x1, R151, P4 ;  /* 0x0000000196967824 */ /* 0x010fc600020e0697 */
        /* <DEDUP_REMOVED lines=13> */
[----:B------:R-:W-:Y:S01]  /*15850*/  SEL R158, R158, RZ, !P0 ;  /* 0x000000ff9e9e7207 */ /* 0x000fe20004000000 */
[----:B------:R-:W-:Y:S03]  /*15860*/  STL [R1+0x3c], R4 ;  /* 0x00003c0401007387 */ /* 0x000fe60000100800 */
[----:B------:R-:W-:Y:S02]  /*15870*/  ISETP.NE.U32.AND P2, PT, R158, RZ, PT ;  /* 0x000000ff9e00720c */ /* 0x000fe40003f45070 */
[----:B------:R-:W-:-:S04]  /*15880*/  SEL R158, RZ, 0x4, !P1 ;  /* 0x00000004ff9e7807 */ /* 0x000fc80004800000 */
[----:B------:R-:W-:-:S04]  /*15890*/  SEL R158, R158, RZ, !P0 ;  /* 0x000000ff9e9e7207 */ /* 0x000fc80004000000 */
[----:B------:R-:W-:Y:S01]  /*158a0*/  ISETP.NE.U32.AND P1, PT, R158, RZ, PT ;  /* 0x000000ff9e00720c */ /* 0x000fe20003f25070 */
[----:B------:R-:W-:Y:S02]  /*158b0*/  IMAD.MOV.U32 R158, RZ, RZ, R4 ;  /* 0x000000ffff9e7224 */ /* 0x000fe400078e0004 */
[----:B---3--:R-:W-:-:S04]  /*158c0*/  IMAD.X R156, R156, 0x1, R151, P3 ;  /* 0x000000019c9c7824 */ /* 0x008fc800018e0697 */
[----:B------:R-:W-:Y:S01]  /*158d0*/  IMAD.MOV.U32 R159, RZ, RZ, R156 ;  /* 0x000000ffff9f7224 */ /* 0x000fe200078e009c */
[----:B------:R1:W-:Y:S01]  /*158e0*/  STL [R1+0x38], R156 ;  /* 0x0000389c01007387 */ /* 0x0003e20000100800 */
[----:B----4-:R-:W-:-:S03]  /*158f0*/  IMAD.X R5, R5, 0x1, R151, P4 ;  /* 0x0000000105057824 */ /* 0x010fc600020e0697 */
[----:B------:R3:W-:Y:S04]  /*15900*/  STL [R1+0x44], R3 ;  /* 0x0000440301007387 */ /* 0x0007e80000100800 */
[----:B------:R4:W-:Y:S04]  /*15910*/  LDGSTS.E [R222+0x8008], desc[UR60][R158.64], P2 ;  /* 0x080080009ede7fae */ /* 0x0009e8000912187c */
[----:B-1----:R-:W2:Y:S04]  /*15920*/  LDL.LU R156, [R1+0x128] ;  /* 0x00012800019c7983 */ /* 0x002ea80000300800 */
[----:B------:R1:W-:Y:S04]  /*15930*/  STL [R1+0x40], R5 ;  /* 0x0000400501007387 */ /* 0x0003e80000100800 */
[----:B------:R-:W2:Y:S01]  /*15940*/  LDL.LU R4, [R1+0x130] ;  /* 0x0001300001047983 */ /* 0x000ea20000300800 */
[----:B----4-:R-:W-:-:S02]  /*15950*/  IMAD.MOV.U32 R158, RZ, RZ, R3 ;  /* 0x000000ffff9e7224 */ /* 0x010fc400078e0003 */
[----:B------:R-:W-:Y:S01]  /*15960*/  IMAD.MOV.U32 R159, RZ, RZ, R5 ;  /* 0x000000ffff9f7224 */ /* 0x000fe200078e0005 */
[----:B---3--:R-:W3:Y:S04]  /*15970*/  LDL.LU R3, [R1+0x13c] ;  /* 0x00013c0001037983 */ /* 0x008ee80000300800 */
[----:B------:R4:W-:Y:S01]  /*15980*/  LDGSTS.E [R222+0x800c], desc[UR60][R158.64], P1 ;  /* 0x0800c0009ede7fae */ /* 0x0009e2000892187c */
[----:B------:R-:W-:Y:S02]  /*15990*/  ISETP.GT.AND P1, PT, R123, 0x7c, PT ;  /* 0x0000007c7b00780c */ /* 0x000fe40003f24270 */
[----:B--2---:R-:W-:Y:S01]  /*159a0*/  IADD3 R150, P3, R150, R152, RZ ;  /* 0x0000009896967210 */ /* 0x004fe20007f7e0ff */
[----:B-1----:R-:W2:Y:S01]  /*159b0*/  LDL.LU R5, [R1+0x144] ;  /* 0x0001440001057983 */ /* 0x002ea20000300800 */
[----:B----4-:R-:W-:-:S02]  /*159c0*/  SEL R158, RZ, 0x4, !P1 ;  /* 0x00000004ff9e7807 */ /* 0x010fc40004800000 */
        /* <DEDUP_REMOVED lines=9> */
[----:B------:R-:W-:-:S05]  /*15a60*/  IMAD.X R156, R156, 0x1, R151, P3 ;  /* 0x000000019c9c7824 */ /* 0x000fca00018e0697 */
[----:B------:R4:W-:Y:S01]  /*15a70*/  STL [R1+0x128], R156 ;  /* 0x0001289c01007387 */ /* 0x0009e20000100800 */
[----:B------:R-:W-:-:S03]  /*15a80*/  IMAD.X R4, R4, 0x1, R151, P4 ;  /* 0x0000000104047824 */ /* 0x000fc600020e0697 */
[----:B------:R2:W-:Y:S01]  /*15a90*/  STL [R1+0x134], R0 ;  /* 0x0001340001007387 */ /* 0x0005e20000100800 */
[----:B------:R-:W-:-:S03]  /*15aa0*/  MOV R159, R156 ;  /* 0x0000009c009f7202 */ /* 0x000fc60000000f00 */
[----:B-1----:R-:W2:Y:S04]  /*15ab0*/  LDL.LU R150, [R1+0x138] ;  /* 0x0001380001967983 */ /* 0x002ea80000300800 */
[----:B------:R1:W-:Y:S04]  /*15ac0*/  STL [R1+0x130], R4 ;  /* 0x0001300401007387 */ /* 0x0003e80000100800 */
[----:B----4-:R-:W4:Y:S04]  /*15ad0*/  LDL.LU R156, [R1+0x140] ;  /* 0x00014000019c7983 */ /* 0x010f280000300800 */
[----:B------:R3:W-:Y:S02]  /*15ae0*/  LDGSTS.E [R222+0xc000], desc[UR60][R158.64], P2 ;  /* 0x0c0000009ede7fae */ /* 0x0007e4000912187c */
[----:B---3--:R-:W-:-:S02]  /*15af0*/  IMAD.MOV.U32 R158, RZ, RZ, R0 ;  /* 0x000000ffff9e7224 */ /* 0x008fc400078e0000 */
[----:B------:R-:W-:Y:S01]  /*15b00*/  IMAD.MOV.U32 R159, RZ, RZ, R4 ;  /* 0x000000ffff9f7224 */ /* 0x000fe200078e0004 */
[----:B------:R-:W-:Y:S01]  /*15b10*/  IADD3 R3, P3, R3, R152, RZ ;  /* 0x0000009803037210 */ /* 0x000fe20007f7e0ff */
[----:B--2---:R-:W2:Y:S04]  /*15b20*/  LDL.LU R0, [R1+0x14c] ;  /* 0x00014c0001007983 */ /* 0x004ea80000300800 */
[----:B------:R3:W-:Y:S01]  /*15b30*/  LDGSTS.E [R222+0xc004], desc[UR60][R158.64], P1 ;  /* 0x0c0040009ede7fae */ /* 0x0007e2000892187c */
[----:B------:R-:W-:-:S03]  /*15b40*/  ISETP.GT.AND P1, PT, R123, 0x7e, PT ;  /* 0x0000007e7b00780c */ /* 0x000fc60003f24270 */
[----:B-1----:R-:W2:Y:S01]  /*15b50*/  LDL.LU R4, [R1+0x18c] ;  /* 0x00018c0001047983 */ /* 0x002ea20000300800 */
[----:B---3--:R-:W-:Y:S02]  /*15b60*/  SEL R158, RZ, 0x4, !P1 ;  /* 0x00000004ff9e7807 */ /* 0x008fe40004800000 */
[----:B------:R-:W-:Y:S02]  /*15b70*/  ISETP.GT.AND P1, PT, R123, 0x7f, PT ;  /* 0x0000007f7b00780c */ /* 0x000fe40003f24270 */
[----:B------:R-:W-:-:S04]  /*15b80*/  SEL R158, R158, RZ, !P0 ;  /* 0x000000ff9e9e7207 */ /* 0x000fc80004000000 */
[----:B------:R-:W-:Y:S02]  /*15b90*/  ISETP.NE.U32.AND P2, PT, R158, RZ, PT ;  /* 0x000000ff9e00720c */ /* 0x000fe40003f45070 */
[----:B------:R-:W-:-:S04]  /*15ba0*/  SEL R158, RZ, 0x4, !P1 ;  /* 0x00000004ff9e7807 */ /* 0x000fc80004800000 */
[----:B------:R-:W-:Y:S01]  /*15bb0*/  SEL R158, R158, RZ, !P0 ;  /* 0x000000ff9e9e7207 */ /* 0x000fe20004000000 */
[----:B------:R1:W-:Y:S03]  /*15bc0*/  STL [R1+0x13c], R3 ;  /* 0x00013c0301007387 */ /* 0x0003e60000100800 */
[----:B------:R-:W-:Y:S01]  /*15bd0*/  ISETP.NE.U32.AND P1, PT, R158, RZ, PT ;  /* 0x000000ff9e00720c */ /* 0x000fe20003f25070 */
[----:B------:R-:W-:Y:S02]  /*15be0*/  IMAD.MOV.U32 R158, RZ, RZ, R3 ;  /* 0x000000ffff9e7224 */ /* 0x000fe400078e0003 */
[----:B-1----:R-:W1:Y:S01]  /*15bf0*/  S2R R3, SR_TID.X ;  /* 0x0000000000037919 */ /* 0x002e620000002100 */
[----:B------:R-:W-:Y:S02]  /*15c00*/  IADD3 R5, P4, R5, R152, RZ ;  /* 0x0000009805057210 */ /* 0x000fe40007f9e0ff */
[----:B-1----:R-:W-:Y:S01]  /*15c10*/  LOP3.LUT R3, R3, 0x7f, RZ, 0xc0, !PT ;  /* 0x0000007f03037812 */ /* 0x002fe200078ec0ff */
[----:B------:R-:W-:-:S04]  /*15c20*/  IMAD.X R150, R150, 0x1, R151, P3 ;  /* 0x0000000196967824 */ /* 0x000fc800018e0697 */
[----:B------:R-:W-:Y:S01]  /*15c30*/  IMAD.MOV.U32 R159, RZ, RZ, R150 ;  /* 0x000000ffff9f7224 */ /* 0x000fe200078e0096 */
[----:B------:R1:W-:Y:S01]  /*15c40*/  STL [R1+0x138], R150 ;  /* 0x0001389601007387 */ /* 0x0003e20000100800 */
[----:B----4-:R-:W-:-:S03]  /*15c50*/  IMAD.X R156, R156, 0x1, R151, P4 ;  /* 0x000000019c9c7824 */ /* 0x010fc600020e0697 */
[----:B------:R-:W-:Y:S04]  /*15c60*/  STL [R1+0x144], R5 ;  /* 0x0001440501007387 */ /* 0x000fe80000100800 */
[----:B------:R3:W-:Y:S04]  /*15c70*/  LDGSTS.E [R222+0xc008], desc[UR60][R158.64], P2 ;  /* 0x0c0080009ede7fae */ /* 0x0007e8000912187c */
[----:B-1----:R-:W4:Y:S04]  /*15c80*/  LDL.LU R150, [R1+0x148] ;  /* 0x0001480001967983 */ /* 0x002f280000300800 */
[----:B------:R1:W-:Y:S04]  /*15c90*/  STL [R1+0x140], R156 ;  /* 0x0001409c01007387 */ /* 0x0003e80000100800 */
[----:B------:R-:W4:Y:S01]  /*15ca0*/  LDL.LU R157, [R1+0x188] ;  /* 0x00018800019d7983 */ /* 0x000f220000300800 */
[----:B---3--:R-:W-:-:S02]  /*15cb0*/  IMAD.MOV.U32 R158, RZ, RZ, R5 ;  /* 0x000000ffff9e7224 */ /* 0x008fc400078e0005 */
[----:B------:R-:W-:Y:S02]  /*15cc0*/  IMAD.MOV.U32 R159, RZ, RZ, R156 ;  /* 0x000000ffff9f7224 */ /* 0x000fe400078e009c */
[----:B-1----:R-:W3:Y:S04]  /*15cd0*/  LDL.LU R156, [R1+0x1c8] ;  /* 0x0001c800019c7983 */ /* 0x002ee80000300800 */
[----:B------:R1:W-:Y:S01]  /*15ce0*/  LDGSTS.E [R222+0xc00c], desc[UR60][R158.64], P1 ;  /* 0x0c00c0009ede7fae */ /* 0x0003e2000892187c */
[----:B------:R-:W-:-:S03]  /*15cf0*/  ISETP.GE.AND P1, PT, R3, R123, PT ;  /* 0x0000007b0300720c */ /* 0x000fc60003f26270 */
[----:B------:R-:W3:Y:S01]  /*15d00*/  LDL.LU R3, [R1+0x1cc] ;  /* 0x0001cc0001037983 */ /* 0x000ee20000300800 */
[----:B--2---:R-:W-:Y:S01]  /*15d10*/  IADD3 R4, P2, R4, R154, RZ ;  /* 0x0000009a04047210 */ /* 0x004fe20007f5e0ff */
[----:B------:R-:W-:Y:S02]  /*15d20*/  ULEA UR5, UR4, UR11, 0xf ;  /* 0x0000000b04057291 */ /* 0x000fe4000f8e783f */
[----:B------:R-:W0:Y:S04]  /*15d30*/  LDGDEPBAR ;  /* 0x00000000000079af */ /* 0x000e280000000000 */
[----:B------:R-:W2:Y:S04]  /*15d40*/  LDL.LU R222, [R1+0x208] ;  /* 0x0002080001de7983 */ /* 0x000ea80000300800 */
[----:B------:R-:W2:Y:S01]  /*15d50*/  LDL.LU R5, [R1+0x20c] ;  /* 0x00020c0001057983 */ /* 0x000ea20000300800 */
[----:B------:R-:W-:-:S02]  /*15d60*/  SEL R123, RZ, 0x4, P1 ;  /* 0x00000004ff7b7807 */ /* 0x000fc40000800000 */
[----:B------:R-:W-:Y:S02]  /*15d70*/  IADD3 R0, P1, R0, R154, RZ ;  /* 0x0000009a00007210 */ /* 0x000fe40007f3e0ff */
[----:B------:R-:W-:-:S04]  /*15d80*/  SEL R123, R123, RZ, !P0 ;  /* 0x000000ff7b7b7207 */ /* 0x000fc80004000000 */
[----:B------:R-:W-:Y:S01]  /*15d90*/  ISETP.NE.U32.AND P0, PT, R123, RZ, PT ;  /* 0x000000ff7b00720c */ /* 0x000fe20003f05070 */
[----:B------:R4:W-:Y:S01]  /*15da0*/  STL [R1+0x14c], R0 ;  /* 0x00014c0001007387 */ /* 0x0009e20000100800 */
[----:B------:R-:W-:Y:S02]  /*15db0*/  VIADD R123, R2, UR5 ;  /* 0x00000005027b7c36 */ /* 0x000fe40008000000 */
[----:B-1----:R-:W-:Y:S02]  /*15dc0*/  IMAD.MOV.U32 R158, RZ, RZ, R0 ;  /* 0x000000ffff9e7224 */ /* 0x002fe400078e0000 */
[----:B----4-:R-:W-:-:S04]  /*15dd0*/  IMAD.X R150, R150, 0x1, R153, P1 ;  /* 0x0000000196967824 */ /* 0x010fc800008e0699 */
[----:B------:R-:W-:Y:S01]  /*15de0*/  IMAD.MOV.U32 R159, RZ, RZ, R150 ;  /* 0x000000ffff9f7224 */ /* 0x000fe200078e0096 */
[----:B------:R1:W-:Y:S01]  /*15df0*/  STL [R1+0x148], R150 ;  /* 0x0001489601007387 */ /* 0x0003e20000100800 */
[----:B------:R-:W-:-:S03]  /*15e00*/  IMAD.X R157, R157, 0x1, R153, P2 ;  /* 0x000000019d9d7824 */ /* 0x000fc600010e0699 */
[----:B------:R4:W-:Y:S04]  /*15e10*/  STL [R1+0x18c], R4 ;  /* 0x00018c0401007387 */ /* 0x0009e80000100800 */
[----:B------:R4:W-:Y:S04]  /*15e20*/  STL [R1+0x188], R157 ;  /* 0x0001889d01007387 */ /* 0x0009e80000100800 */
[----:B------:R-:W4:Y:S04]  /*15e30*/  LDL.LU R0, [R1+0x24c] ;  /* 0x00024c0001007983 */ /* 0x000f280000300800 */
[----:B------:R2:W-:Y:S01]  /*15e40*/  LDGSTS.E [R123+0x30000], desc[UR60][R158.64], P0 ;  /* 0x300000009e7b7fae */ /* 0x0005e2000812187c */
[----:B---3--:R-:W-:-:S03]  /*15e50*/  IADD3 R3, P1, R3, R154, RZ ;  /* 0x0000009a03037210 */ /* 0x008fc60007f3e0ff */
[----:B-1----:R-:W3:Y:S01]  /*15e60*/  LDL.LU R150, [R1+0x28c] ;  /* 0x00028c0001967983 */ /* 0x002ee20000300800 */
[----:B------:R-:W-:Y:S01]  /*15e70*/  IADD3.X R156, R156, R153, RZ, P1, !PT ;  /* 0x000000999c9c7210 */ /* 0x000fe20000ffe4ff */
[----:B--2---:R-:W-:Y:S01]  /*15e80*/  IMAD.MOV.U32 R158, RZ, RZ, R4 ;  /* 0x000000ffff9e7224 */ /* 0x004fe200078e0004 */
[----:B------:R-:W-:Y:S01]  /*15e90*/  IADD3 R5, P2, R5, R154, RZ ;  /* 0x0000009a05057210 */ /* 0x000fe20007f5e0ff */
[----:B------:R-:W-:Y:S01]  /*15ea0*/  IMAD.MOV.U32 R159, RZ, RZ, R157 ;  /* 0x000000ffff9f7224 */ /* 0x000fe200078e009d */
[----:B----4-:R-:W2:Y:S04]  /*15eb0*/  LDL.LU R4, [R1+0x248] ;  /* 0x0002480001047983 */ /* 0x010ea80000300800 */
[----:B------:R-:W4:Y:S01]  /*15ec0*/  LDL.LU R157, [R1+0x288] ;  /* 0x00028800019d7983 */ /* 0x000f220000300800 */
[----:B------:R-:W-:-:S03]  /*15ed0*/  IMAD.X R222, R222, 0x1, R153, P2 ;  /* 0x00000001dede7824 */ /* 0x000fc600010e0699 */
[----:B------:R1:W-:Y:S04]  /*15ee0*/  LDGSTS.E [R123+0x30400], desc[UR60][R158.64], P0 ;  /* 0x304000009e7b7fae */ /* 0x0003e8000812187c */
[----:B------:R-:W-:Y:S04]  /*15ef0*/  STL [R1+0x1cc], R3 ;  /* 0x0001cc0301007387 */ /* 0x000fe80000100800 */
[----:B------:R1:W-:Y:S02]  /*15f00*/  STL [R1+0x1c8], R156 ;  /* 0x0001c89c01007387 */ /* 0x0003e40000100800 */
[----:B-1----:R-:W-:-:S02]  /*15f10*/  IMAD.MOV.U32 R158, RZ, RZ, R3 ;  /* 0x000000ffff9e7224 */ /* 0x002fc400078e0003 */
[----:B------:R-:W-:Y:S01]  /*15f20*/  STL [R1+0x20c], R5 ;  /* 0x00020c0501007387 */ /* 0x000fe20000100800 */
[----:B------:R-:W-:-:S03]  /*15f30*/  IMAD.MOV.U32 R159, RZ, RZ, R156 ;  /* 0x000000ffff9f7224 */ /* 0x000fc600078e009c */
[----:B------:R-:W4:Y:S04]  /*15f40*/  LDL.LU R156, [R1+0x2cc] ;  /* 0x0002cc00019c7983 */ /* 0x000f280000300800 */
[----:B------:R1:W-:Y:S04]  /*15f50*/  STL [R1+0x208], R222 ;  /* 0x000208de01007387 */ /* 0x0003e80000100800 */
[----:B------:R1:W-:Y:S04]  /*15f60*/  LDGSTS.E [R123+0x30800], desc[UR60][R158.64], P0 ;  /* 0x308000009e7b7fae */ /* 0x0003e8000812187c */
[----:B------:R-:W4:Y:S01]  /*15f70*/  LDL.LU R3, [R1+0x30c] ;  /* 0x00030c0001037983 */ /* 0x000f220000300800 */
[----:B-1----:R-:W-:-:S03]  /*15f80*/  IMAD.MOV.U32 R159, RZ, RZ, R222 ;  /* 0x000000ffff9f7224 */ /* 0x002fc600078e00de */
[----:B------:R-:W4:Y:S01]  /*15f90*/  LDL.LU R222, [R1+0x2c8] ;  /* 0x0002c80001de7983 */ /* 0x000f220000300800 */
[----:B------:R-:W-:-:S03]  /*15fa0*/  IMAD.MOV.U32 R158, RZ, RZ, R5 ;  /* 0x000000ffff9e7224 */ /* 0x000fc600078e0005 */
[----:B------:R-:W4:Y:S04]  /*15fb0*/  LDL.LU R5, [R1+0x308] ;  /* 0x0003080001057983 */ /* 0x000f280000300800 */
[----:B------:R1:W-:Y:S01]  /*15fc0*/  LDGSTS.E [R123+0x30c00], desc[UR60][R158.64], P0 ;  /* 0x30c000009e7b7fae */ /* 0x0003e2000812187c */
[----:B------:R-:W-:-:S05]  /*15fd0*/  IADD3 R0, P1, R0, R154, RZ ;  /* 0x0000009a00007210 */ /* 0x000fca0007f3e0ff */
[----:B-1----:R-:W-:Y:S01]  /*15fe0*/  IMAD.MOV.U32 R158, RZ, RZ, R0 ;  /* 0x000000ffff9e7224 */ /* 0x002fe200078e0000 */
[----:B---3--:R-:W-:Y:S01]  /*15ff0*/  IADD3 R150, P2, R150, R154, RZ ;  /* 0x0000009a96967210 */ /* 0x008fe20007f5e0ff */
[----:B------:R1:W-:Y:S01]  /*16000*/  STL [R1+0x24c], R0 ;  /* 0x00024c0001007387 */ /* 0x0003e20000100800 */
[----:B--2---:R-:W-:-:S04]  /*16010*/  IMAD.X R4, R4, 0x1, R153, P1 ;  /* 0x0000000104047824 */ /* 0x004fc800008e0699 */
[----:B------:R-:W-:Y:S02]  /*16020*/  IMAD.MOV.U32 R159, RZ, RZ, R4 ;  /* 0x000000ffff9f7224 */ /* 0x000fe400078e0004 */
[----:B----4-:R-:W-:Y:S01]  /*16030*/  IMAD.X R157, R157, 0x1, R153, P2 ;  /* 0x000000019d9d7824 */ /* 0x010fe200010e0699 */
[----:B------:R2:W-:Y:S04]  /*16040*/  STL [R1+0x248], R4 ;  /* 0x0002480401007387 */ /* 0x0005e80000100800 */
[----:B------:R3:W-:Y:S04]  /*16050*/  STL [R1+0x28c], R150 ;  /* 0x00028c9601007387 */ /* 0x0007e80000100800 */
[----:B------:R4:W-:Y:S04]  /*16060*/  LDGSTS.E [R123+0x31000], desc[UR60][R158.64], P0 ;  /* 0x310000009e7b7fae */ /* 0x0009e8000812187c */
[----:B-1----:R-:W3:Y:S01]  /*16070*/  LDL.LU R0, [R1+0x154] ;  /* 0x0001540001007983 */ /* 0x002ee20000300800 */
[----:B------:R-:W-:Y:S01]  /*16080*/  IADD3 R156, P1, R156, R154, RZ ;  /* 0x0000009a9c9c7210 */ /* 0x000fe20007f3e0ff */
[----:B----4-:R-:W-:-:S02]  /*16090*/  IMAD.MOV.U32 R158, RZ, RZ, R150 ;  /* 0x000000ffff9e7224 */ /* 0x010fc400078e0096 */
[----:B------:R1:W-:Y:S01]  /*160a0*/  STL [R1+0x288], R157 ;  /* 0x0002889d01007387 */ /* 0x0003e20000100800 */
[----:B------:R-:W-:-:S03]  /*160b0*/  IMAD.MOV.U32 R159, RZ, RZ, R157 ;  /* 0x000000ffff9f7224 */ /* 0x000fc600078e009d */
[----:B--2---:R-:W2:Y:S04]  /*160c0*/  LDL.LU R4, [R1+0x194] ;  /* 0x0001940001047983 */ /* 0x004ea80000300800 */
[----:B---3--:R-:W3:Y:S01]  /*160d0*/  LDL.LU R150, [R1+0x150] ;  /* 0x0001500001967983 */ /* 0x008ee20000300800 */
[----:B------:R-:W-:-:S03]  /*160e0*/  IADD3 R3, P2, R3, R154, RZ ;  /* 0x0000009a03037210 */ /* 0x000fc60007f5e0ff */
[----:B------:R4:W-:Y:S04]  /*160f0*/  LDGSTS.E [R123+0x31400], desc[UR60][R158.64], P0 ;  /* 0x314000009e7b7fae */ /* 0x0009e8000812187c */
[----:B-1----:R-:W3:Y:S01]  /*16100*/  LDL.LU R157, [R1+0x190] ;  /* 0x00019000019d7983 */ /* 0x002ee20000300800 */
[----:B------:R-:W-:-:S03]  /*16110*/  IMAD.X R222, R222, 0x1, R153, P1 ;  /* 0x00000001dede7824 */ /* 0x000fc600008e0699 */
[----:B------:R1:W-:Y:S01]  /*16120*/  STL [R1+0x2cc], R156 ;  /* 0x0002cc9c01007387 */ /* 0x0003e20000100800 */
[----:B------:R-:W-:Y:S02]  /*16130*/  IMAD.X R5, R5, 0x1, R153, P2 ;  /* 0x0000000105057824 */ /* 0x000fe400010e0699 */
[----:B----4-:R-:W-:Y:S02]  /*16140*/  IMAD.MOV.U32 R158, RZ, RZ, R156 ;  /* 0x000000ffff9e7224 */ /* 0x010fe400078e009c */
[----:B------:R-:W-:Y:S01]  /*16150*/  IMAD.MOV.U32 R159, RZ, RZ, R222 ;  /* 0x000000ffff9f7224 */ /* 0x000fe200078e00de */
[----:B------:R-:W-:Y:S04]  /*16160*/  STL [R1+0x2c8], R222 ;  /* 0x0002c8de01007387 */ /* 0x000fe80000100800 */
[----:B------:R4:W-:Y:S04]  /*16170*/  STL [R1+0x30c], R3 ;  /* 0x00030c0301007387 */ /* 0x0009e80000100800 */
[----:B------:R4:W-:Y:S04]  /*16180*/  LDGSTS.E [R123+0x31800], desc[UR60][R158.64], P0 ;  /* 0x318000009e7b7fae */ /* 0x0009e8000812187c */
[----:B------:R4:W-:Y:S04]  /*16190*/  STL [R1+0x308], R5 ;  /* 0x0003080501007387 */ /* 0x0009e80000100800 */
[----:B-1----:R-:W3:Y:S01]  /*161a0*/  LDL.LU R156, [R1+0x1d0] ;  /* 0x0001d000019c7983 */ /* 0x002ee20000300800 */
[----:B----4-:R-:W-:-:S03]  /*161b0*/  MOV R158, R3 ;  /* 0x00000003009e7202 */ /* 0x010fc60000000f00 */
[----:B------:R-:W4:Y:S01]  /*161c0*/  LDL.LU R3, [R1+0x1d4] ;  /* 0x0001d40001037983 */ /* 0x000f220000300800 */
[----:B------:R-:W-:-:S03]  /*161d0*/  IMAD.MOV.U32 R159, RZ, RZ, R5 ;  /* 0x000000ffff9f7224 */ /* 0x000fc600078e0005 */
[----:B------:R-:W4:Y:S04]  /*161e0*/  LDL.LU R222, [R1+0x210] ;  /* 0x0002100001de7983 */ /* 0x000f280000300800 */
[----:B------:R-:W4:Y:S04]  /*161f0*/  LDL.LU R5, [R1+0x214] ;  /* 0x0002140001057983 */ /* 0x000f280000300800 */
[----:B------:R1:W-:Y:S02]  /*16200*/  LDGSTS.E [R123+0x31c00], desc[UR60][R158.64], P0 ;  /* 0x31c000009e7b7fae */ /* 0x0003e4000812187c */
[----:B-1----:R-:W-:-:S05]  /*16210*/  LOP3.LUT R159, R2, 0x10, RZ, 0x3c, !PT ;  /* 0x00000010029f7812 */ /* 0x002fca00078e3cff */
[----:B------:R-:W-:Y:S01]  /*16220*/  VIADD R123, R159, UR5 ;  /* 0x000000059f7b7c36 */ /* 0x000fe20008000000 */
[----:B------:R-:W-:-:S05]  /*16230*/  IADD3 R0, P1, R0, R154, RZ ;  /* 0x0000009a00007210 */ /* 0x000fca0007f3e0ff */
[----:B------:R1:W-:Y:S01]  /*16240*/  STL [R1+0x154], R0 ;  /* 0x0001540001007387 */ /* 0x0003e20000100800 */
[----:B--2---:R-:W-:Y:S01]  /*16250*/  IADD3 R4, P2, R4, R154, RZ ;  /* 0x0000009a04047210 */ /* 0x004fe20007f5e0ff */
[--C-:B---3--:R-:W-:Y:S02]  /*16260*/  IMAD.X R150, R150, 0x1, R153.reuse, P1 ;  /* 0x0000000196967824 */ /* 0x108fe400008e0699 */
[----:B------:R-:W-:Y:S02]  /*16270*/  IMAD.MOV.U32 R158, RZ, RZ, R0 ;  /* 0x000000ffff9e7224 */ /* 0x000fe400078e0000 */
[----:B------:R-:W-:Y:S01]  /*16280*/  IMAD.MOV.U32 R159, RZ, RZ, R150 ;  /* 0x000000ffff9f7224 */ /* 0x000fe200078e0096 */
[----:B------:R2:W-:Y:S01]  /*16290*/  STL [R1+0x150], R150 ;  /* 0x0001509601007387 */ /* 0x0005e20000100800 */
[----:B------:R-:W-:-:S03]  /*162a0*/  IMAD.X R157, R157, 0x1, R153, P2 ;  /* 0x000000019d9d7824 */ /* 0x000fc600010e0699 */
[----:B------:R3:W-:Y:S04]  /*162b0*/  STL [R1+0x194], R4 ;  /* 0x0001940401007387 */ /* 0x0007e80000100800 */
[----:B------:R3:W-:Y:S04]  /*162c0*/  STL [R1+0x190], R157 ;  /* 0x0001909d01007387 */ /* 0x0007e80000100800 */
[----:B-1----:R-:W4:Y:S04]  /*162d0*/  LDL.LU R0, [R1+0x254] ;  /* 0x0002540001007983 */ /* 0x002f280000300800 */
[----:B------:R1:W-:Y:S04]  /*162e0*/  LDGSTS.E [R123+0x30080], desc[UR60][R158.64], P0 ;  /* 0x300800009e7b7fae */ /* 0x0003e8000812187c */
[----:B--2---:R-:W2:Y:S01]  /*162f0*/  LDL.LU R150, [R1+0x294] ;  /* 0x0002940001967983 */ /* 0x004ea20000300800 */
[----:B-1----:R-:W-:-:S02]  /*16300*/  IMAD.MOV.U32 R158, RZ, RZ, R4 ;  /* 0x000000ffff9e7224 */ /* 0x002fc400078e0004 */
[----:B------:R-:W-:Y:S01]  /*16310*/  IMAD.MOV.U32 R159, RZ, RZ, R157 ;  /* 0x000000ffff9f7224 */ /* 0x000fe200078e009d */
[----:B---3--:R-:W3:Y:S04]  /*16320*/  LDL.LU R4, [R1+0x250] ;  /* 0x0002500001047983 */ /* 0x008ee80000300800 */
[----:B------:R-:W3:Y:S01]  /*16330*/  LDL.LU R157, [R1+0x290] ;  /* 0x00029000019d7983 */ /* 0x000ee20000300800 */
[----:B----4-:R-:W-:-:S03]  /*16340*/  IADD3 R3, P1, R3, R154, RZ ;  /* 0x0000009a03037210 */ /* 0x010fc60007f3e0ff */
[----:B------:R1:W-:Y:S02]  /*16350*/  LDGSTS.E [R123+0x30480], desc[UR60][R158.64], P0 ;  /* 0x304800009e7b7fae */ /* 0x0003e4000812187c */
[--C-:B------:R-:W-:Y:S01]  /*16360*/  IMAD.X R156, R156, 0x1, R153.reuse, P1 ;  /* 0x000000019c9c7824 */ /* 0x100fe200008e0699 */
[----:B------:R-:W-:Y:S01]  /*16370*/  IADD3 R5, P2, R5, R154, RZ ;  /* 0x0000009a05057210 */ /* 0x000fe20007f5e0ff */
[----:B------:R-:W-:Y:S04]  /*16380*/  STL [R1+0x1d4], R3 ;  /* 0x0001d40301007387 */ /* 0x000fe80000100800 */
[----:B------:R-:W-:Y:S01]  /*16390*/  IMAD.X R222, R222, 0x1, R153, P2 ;  /* 0x00000001dede7824 */ /* 0x000fe200010e0699 */
[----:B------:R4:W-:Y:S01]  /*163a0*/  STL [R1+0x1d0], R156 ;  /* 0x0001d09c01007387 */ /* 0x0009e20000100800 */
[----:B-1----:R-:W-:-:S02]  /*163b0*/  IMAD.MOV.U32 R158, RZ, RZ, R3 ;  /* 0x000000ffff9e7224 */ /* 0x002fc400078e0003 */
[----:B------:R-:W-:Y:S01]  /*163c0*/  IMAD.MOV.U32 R159, RZ, RZ, R156 ;  /* 0x000000ffff9f7224 */ /* 0x000fe200078e009c */
[----:B------:R-:W-:Y:S04]  /*163d0*/  STL [R1+0x214], R5 ;  /* 0x0002140501007387 */ /* 0x000fe80000100800 */
[----:B------:R1:W-:Y:S04]  /*163e0*/  LDGSTS.E [R123+0x30880], desc[UR60][R158.64], P0 ;  /* 0x308800009e7b7fae */ /* 0x0003e8000812187c */
[----:B----4-:R-:W4:Y:S04]  /*163f0*/  LDL.LU R156, [R1+0x2d4] ;  /* 0x0002d400019c7983 */ /* 0x010f280000300800 */
[----:B------:R1:W-:Y:S04]  /*16400*/  STL [R1+0x210], R222 ;  /* 0x000210de01007387 */ /* 0x0003e80000100800 */
[----:B------:R-:W4:Y:S01]  /*16410*/  LDL.LU R3, [R1+0x314] ;  /* 0x0003140001037983 */ /* 0x000f220000300800 */
[----:B-1----:R-:W-:-:S02]  /*16420*/  IMAD.MOV.U32 R159, RZ, RZ, R222 ;  /* 0x000000ffff9f7224 */ /* 0x002fc400078e00de */
[----:B------:R-:W-:Y:S01]  /*16430*/  IMAD.MOV.U32 R158, RZ, RZ, R5 ;  /* 0x000000ffff9e7224 */ /* 0x000fe200078e0005 */
[----:B------:R-:W4:Y:S04]  /*16440*/  LDL.LU R222, [R1+0x2d0] ;  /* 0x0002d00001de7983 */ /* 0x000f280000300800 */
[----:B------:R-:W4:Y:S04]  /*16450*/  LDL.LU R5, [R1+0x310] ;  /* 0x0003100001057983 */ /* 0x000f280000300800 */
[----:B------:R1:W-:Y:S01]  /*16460*/  LDGSTS.E [R123+0x30c80], desc[UR60][R158.64], P0 ;  /* 0x30c800009e7b7fae */ /* 0x0003e2000812187c */
[----:B------:R-:W-:-:S05]  /*16470*/  IADD3 R0, P1, R0, R154, RZ ;  /* 0x0000009a00007210 */ /* 0x000fca0007f3e0ff */
[----:B-1----:R-:W-:Y:S01]  /*16480*/  IMAD.MOV.U32 R158, RZ, RZ, R0 ;  /* 0x000000ffff9e7224 */ /* 0x002fe200078e0000 */
[----:B--2---:R-:W-:Y:S01]  /*16490*/  IADD3 R150, P2, R150, R154, RZ ;  /* 0x0000009a96967210 */ /* 0x004fe20007f5e0ff */
[----:B------:R1:W-:Y:S01]  /*164a0*/  STL [R1+0x254], R0 ;  /* 0x0002540001007387 */ /* 0x0003e20000100800 */
[----:B---3--:R-:W-:-:S04]  /*164b0*/  IMAD.X R4, R4, 0x1, R153, P1 ;  /* 0x0000000104047824 */ /* 0x008fc800008e0699 */
[----:B------:R-:W-:Y:S01]  /*164c0*/  IMAD.MOV.U32 R159, RZ, RZ, R4 ;  /* 0x000000ffff9f7224 */ /* 0x000fe200078e0004 */
[----:B------:R-:W-:Y:S01]  /*164d0*/  IADD3.X R157, R157, R153, RZ, P2, !PT ;  /* 0x000000999d9d7210 */ /* 0x000fe200017fe4ff */
[----:B------:R2:W-:Y:S04]  /*164e0*/  STL [R1+0x250], R4 ;  /* 0x0002500401007387 */ /* 0x0005e80000100800 */
[----:B------:R3:W-:Y:S04]  /*164f0*/  STL [R1+0x294], R150 ;  /* 0x0002949601007387 */ /* 0x0007e80000100800 */
[----:B------:R2:W-:Y:S04]  /*16500*/  LDGSTS.E [R123+0x31080], desc[UR60][R158.64], P0 ;  /* 0x310800009e7b7fae */ /* 0x0005e8000812187c */
[----:B-1----:R-:W4:Y:S04]  /*16510*/  LDL.LU R0, [R1+0x15c] ;  /* 0x00015c0001007983 */ /* 0x002f280000300800 */
[----:B------:R1:W-:Y:S01]  /*16520*/  STL [R1+0x290], R157 ;  /* 0x0002909d01007387 */ /* 0x0003e20000100800 */
[----:B--2---:R-:W-:-:S03]  /*16530*/  IMAD.MOV.U32 R158, RZ, RZ, R150 ;  /* 0x000000ffff9e7224 */ /* 0x004fc600078e0096 */
[----:B------:R-:W2:Y:S01]  /*16540*/  LDL.LU R4, [R1+0x19c] ;  /* 0x00019c0001047983 */ /* 0x000ea20000300800 */
[----:B------:R-:W-:-:S03]  /*16550*/  IMAD.MOV.U32 R159, RZ, RZ, R157 ;  /* 0x000000ffff9f7224 */ /* 0x000fc600078e009d */
[----:B---3--:R-:W3:Y:S01]  /*16560*/  LDL.LU R150, [R1+0x158] ;  /* 0x0001580001967983 */ /* 0x008ee20000300800 */
[----:B----4-:R-:W-:-:S03]  /*16570*/  IADD3 R156, P1, R156, R154, RZ ;  /* 0x0000009a9c9c7210 */ /* 0x010fc60007f3e0ff */
[----:B------:R4:W-:Y:S04]  /*16580*/  LDGSTS.E [R123+0x31480], desc[UR60][R158.64], P0 ;  /* 0x314800009e7b7fae */ /* 0x0009e8000812187c */
[----:B-1----:R-:W3:Y:S01]  /*16590*/  LDL.LU R157, [R1+0x198] ;  /* 0x00019800019d7983 */ /* 0x002ee20000300800 */
[----:B------:R-:W-:Y:S01]  /*165a0*/  IADD3 R3, P2, R3, R154, RZ ;  /* 0x0000009a03037210 */ /* 0x000fe20007f5e0ff */
[--C-:B------:R-:W-:Y:S02]  /*165b0*/  IMAD.X R222, R222, 0x1, R153.reuse, P1 ;  /* 0x00000001dede7824 */ /* 0x100fe400008e0699 */
[----:B----4-:R-:W-:Y:S02]  /*165c0*/  IMAD.MOV.U32 R158, RZ, RZ, R156 ;  /* 0x000000ffff9e7224 */ /* 0x010fe400078e009c */
[----:B------:R-:W-:-:S02]  /*165d0*/  IMAD.X R5, R5, 0x1, R153, P2 ;  /* 0x0000000105057824 */ /* 0x000fc400010e0699 */
[----:B------:R-:W-:Y:S01]  /*165e0*/  IMAD.MOV.U32 R159, RZ, RZ, R222 ;  /* 0x000000ffff9f7224 */ /* 0x000fe200078e00de */
[----:B------:R1:W-:Y:S04]  /*165f0*/  STL [R1+0x2d4], R156 ;  /* 0x0002d49c01007387 */ /* 0x0003e80000100800 */
[----:B------:R-:W-:Y:S04]  /*16600*/  STL [R1+0x2d0], R222 ;  /* 0x0002d0de01007387 */ /* 0x000fe80000100800 */
[----:B------:R4:W-:Y:S04]  /*16610*/  STL [R1+0x314], R3 ;  /* 0x0003140301007387 */ /* 0x0009e80000100800 */
[----:B------:R4:W-:Y:S04]  /*16620*/  LDGSTS.E [R123+0x31880], desc[UR60][R158.64], P0 ;  /* 0x318800009e7b7fae */ /* 0x0009e8000812187c */
[----:B------:R4:W-:Y:S04]  /*16630*/  STL [R1+0x310], R5 ;  /* 0x0003100501007387 */ /* 0x0009e80000100800 */
[----:B-1----:R-:W3:Y:S01]  /*16640*/  LDL.LU R156, [R1+0x1d8] ;  /* 0x0001d800019c7983 */ /* 0x002ee20000300800 */
[----:B----4-:R-:W-:-:S03]  /*16650*/  IMAD.MOV.U32 R158, RZ, RZ, R3 ;  /* 0x000000ffff9e7224 */ /* 0x010fc600078e0003 */
[----:B------:R-:W4:Y:S01]  /*16660*/  LDL.LU R3, [R1+0x1dc] ;  /* 0x0001dc0001037983 */ /* 0x000f220000300800 */
[----:B------:R-:W-:-:S03]  /*16670*/  IMAD.MOV.U32 R159, RZ, RZ, R5 ;  /* 0x000000ffff9f7224 */ /* 0x000fc600078e0005 */
[----:B------:R-:W4:Y:S04]  /*16680*/  LDL.LU R222, [R1+0x218] ;  /* 0x0002180001de7983 */ /* 0x000f280000300800 */
[----:B------:R-:W4:Y:S04]  /*16690*/  LDL.LU R5, [R1+0x21c] ;  /* 0x00021c0001057983 */ /* 0x000f280000300800 */
[----:B------:R1:W-:Y:S02]  /*166a0*/  LDGSTS.E [R123+0x31c80], desc[UR60][R158.64], P0 ;  /* 0x31c800009e7b7fae */ /* 0x0003e4000812187c */
[----:B-1----:R-:W-:-:S05]  /*166b0*/  LOP3.LUT R159, R2, 0x20, RZ, 0x3c, !PT ;  /* 0x00000020029f7812 */ /* 0x002fca00078e3cff */
[----:B------:R-:W-:Y:S01]  /*166c0*/  VIADD R123, R159, UR5 ;  /* 0x000000059f7b7c36 */ /* 0x000fe20008000000 */
[-C--:B------:R-:W-:Y:S02]  /*166d0*/  IADD3 R0, P1, R0, R154.reuse, RZ ;  /* 0x0000009a00007210 */ /* 0x080fe40007f3e0ff */
[----:B--2---:R-:W-:-:S03]  /*166e0*/  IADD3 R4, P2, R4, R154, RZ ;  /* 0x0000009a04047210 */ /* 0x004fc60007f5e0ff */
[--C-:B---3--:R-:W-:Y:S01]  /*166f0*/  IMAD.X R150, R150, 0x1, R153.reuse, P1 ;  /* 0x0000000196967824 */ /* 0x108fe200008e0699 */
[----:B------:R1:W-:Y:S01]  /*16700*/  STL [R1+0x15c], R0 ;  /* 0x00015c0001007387 */ /* 0x0003e20000100800 */
        /* <DEDUP_REMOVED lines=9> */
[----:B-1----:R-:W-:Y:S01]  /*167a0*/  MOV R158, R4 ;  /* 0x00000004009e7202 */ /* 0x002fe20000000f00 */
[----:B------:R-:W-:-:S02]  /*167b0*/  IMAD.MOV.U32 R159, RZ, RZ, R157 ;  /* 0x000000ffff9f7224 */ /* 0x000fc400078e009d */
[----:B---3--:R-:W3:Y:S04]  /*167c0*/  LDL.LU R4, [R1+0x258] ;  /* 0x0002580001047983 */ /* 0x008ee80000300800 */
[----:B------:R-:W3:Y:S04]  /*167d0*/  LDL.LU R157, [R1+0x298] ;  /* 0x00029800019d7983 */ /* 0x000ee80000300800 */
[----:B------:R1:W-:Y:S01]  /*167e0*/  LDGSTS.E [R123+0x30500], desc[UR60][R158.64], P0 ;  /* 0x305000009e7b7fae */ /* 0x0003e2000812187c */
[----:B----4-:R-:W-:-:S05]  /*167f0*/  IADD3 R3, P1, R3, R154, RZ ;  /* 0x0000009a03037210 */ /* 0x010fca0007f3e0ff */
[----:B------:R-:W-:Y:S01]  /*16800*/  IMAD.X R156, R156, 0x1, R153, P1 ;  /* 0x000000019c9c7824 */ /* 0x000fe200008e0699 */
[----:B------:R-:W-:Y:S01]  /*16810*/  IADD3 R5, P2, R5, R154, RZ ;  /* 0x0000009a05057210 */ /* 0x000fe20007f5e0ff */
[----:B------:R-:W-:Y:S01]  /*16820*/  STL [R1+0x1dc], R3 ;  /* 0x0001dc0301007387 */ /* 0x000fe20000100800 */
[----:B-1----:R-:W-:Y:S02]  /*16830*/  IMAD.MOV.U32 R158, RZ, RZ, R3 ;  /* 0x000000ffff9e7224 */ /* 0x002fe400078e0003 */
[----:B------:R-:W-:Y:S01]  /*16840*/  IMAD.MOV.U32 R159, RZ, RZ, R156 ;  /* 0x000000ffff9f7224 */ /* 0x000fe200078e009c */
[----:B------:R1:W-:Y:S01]  /*16850*/  STL [R1+0x1d8], R156 ;  /* 0x0001d89c01007387 */ /* 0x0003e20000100800 */
[----:B------:R-:W-:-:S03]  /*16860*/  IMAD.X R222, R222, 0x1, R153, P2 ;  /* 0x00000001dede7824 */ /* 0x000fc600010e0699 */
[----:B------:R-:W-:Y:S04]  /*16870*/  STL [R1+0x21c], R5 ;  /* 0x00021c0501007387 */ /* 0x000fe80000100800 */
[----:B------:R4:W-:Y:S04]  /*16880*/  LDGSTS.E [R123+0x30900], desc[UR60][R158.64], P0 ;  /* 0x309000009e7b7fae */ /* 0x0009e8000812187c */
[----:B-1----:R-:W3:Y:S04]  /*16890*/  LDL.LU R156, [R1+0x2dc] ;  /* 0x0002dc00019c7983 */ /* 0x002ee80000300800 */
[----:B------:R1:W-:Y:S04]  /*168a0*/  STL [R1+0x218], R222 ;  /* 0x000218de01007387 */ /* 0x0003e80000100800 */
[----:B------:R-:W3:Y:S01]  /*168b0*/  LDL.LU R3, [R1+0x31c] ;  /* 0x00031c0001037983 */ /* 0x000ee20000300800 */
[----:B----4-:R-:W-:-:S02]  /*168c0*/  IMAD.MOV.U32 R159, RZ, RZ, R222 ;  /* 0x000000ffff9f7224 */ /* 0x010fc400078e00de */
[----:B------:R-:W-:Y:S01]  /*168d0*/  IMAD.MOV.U32 R158, RZ, RZ, R5 ;  /* 0x000000ffff9e7224 */ /* 0x000fe200078e0005 */
[----:B-1----:R-:W4:Y:S04]  /*168e0*/  LDL.LU R222, [R1+0x2d8] ;  /* 0x0002d80001de7983 */ /* 0x002f280000300800 */
[----:B------:R-:W4:Y:S04]  /*168f0*/  LDL.LU R5, [R1+0x318] ;  /* 0x0003180001057983 */ /* 0x000f280000300800 */
[----:B------:R1:W-:Y:S01]  /*16900*/  LDGSTS.E [R123+0x30d00], desc[UR60][R158.64], P0 ;  /* 0x30d000009e7b7fae */ /* 0x0003e2000812187c */
[----:B------:R-:W-:-:S05]  /*16910*/  IADD3 R0, P1, R0, R154, RZ ;  /* 0x0000009a00007210 */ /* 0x000fca0007f3e0ff */
[----:B-1----:R-:W-:Y:S01]  /*16920*/  IMAD.MOV.U32 R158, RZ, RZ, R0 ;  /* 0x000000ffff9e7224 */ /* 0x002fe200078e0000 */
[----:B--2---:R-:W-:Y:S01]  /*16930*/  IADD3 R150, P2, R150, R154, RZ ;  /* 0x0000009a96967210 */ /* 0x004fe20007f5e0ff */
[----:B------:R1:W-:Y:S01]  /*16940*/  STL [R1+0x25c], R0 ;  /* 0x00025c0001007387 */ /* 0x0003e20000100800 */
[----:B---3--:R-:W-:-:S04]  /*16950*/  IMAD.X R4, R4, 0x1, R153, P1 ;  /* 0x0000000104047824 */ /* 0x008fc800008e0699 */
[----:B------:R-:W-:Y:S02]  /*16960*/  IMAD.MOV.U32 R159, RZ, RZ, R4 ;  /* 0x000000ffff9f7224 */ /* 0x000fe400078e0004 */
[----:B------:R-:W-:Y:S01]  /*16970*/  IMAD.X R157, R157, 0x1, R153, P2 ;  /* 0x000000019d9d7824 */ /* 0x000fe200010e0699 */
        /* <DEDUP_REMOVED lines=8> */
[----:B---3--:R-:W3:Y:S04]  /*16a00*/  LDL.LU R150, [R1+0x160] ;  /* 0x0001600001967983 */ /* 0x008ee80000300800 */
[----:B------:R4:W-:Y:S01]  /*16a10*/  LDGSTS.E [R123+0x31500], desc[UR60][R158.64], P0 ;  /* 0x315000009e7b7fae */ /* 0x0009e2000812187c */
[----:B------:R-:W-:-:S03]  /*16a20*/  IADD3 R156, P1, R156, R154, RZ ;  /* 0x0000009a9c9c7210 */ /* 0x000fc60007f3e0ff */
[----:B-1----:R-:W3:Y:S01]  /*16a30*/  LDL.LU R157, [R1+0x1a0] ;  /* 0x0001a000019d7983 */ /* 0x002ee20000300800 */
[----:B------:R-:W-:Y:S02]  /*16a40*/  IADD3 R3, P2, R3, R154, RZ ;  /* 0x0000009a03037210 */ /* 0x000fe40007f5e0ff */
[----:B----4-:R-:W-:Y:S01]  /*16a50*/  MOV R158, R156 ;  /* 0x0000009c009e7202 */ /* 0x010fe20000000f00 */
[--C-:B------:R-:W-:Y:S01]  /*16a60*/  IMAD.X R222, R222, 0x1, R153.reuse, P1 ;  /* 0x00000001dede7824 */ /* 0x100fe200008e0699 */
[----:B------:R1:W-:Y:S01]  /*16a70*/  STL [R1+0x2dc], R156 ;  /* 0x0002dc9c01007387 */ /* 0x0003e20000100800 */
[----:B------:R-:W-:Y:S02]  /*16a80*/  IMAD.X R5, R5, 0x1, R153, P2 ;  /* 0x0000000105057824 */ /* 0x000fe400010e0699 */
[----:B------:R-:W-:Y:S01]  /*16a90*/  IMAD.MOV.U32 R159, RZ, RZ, R222 ;  /* 0x000000ffff9f7224 */ /* 0x000fe200078e00de */
        /* <DEDUP_REMOVED lines=44> */
[----:B----4-:R-:W-:Y:S01]  /*16d60*/  MOV R159, R222 ;  /* 0x000000de009f7202 */ /* 0x010fe20000000f00 */
[----:B------:R-:W-:-:S02]  /*16d70*/  IMAD.MOV.U32 R158, RZ, RZ, R5 ;  /* 0x000000ffff9e7224 */ /* 0x000fc400078e0005 */
        /* <DEDUP_REMOVED lines=22> */
[----:B------:R-:W-:Y:S01]  /*16ee0*/  IADD3 R3, P2, R3, R154, RZ ;  /* 0x0000009a03037210 */ /* 0x000fe20007f5e0ff */
[----:B----4-:R-:W-:Y:S02]  /*16ef0*/  IMAD.MOV.U32 R158, RZ, RZ, R156 ;  /* 0x000000ffff9e7224 */ /* 0x010fe400078e009c */
        /* <DEDUP_REMOVED lines=21> */
[----:B------:R-:W-:Y:S02]  /*17050*/  MOV R158, R0 ;  /* 0x00000000009e7202 */ /* 0x000fe40000000f00 */
        /* <DEDUP_REMOVED lines=26> */
[----:B----4-:R-:W-:-:S03]  /*17200*/  IMAD.MOV.U32 R159, RZ, RZ, R222 ;  /* 0x000000ffff9f7224 */ /* 0x010fc600078e00de */
[----:B-1----:R-:W4:Y:S01]  /*17210*/  LDL.LU R222, [R1+0x2e8] ;  /* 0x0002e80001de7983 */ /* 0x002f220000300800 */
[----:B------:R-:W-:-:S03]  /*17220*/  IMAD.MOV.U32 R158, RZ, RZ, R5 ;  /* 0x000000ffff9e7224 */ /* 0x000fc600078e0005 */
        /* <DEDUP_REMOVED lines=22> */
[----:B----4-:R-:W-:Y:S01]  /*17390*/  IMAD.MOV.U32 R158, RZ, RZ, R156 ;  /* 0x000000ffff9e7224 */ /* 0x010fe200078e009c */
[----:B------:R-:W-:Y:S01]  /*173a0*/  IADD3.X R222, R222, R153, RZ, P1, !PT ;  /* 0x00000099dede7210 */ /* 0x000fe20000ffe4ff */
[----:B------:R1:W-:Y:S02]  /*173b0*/  STL [R1+0x2ec], R156 ;  /* 0x0002ec9c01007387 */ /* 0x0003e40000100800 */
        /* <DEDUP_REMOVED lines=38> */
[----:B------:R-:W-:Y:S01]  /*17620*/  MOV R159, R156 ;  /* 0x0000009c009f7202 */ /* 0x000fe20000000f00 */
[----:B------:R-:W-:Y:S01]  /*17630*/  IMAD.X R222, R222, 0x1, R153, P2 ;  /* 0x00000001dede7824 */ /* 0x000fe200010e0699 */
[----:B------:R1:W-:Y:S04]  /*17640*/  STL [R1+0x1f0], R156 ;  /* 0x0001f09c01007387 */ /* 0x0003e80000100800 */
        /* <DEDUP_REMOVED lines=50> */
[----:B---3--:R-:W-:Y:S01]  /*17970*/  IMAD.X R150, R150, 0x1, R153, P1 ;  /* 0x0000000196967824 */ /* 0x008fe200008e0699 */
[----:B------:R1:W-:Y:S01]  /*17980*/  STL [R1+0x17c], R0 ;  /* 0x00017c0001007387 */ /* 0x0003e20000100800 */
[----:B------:R-:W-:Y:S02]  /*17990*/  IMAD.MOV.U32 R158, RZ, RZ, R0 ;  /* 0x000000ffff9e7224 */ /* 0x000fe400078e0000 */
[----:B------:R-:W-:Y:S01]  /*179a0*/  IMAD.MOV.U32 R159, RZ, RZ, R150 ;  /* 0x000000ffff9f7224 */ /* 0x000fe200078e0096 */
[----:B------:R2:W-:Y:S01]  /*179b0*/  STL [R1+0x178], R150 ;  /* 0x0001789601007387 */ /* 0x0005e20000100800 */
[----:B------:R-:W-:-:S03]  /*179c0*/  IADD3.X R157, R157, R153, RZ, P2, !PT ;  /* 0x000000999d9d7210 */ /* 0x000fc600017fe4ff */
[----:B------:R-:W-:Y:S04]  /*179d0*/  STL [R1+0x1bc], R4 ;  /* 0x0001bc0401007387 */ /* 0x000fe80000100800 */
[----:B------:R3:W-:Y:S04]  /*179e0*/  STL [R1+0x1b8], R157 ;  /* 0x0001b89d01007387 */ /* 0x0007e80000100800 */
[----:B-1----:R-:W4:Y:S04]  /*179f0*/  LDL.LU R0, [R1+0x27c] ;  /* 0x00027c0001007983 */ /* 0x002f280000300800 */
[----:B------:R1:W-:Y:S04]  /*17a00*/  LDGSTS.E [R123+0x30300], desc[UR60][R158.64], P0 ;  /* 0x303000009e7b7fae */ /* 0x0003e8000812187c */
[----:B--2---:R-:W2:Y:S01]  /*17a10*/  LDL.LU R150, [R1+0x2bc] ;  /* 0x0002bc0001967983 */ /* 0x004ea20000300800 */
[----:B-1----:R-:W-:-:S02]  /*17a20*/  IMAD.MOV.U32 R158, RZ, RZ, R4 ;  /* 0x000000ffff9e7224 */ /* 0x002fc400078e0004 */
[----:B------:R-:W-:Y:S02]  /*17a30*/  IMAD.MOV.U32 R159, RZ, RZ, R157 ;  /* 0x000000ffff9f7224 */ /* 0x000fe400078e009d */
        /* <DEDUP_REMOVED lines=24> */
[----:B---3--:R-:W-:-:S04]  /*17bc0*/  IMAD.X R157, R157, 0x1, R153, P1 ;  /* 0x000000019d9d7824 */ /* 0x008fc800008e0699 */
[----:B------:R-:W-:Y:S02]  /*17bd0*/  IMAD.MOV.U32 R159, RZ, RZ, R157 ;  /* 0x000000ffff9f7224 */ /* 0x000fe400078e009d */
[----:B------:R-:W-:-:S03]  /*17be0*/  IMAD.X R4, R4, 0x1, R153, P2 ;  /* 0x0000000104047824 */ /* 0x000fc600010e0699 */
[----:B------:R1:W-:Y:S04]  /*17bf0*/  LDGSTS.E [R123+0x31300], desc[UR60][R158.64], P0 ;  /* 0x313000009e7b7fae */ /* 0x0003e8000812187c */
[----:B------:R-:W-:Y:S04]  /*17c00*/  STL [R1+0x27c], R0 ;  /* 0x00027c0001007387 */ /* 0x000fe80000100800 */
[----:B------:R2:W-:Y:S01]  /*17c10*/  STL [R1+0x278], R157 ;  /* 0x0002789d01007387 */ /* 0x0005e20000100800 */
[----:B-1----:R-:W-:Y:S01]  /*17c20*/  MOV R158, R150 ;  /* 0x00000096009e7202 */ /* 0x002fe20000000f00 */
[----:B------:R-:W-:-:S02]  /*17c30*/  IMAD.MOV.U32 R159, RZ, RZ, R4 ;  /* 0x000000ffff9f7224 */ /* 0x000fc400078e0004 */
[----:B------:R-:W-:Y:S04]  /*17c40*/  STL [R1+0x2bc], R150 ;  /* 0x0002bc9601007387 */ /* 0x000fe80000100800 */
[----:B--2---:R-:W2:Y:S04]  /*17c50*/  LDL.LU R157, [R1+0x184] ;  /* 0x00018400019d7983 */ /* 0x004ea80000300800 */
[----:B------:R1:W-:Y:S01]  /*17c60*/  LDGSTS.E [R123+0x31700], desc[UR60][R158.64], P0 ;  /* 0x317000009e7b7fae */ /* 0x0003e2000812187c */
[----:B------:R-:W-:-:S03]  /*17c70*/  IADD3 R156, P1, R156, R154, RZ ;  /* 0x0000009a9c9c7210 */ /* 0x000fc60007f3e0ff */
[----:B------:R3:W-:Y:S02]  /*17c80*/  STL [R1+0x2b8], R4 ;  /* 0x0002b80401007387 */ /* 0x0007e40000100800 */
[----:B-1----:R-:W-:Y:S02]  /*17c90*/  IMAD.MOV.U32 R158, RZ, RZ, R156 ;  /* 0x000000ffff9e7224 */ /* 0x002fe400078e009c */
[----:B------:R-:W2:Y:S01]  /*17ca0*/  LDL.LU R0, [R1+0x1c4] ;  /* 0x0001c40001007983 */ /* 0x000ea20000300800 */
[----:B------:R-:W-:-:S03]  /*17cb0*/  IADD3 R3, P2, R3, R154, RZ ;  /* 0x0000009a03037210 */ /* 0x000fc60007f5e0ff */
[----:B---3--:R-:W5:Y:S01]  /*17cc0*/  LDL.LU R4, [R1+0x774] ;  /* 0x0007740001047983 */ /* 0x008f620000300800 */
[----:B----4-:R-:W-:-:S03]  /*17cd0*/  IMAD.X R222, R222, 0x1, R153, P1 ;  /* 0x00000001dede7824 */ /* 0x010fc600008e0699 */
[----:B------:R-:W3:Y:S01]  /*17ce0*/  LDL.LU R150, [R1+0x1c0] ;  /* 0x0001c00001967983 */ /* 0x000ee20000300800 */
[----:B------:R-:W-:Y:S02]  /*17cf0*/  IMAD.MOV.U32 R159, RZ, RZ, R222 ;  /* 0x000000ffff9f7224 */ /* 0x000fe400078e00de */
[----:B------:R-:W-:Y:S01]  /*17d00*/  IMAD.X R5, R5, 0x1, R153, P2 ;  /* 0x0000000105057824 */ /* 0x000fe200010e0699 */
[----:B------:R1:W-:Y:S04]  /*17d10*/  STL [R1+0x2fc], R156 ;  /* 0x0002fc9c01007387 */ /* 0x0003e80000100800 */
[----:B------:R4:W-:Y:S04]  /*17d20*/  STL [R1+0x2f8], R222 ;  /* 0x0002f8de01007387 */ /* 0x0009e80000100800 */
[----:B------:R4:W-:Y:S04]  /*17d30*/  LDGSTS.E [R123+0x31b00], desc[UR60][R158.64], P0 ;  /* 0x31b000009e7b7fae */ /* 0x0009e8000812187c */
[----:B------:R-:W-:Y:S04]  /*17d40*/  STL [R1+0x33c], R3 ;  /* 0x00033c0301007387 */ /* 0x000fe80000100800 */
[----:B-1----:R-:W3:Y:S01]  /*17d50*/  LDL.LU R156, [R1+0x204] ;  /* 0x00020400019c7983 */ /* 0x002ee20000300800 */
[----:B----4-:R-:W-:-:S02]  /*17d60*/  IMAD.MOV.U32 R158, RZ, RZ, R3 ;  /* 0x000000ffff9e7224 */ /* 0x010fc400078e0003 */
[----:B------:R-:W-:Y:S01]  /*17d70*/  IMAD.MOV.U32 R159, RZ, RZ, R5 ;  /* 0x000000ffff9f7224 */ /* 0x000fe200078e0005 */
[----:B------:R1:W-:Y:S04]  /*17d80*/  STL [R1+0x338], R5 ;  /* 0x0003380501007387 */ /* 0x0003e80000100800 */
[----:B------:R-:W4:Y:S04]  /*17d90*/  LDL.LU R222, [R1+0x244] ;  /* 0x0002440001de7983 */ /* 0x000f280000300800 */
[----:B------:R1:W-:Y:S04]  /*17da0*/  LDGSTS.E [R123+0x31f00], desc[UR60][R158.64], P0 ;  /* 0x31f000009e7b7fae */ /* 0x0003e8000812187c */
[----:B-1----:R-:W5:Y:S04]  /*17db0*/  LDL.LU R5, [R1+0x770] ;  /* 0x0007700001057983 */ /* 0x002f680000300800 */
[----:B------:R-:W4:Y:S04]  /*17dc0*/  LDL.LU R3, [R1+0x240] ;  /* 0x0002400001037983 */ /* 0x000f280000300800 */
[----:B------:R-:W4:Y:S01]  /*17dd0*/  LDL.LU R159, [R1+0x180] ;  /* 0x00018000019f7983 */ /* 0x000f220000300800 */
[----:B------:R-:W-:-:S05]  /*17de0*/  LOP3.LUT R158, R2, 0x70, RZ, 0x3c, !PT ;  /* 0x00000070029e7812 */ /* 0x000fca00078e3cff */
[----:B------:R-:W-:Y:S01]  /*17df0*/  VIADD R123, R158, UR5 ;  /* 0x000000059e7b7c36 */ /* 0x000fe20008000000 */
[----:B--2---:R-:W-:-:S05]  /*17e00*/  IADD3 R157, P1, R157, R154, RZ ;  /* 0x0000009a9d9d7210 */ /* 0x004fca0007f3e0ff */
[----:B------:R-:W-:Y:S01]  /*17e10*/  IMAD.MOV.U32 R158, RZ, RZ, R157 ;  /* 0x000000ffff9e7224 */ /* 0x000fe200078e009d */
[----:B------:R1:W-:Y:S01]  /*17e20*/  STL [R1+0x184], R157 ;  /* 0x0001849d01007387 */ /* 0x0003e20000100800 */
[----:B------:R-:W-:-:S05]  /*17e30*/  IADD3 R0, P2, R0, R154, RZ ;  /* 0x0000009a00007210 */ /* 0x000fca0007f5e0ff */
[--C-:B---3--:R-:W-:Y:S02]  /*17e40*/  IMAD.X R150, R150, 0x1, R153.reuse, P2 ;  /* 0x0000000196967824 */ /* 0x108fe400010e0699 */
[----:B----4-:R-:W-:-:S05]  /*17e50*/  IMAD.X R159, R159, 0x1, R153, P1 ;  /* 0x000000019f9f7824 */ /* 0x010fca00008e0699 */
[----:B------:R2:W-:Y:S04]  /*17e60*/  STL [R1+0x180], R159 ;  /* 0x0001809f01007387 */ /* 0x0005e80000100800 */
[----:B------:R3:W-:Y:S04]  /*17e70*/  LDGSTS.E [R123+0x30380], desc[UR60][R158.64], P0 ;  /* 0x303800009e7b7fae */ /* 0x0007e8000812187c */
[----:B------:R-:W-:Y:S04]  /*17e80*/  STL [R1+0x1c4], R0 ;  /* 0x0001c40001007387 */ /* 0x000fe80000100800 */
[----:B------:R4:W-:Y:S01]  /*17e90*/  STL [R1+0x1c0], R150 ;  /* 0x0001c09601007387 */ /* 0x0009e20000100800 */
[----:B---3--:R-:W-:-:S03]  /*17ea0*/  IMAD.MOV.U32 R158, RZ, RZ, R0 ;  /* 0x000000ffff9e7224 */ /* 0x008fc600078e0000 */
[----:B-1----:R-:W3:Y:S01]  /*17eb0*/  LDL.LU R157, [R1+0x2c4] ;  /* 0x0002c400019d7983 */ /* 0x002ee20000300800 */
[----:B--2---:R-:W-:-:S03]  /*17ec0*/  IMAD.MOV.U32 R159, RZ, RZ, R150 ;  /* 0x000000ffff9f7224 */ /* 0x004fc600078e0096 */
[----:B----4-:R-:W2:Y:S04]  /*17ed0*/  LDL.LU R150, [R1+0x2c0] ;  /* 0x0002c00001967983 */ /* 0x010ea80000300800 */
[----:B------:R-:W4:Y:S04]  /*17ee0*/  LDL.LU R0, [R1+0x344] ;  /* 0x0003440001007983 */ /* 0x000f280000300800 */
[----:B------:R1:W-:Y:S04]  /*17ef0*/  LDGSTS.E [R123+0x30780], desc[UR60][R158.64], P0 ;  /* 0x307800009e7b7fae */ /* 0x0003e8000812187c */
[----:B------:R-:W3:Y:S01]  /*17f00*/  LDL.LU R159, [R1+0x200] ;  /* 0x00020000019f7983 */ /* 0x000ee20000300800 */
[----:B------:R-:W-:-:S02]  /*17f10*/  IADD3 R156, P1, R156, R154, RZ ;  /* 0x0000009a9c9c7210 */ /* 0x000fc40007f3e0ff */
[----:B------:R-:W-:Y:S02]  /*17f20*/  IADD3 R222, P2, R222, R154, RZ ;  /* 0x0000009adede7210 */ /* 0x000fe40007f5e0ff */
[----:B-1----:R-:W-:Y:S01]  /*17f30*/  MOV R158, R156 ;  /* 0x0000009c009e7202 */ /* 0x002fe20000000f00 */
[----:B------:R1:W-:Y:S02]  /*17f40*/  STL [R1+0x204], R156 ;  /* 0x0002049c01007387 */ /* 0x0003e40000100800 */
[--C-:B------:R-:W-:Y:S02]  /*17f50*/  IMAD.X R3, R3, 0x1, R153.reuse, P2 ;  /* 0x0000000103037824 */ /* 0x100fe400010e0699 */
[----:B---3--:R-:W-:-:S05]  /*17f60*/  IMAD.X R159, R159, 0x1, R153, P1 ;  /* 0x000000019f9f7824 */ /* 0x008fca00008e0699 */
[----:B------:R3:W-:Y:S04]  /*17f70*/  STL [R1+0x200], R159 ;  /* 0x0002009f01007387 */ /* 0x0007e80000100800 */
[----:B------:R2:W-:Y:S04]  /*17f80*/  LDGSTS.E [R123+0x30b80], desc[UR60][R158.64], P0 ;  /* 0x30b800009e7b7fae */ /* 0x0005e8000812187c */
[----:B------:R-:W-:Y:S04]  /*17f90*/  STL [R1+0x244], R222 ;  /* 0x000244de01007387 */ /* 0x000fe80000100800 */
[----:B-1----:R-:W4:Y:S01]  /*17fa0*/  LDL.LU R156, [R1+0x340] ;  /* 0x00034000019c7983 */ /* 0x002f220000300800 */
[----:B--2---:R-:W-:-:S02]  /*17fb0*/  IMAD.MOV.U32 R158, RZ, RZ, R222 ;  /* 0x000000ffff9e7224 */ /* 0x004fc400078e00de */
[----:B---3--:R-:W-:Y:S01]  /*17fc0*/  IMAD.MOV.U32 R159, RZ, RZ, R3 ;  /* 0x000000ffff9f7224 */ /* 0x008fe200078e0003 */
[----:B------:R1:W-:Y:S04]  /*17fd0*/  STL [R1+0x240], R3 ;  /* 0x0002400301007387 */ /* 0x0003e80000100800 */
[----:B------:R2:W-:Y:S04]  /*17fe0*/  LDGSTS.E [R123+0x30f80], desc[UR60][R158.64], P0 ;  /* 0x30f800009e7b7fae */ /* 0x0005e8000812187c */
[----:B-1----:R-:W5:Y:S04]  /*17ff0*/  LDL.LU R3, [R1+0x76c] ;  /* 0x00076c0001037983 */ /* 0x002f680000300800 */
[----:B------:R-:W3:Y:S04]  /*18000*/  LDL R222, [R1+0x34c] ;  /* 0x00034c0001de7983 */ /* 0x000ee80000100800 */
[----:B------:R-:W4:Y:S04]  /*18010*/  LDL.LU R158, [R1+0x280] ;  /* 0x00028000019e7983 */ /* 0x000f280000300800 */
[----:B------:R-:W2:Y:S01]  /*18020*/  LDL.LU R159, [R1+0x284] ;  /* 0x00028400019f7983 */ /* 0x000ea20000300800 */
[----:B------:R-:W-:-:S05]  /*18030*/  IADD3 R157, P2, R157, R154, RZ ;  /* 0x0000009a9d9d7210 */ /* 0x000fca0007f5e0ff */
[----:B------:R-:W-:Y:S01]  /*18040*/  IMAD.X R150, R150, 0x1, R153, P2 ;  /* 0x0000000196967824 */ /* 0x000fe200010e0699 */
[----:B--2---:R-:W-:-:S05]  /*18050*/  IADD3 R159, P1, R159, R154, RZ ;  /* 0x0000009a9f9f7210 */ /* 0x004fca0007f3e0ff */
[----:B----4-:R-:W-:Y:S01]  /*18060*/  IMAD.X R158, R158, 0x1, R153, P1 ;  /* 0x000000019e9e7824 */ /* 0x010fe200008e0699 */
[----:B------:R1:W-:Y:S04]  /*18070*/  STL [R1+0x284], R159 ;  /* 0x0002849f01007387 */ /* 0x0003e80000100800 */
[----:B------:R2:W-:Y:S01]  /*18080*/  STL [R1+0x280], R158 ;  /* 0x0002809e01007387 */ /* 0x0005e20000100800 */
[----:B-1----:R-:W-:-:S04]  /*18090*/  LOP3.LUT R159, R159, R158, RZ, 0x3c, !PT ;  /* 0x0000009e9f9f7212 */ /* 0x002fc800078e3cff */
[----:B--2---:R-:W-:-:S04]  /*180a0*/  LOP3.LUT R158, R159, R158, RZ, 0x3c, !PT ;  /* 0x0000009e9f9e7212 */ /* 0x004fc800078e3cff */
[----:B------:R-:W-:Y:S01]  /*180b0*/  LOP3.LUT R159, R159, R158, RZ, 0x3c, !PT ;  /* 0x0000009e9f9f7212 */ /* 0x000fe200078e3cff */
[----:B------:R-:W-:Y:S04]  /*180c0*/  STL [R1+0x2c4], R157 ;  /* 0x0002c49d01007387 */ /* 0x000fe80000100800 */
[----:B------:R1:W-:Y:S04]  /*180d0*/  LDGSTS.E [R123+0x31380], desc[UR60][R158.64], P0 ;  /* 0x313800009e7b7fae */ /* 0x0003e8000812187c */
[----:B------:R2:W-:Y:S01]  /*180e0*/  STL [R1+0x2c0], R150 ;  /* 0x0002c09601007387 */ /* 0x0005e20000100800 */
[----:B-1----:R-:W-:-:S02]  /*180f0*/  IMAD.MOV.U32 R158, RZ, RZ, R157 ;  /* 0x000000ffff9e7224 */ /* 0x002fc400078e009d */
[----:B------:R-:W-:Y:S02]  /*18100*/  IMAD.MOV.U32 R159, RZ, RZ, R150 ;  /* 0x000000ffff9f7224 */ /* 0x000fe400078e0096 */
[----:B--2---:R-:W2:Y:S04]  /*18110*/  LDL.LU R150, [R1+0x768] ;  /* 0x0007680001967983 */ /* 0x004ea80000300800 */
[----:B------:R-:W5:Y:S04]  /*18120*/  LDL.LU R157, [R1+0x764] ;  /* 0x00076400019d7983 */ /* 0x000f680000300800 */
[----:B------:R1:W-:Y:S04]  /*18130*/  LDGSTS.E [R123+0x31780], desc[UR60][R158.64], P0 ;  /* 0x317800009e7b7fae */ /* 0x0003e8000812187c */
[----:B------:R-:W4:Y:S04]  /*18140*/  LDL.LU R158, [R1+0x300] ;  /* 0x00030000019e7983 */ /* 0x000f280000300800 */
[----:B------:R-:W1:Y:S01]  /*18150*/  LDL.LU R159, [R1+0x304] ;  /* 0x00030400019f7983 */ /* 0x000e620000300800 */
[----:B------:R-:W-:-:S05]  /*18160*/  IADD3 R0, P2, R0, R154, RZ ;  /* 0x0000009a00007210 */ /* 0x000fca0007f5e0ff */
[----:B------:R-:W-:Y:S01]  /*18170*/  IMAD.X R156, R156, 0x1, R153, P2 ;  /* 0x000000019c9c7824 */ /* 0x000fe200010e0699 */
[----:B-1----:R-:W-:-:S05]  /*18180*/  IADD3 R159, P1, R159, R154, RZ ;  /* 0x0000009a9f9f7210 */ /* 0x002fca0007f3e0ff */
[----:B----4-:R-:W-:Y:S01]  /*18190*/  IMAD.X R158, R158, 0x1, R153, P1 ;  /* 0x000000019e9e7824 */ /* 0x010fe200008e0699 */
[----:B------:R1:W-:Y:S04]  /*181a0*/  STL [R1+0x304], R159 ;  /* 0x0003049f01007387 */ /* 0x0003e80000100800 */
[----:B------:R4:W-:Y:S01]  /*181b0*/  STL [R1+0x300], R158 ;  /* 0x0003009e01007387 */ /* 0x0009e20000100800 */
[----:B-1----:R-:W-:-:S04]  /*181c0*/  LOP3.LUT R159, R159, R158, RZ, 0x3c, !PT ;  /* 0x0000009e9f9f7212 */ /* 0x002fc800078e3cff */
[----:B----4-:R-:W-:-:S04]  /*181d0*/  LOP3.LUT R158, R159, R158, RZ, 0x3c, !PT ;  /* 0x0000009e9f9e7212 */ /* 0x010fc800078e3cff */
[----:B------:R-:W-:Y:S01]  /*181e0*/  LOP3.LUT R159, R159, R158, RZ, 0x3c, !PT ;  /* 0x0000009e9f9f7212 */ /* 0x000fe200078e3cff */
[----:B------:R-:W-:Y:S04]  /*181f0*/  STL [R1+0x344], R0 ;  /* 0x0003440001007387 */ /* 0x000fe80000100800 */
[----:B------:R1:W-:Y:S04]  /*18200*/  LDGSTS.E [R123+0x31b80], desc[UR60][R158.64], P0 ;  /* 0x31b800009e7b7fae */ /* 0x0003e8000812187c */
[----:B------:R4:W-:Y:S01]  /*18210*/  STL [R1+0x340], R156 ;  /* 0x0003409c01007387 */ /* 0x0009e20000100800 */
[----:B-1----:R-:W-:-:S02]  /*18220*/  IMAD.MOV.U32 R159, RZ, RZ, R156 ;  /* 0x000000ffff9f7224 */ /* 0x002fc400078e009c */
[----:B------:R-:W-:Y:S01]  /*18230*/  IMAD.MOV.U32 R158, RZ, RZ, R0 ;  /* 0x000000ffff9e7224 */ /* 0x000fe200078e0000 */
[----:B----4-:R-:W5:Y:S04]  /*18240*/  LDL.LU R156, [R1+0x760] ;  /* 0x00076000019c7983 */ /* 0x010f680000300800 */
[----:B------:R-:W5:Y:S01]  /*18250*/  LDL.LU R0, [R1+0x75c] ;  /* 0x00075c0001007983 */ /* 0x000f620000300800 */
[----:B--2---:R-:W-:-:S03]  /*18260*/  VIADD R150, R150, 0x1 ;  /* 0x0000000196967836 */ /* 0x004fc60000000000 */
[----:B------:R1:W-:Y:S02]  /*18270*/  LDGSTS.E [R123+0x31f80], desc[UR60][R158.64], P0 ;  /* 0x31f800009e7b7fae */ /* 0x0003e4000812187c */
[----:B---3--:R-:W-:Y:S02]  /*18280*/  ISETP.NE.U32.AND P0, PT, R150, R222, PT ;  /* 0x000000de9600720c */ /* 0x008fe40003f05070 */
[----:B------:R-:W0:Y:S01]  /*18290*/  LDGDEPBAR ;  /* 0x00000000000079af */ /* 0x000e220000000000 */
[----:B-1----:R-:W-:-:S10]  /*182a0*/  IMAD.U32 R123, RZ, RZ, UR4 ;  /* 0x00000004ff7b7e24 */ /* 0x002fd4000f8e00ff */
[----:B------:R-:W-:Y:S05]  /*182b0*/  @P0 BRA `(.L_x_1) ;  /* 0xffffff80000c0947 */ /* 0x000fea000383ffff */
.L_x_0:
[----:B------:R-:W2:Y:S01]  /*182c0*/  LDL.LU R154, [R1+0x350] ;  /* 0x00035000019a7983 */ /* 0x000ea20000300800 */
[----:B-----5:R-:W1:Y:S01]  /*182d0*/  S2R R4, SR_TID.X ;  /* 0x0000000000047919 */ /* 0x020e620000002100 */
[----:B------:R-:W-:Y:S02]  /*182e0*/  WARPGROUP.DEPBAR.LE gsb0, 0x0 ;  /* 0x00008000000079c5 */ /* 0x000fe40000010000 */
[----:B------:R-:W-:-:S04]  /*182f0*/  DEPBAR.LE SB0, 0x0 ;  /* 0x000080000000791a */ /* 0x000fc80000000000 */
[----:B------:R-:W3:Y:S01]  /*18300*/  LDL.LU R150, [R1+0x6d8] ;  /* 0x0006d80001967983 */ /* 0x000ee20000300800 */
[----:B------:R-:W-:Y:S01]  /*18310*/  ULDC UR5, c[0x0][0x248] ;  /* 0x0000920000057ab9 */ /* 0x000fe20000000800 */
[----:B------:R-:W-:Y:S02]  /*18320*/  ULDC.64 UR6, c[0x0][0x220] ;  /* 0x0000880000067ab9 */ /* 0x000fe40000000a00 */
[----:B------:R-:W4:Y:S04]  /*18330*/  LDL.LU R159, [R1+0x6d4] ;  /* 0x0006d400019f7983 */ /* 0x000f280000300800 */
[----:B------:R-:W3:Y:S04]  /*18340*/  LDL.LU R123, [R1+0x6d0] ;  /* 0x0006d000017b7983 */ /* 0x000ee80000300800 */
[----:B------:R-:W3:Y:S04]  /*18350*/  LDL.LU R222, [R1+0x6cc] ;  /* 0x0006cc0001de7983 */ /* 0x000ee80000300800 */
[----:B------:R-:W4:Y:S01]  /*18360*/  LDL.LU R158, [R1+0x620] ;  /* 0x00062000019e7983 */ /* 0x000f220000300800 */
[----:B------:R-:W-:-:S02]  /*18370*/  IMAD.MOV.U32 R6, RZ, RZ, R24 ;  /* 0x000000ffff067224 */ /* 0x000fc400078e0018 */
[----:B------:R-:W-:Y:S01]  /*18380*/  IMAD.MOV.U32 R7, RZ, RZ, R26 ;  /* 0x000000ffff077224 */ /* 0x000fe200078e001a */
[----:B------:R-:W3:Y:S01]  /*18390*/  LDL.LU R92, [R1+0x71c] ;  /* 0x00071c00015c7983 */ /* 0x000ee20000300800 */
[----:B------:R-:W-:Y:S02]  /*183a0*/  IMAD.MOV.U32 R8, RZ, RZ, R57 ;  /* 0x000000ffff087224 */ /* 0x000fe400078e0039 */
[----:B------:R-:W-:Y:S01]  /*183b0*/  IMAD.MOV.U32 R9, RZ, RZ, R59 ;  /* 0x000000ffff097224 */ /* 0x000fe200078e003b */
[----:B------:R-:W3:Y:S01]  /*183c0*/  LDL.LU R91, [R1+0x718] ;  /* 0x00071800015b7983 */ /* 0x000ee20000300800 */
[C---:B-1----:R-:W-:Y:S01]  /*183d0*/  IMAD.SHL.U32 R2, R4.reuse, 0x10, RZ ;  /* 0x0000001004027824 */ /* 0x042fe200078e00ff */
[C---:B------:R-:W-:Y:S01]  /*183e0*/  LOP3.LUT R5, R4.reuse, 0x60, RZ, 0xc0, !PT ;  /* 0x0000006004057812 */ /* 0x040fe200078ec0ff */
[----:B------:R-:W-:Y:S01]  /*183f0*/  IMAD.SHL.U32 R3, R4, 0x40, RZ ;  /* 0x0000004004037824 */ /* 0x000fe200078e00ff */
[----:B------:R-:W-:Y:S01]  /*18400*/  MOV R4, R56 ;  /* 0x0000003800047202 */ /* 0x000fe20000000f00 */
[----:B------:R-:W-:Y:S01]  /*18410*/  IMAD.MOV.U32 R10, RZ, RZ, R25 ;  /* 0x000000ffff0a7224 */ /* 0x000fe200078e0019 */
[----:B------:R-:W-:Y:S01]  /*18420*/  LOP3.LUT R2, R2, 0xf0, RZ, 0xc0, !PT ;  /* 0x000000f002027812 */ /* 0x000fe200078ec0ff */
[----:B------:R-:W-:Y:S01]  /*18430*/  IMAD.MOV.U32 R11, RZ, RZ, R27 ;  /* 0x000000ffff0b7224 */ /* 0x000fe200078e001b */
[----:B------:R-:W-:Y:S01]  /*18440*/  LOP3.LUT R3, R3, 0x400, RZ, 0xc0, !PT ;  /* 0x0000040003037812 */ /* 0x000fe200078ec0ff */
[----:B------:R-:W-:Y:S01]  /*18450*/  IMAD.MOV.U32 R12, RZ, RZ, R61 ;  /* 0x000000ffff0c7224 */ /* 0x000fe200078e003d */
[----:B------:R-:W3:Y:S01]  /*18460*/  LDL.LU R90, [R1+0x714] ;  /* 0x00071400015a7983 */ /* 0x000ee20000300800 */
[----:B------:R-:W-:-:S02]  /*18470*/  IMAD.MOV.U32 R13, RZ, RZ, R63 ;  /* 0x000000ffff0d7224 */ /* 0x000fc400078e003f */
[----:B------:R-:W-:Y:S01]  /*18480*/  IMAD.MOV.U32 R14, RZ, RZ, R29 ;  /* 0x000000ffff0e7224 */ /* 0x000fe200078e001d */
[----:B------:R-:W3:Y:S01]  /*18490*/  LDL.LU R89, [R1+0x710] ;  /* 0x0007100001597983 */ /* 0x000ee20000300800 */
[----:B------:R-:W-:Y:S02]  /*184a0*/  IMAD.MOV.U32 R15, RZ, RZ, R31 ;  /* 0x000000ffff0f7224 */ /* 0x000fe400078e001f */
[----:B------:R-:W-:Y:S01]  /*184b0*/  IMAD.MOV.U32 R20, RZ, RZ, R65 ;  /* 0x000000ffff147224 */ /* 0x000fe200078e0041 */
[----:B------:R-:W3:Y:S01]  /*184c0*/  LDL.LU R93, [R1+0x70c] ;  /* 0x00070c00015d7983 */ /* 0x000ee20000300800 */
[----:B------:R-:W-:Y:S02]  /*184d0*/  IMAD.MOV.U32 R21, RZ, RZ, R67 ;  /* 0x000000ffff157224 */ /* 0x000fe400078e0043 */
[----:B------:R-:W-:Y:S01]  /*184e0*/  IMAD.MOV.U32 R22, RZ, RZ, R33 ;  /* 0x000000ffff167224 */ /* 0x000fe200078e0021 */
[----:B------:R-:W3:Y:S01]  /*184f0*/  LDL.LU R88, [R1+0x708] ;  /* 0x0007080001587983 */ /* 0x000ee20000300800 */
        /* <DEDUP_REMOVED lines=8> */
[----:B------:R-:W-:Y:S01]  /*18580*/  IMAD.MOV.U32 R61, RZ, RZ, R83 ;  /* 0x000000ffff3d7224 */ /* 0x000fe200078e0053 */
[----:B------:R-:W-:Y:S01]  /*18590*/  BAR.SYNC.DEFER_BLOCKING 0x0 ;  /* 0x0000000000007b1d */ /* 0x000fe20000010000 */
[----:B--2---:R-:W-:-:S13]  /*185a0*/  R2UR UR4, R154 ;  /* 0x000000009a0472ca */ /* 0x004fda00000e0000 */
[----:B------:R-:W-:-:S05]  /*185b0*/  IADD3 R2, R3, UR4, R2 ;  /* 0x0000000403027c10 */ /* 0x000fca000fffe002 */
[----:B------:R-:W-:Y:S02]  /*185c0*/  IMAD R2, R5, 0x8, R2 ;  /* 0x0000000805027824 */ /* 0x000fe400078e0202 */
[----:B------:R-:W-:Y:S02]  /*185d0*/  IMAD.MOV.U32 R5, RZ, RZ, R58 ;  /* 0x000000ffff057224 */ /* 0x000fe400078e003a */
[----:B------:R-:W-:-:S03]  /*185e0*/  IMAD.MOV.U32 R58, RZ, RZ, R45 ;  /* 0x000000ffff3a7224 */ /* 0x000fc600078e002d */
[----:B------:R-:W-:Y:S01]  /*185f0*/  STSM.16.M88.4 [R2], R4 ;  /* 0x0000000402007844 */ /* 0x000fe20000000200 */
[----:B------:R-:W-:Y:S01]  /*18600*/  BAR.SYNC.DEFER_BLOCKING 0x0 ;  /* 0x0000000000007b1d */ /* 0x000fe20000010000 */
[----:B----4-:R-:W-:-:S04]  /*18610*/  ISETP.GE.AND P0, PT, R158, R156, PT ;  /* 0x0000009c9e00720c */ /* 0x010fc80003f06270 */
[-C--:B------:R-:W-:Y:S02]  /*18620*/  ISETP.LT.AND P1, PT, R159, R157.reuse, !P0 ;  /* 0x0000009d9f00720c */ /* 0x080fe40004721270 */
[-C--:B------:R-:W-:Y:S01]  /*18630*/  ISETP.LT.AND P3, PT, R0, R157.reuse, !P0 ;  /* 0x0000009d0000720c */ /* 0x080fe20004761270 */
[----:B------:R-:W1:Y:S01]  /*18640*/  S2R R159, SR_TID.X ;  /* 0x00000000009f7919 */ /* 0x000e620000002100 */
[-C--:B---3--:R-:W-:Y:S02]  /*18650*/  ISETP.LT.AND P2, PT, R150, R157.reuse, !P0 ;  /* 0x0000009d9600720c */ /* 0x088fe40004741270 */
[-C--:B------:R-:W-:Y:S02]  /*18660*/  ISETP.LT.AND P5, PT, R123, R157.reuse, !P0 ;  /* 0x0000009d7b00720c */ /* 0x080fe400047a1270 */
[----:B------:R-:W-:Y:S02]  /*18670*/  ISETP.LT.AND P4, PT, R222, R157, !P0 ;  /* 0x0000009dde00720c */ /* 0x000fe40004781270 */
[----:B-1----:R-:W-:-:S04]  /*18680*/  LOP3.LUT R159, R159, 0x7f, RZ, 0xc0, !PT ;  /* 0x0000007f9f9f7812 */ /* 0x002fc800078ec0ff */
[----:B------:R-:W-:Y:S01]  /*18690*/  LEA R3, R159, UR4, 0x4 ;  /* 0x000000049f037c11 */ /* 0x000fe2000f8e20ff */
[----:B------:R-:W-:-:S04]  /*186a0*/  ULDC UR4, c[0x0][0x244] ;  /* 0x0000910000047ab9 */ /* 0x000fc80000000800 */
[----:B------:R-:W1:Y:S01]  /*186b0*/  LDS.128 R4, [R3] ;  /* 0x0000000003047984 */ /* 0x000e620000000c00 */
[----:B------:R-:W-:Y:S06]  /*186c0*/  BAR.SYNC.DEFER_BLOCKING 0x0 ;  /* 0x0000000000007b1d */ /* 0x000fec0000010000 */
[----:B------:R2:W-:Y:S02]  /*186d0*/  STSM.16.M88.4 [R2], R8 ;  /* 0x0000000802007844 */ /* 0x0005e40000000200 */
[----:B------:R-:W-:Y:S01]  /*186e0*/  BAR.SYNC.DEFER_BLOCKING 0x0 ;  /* 0x0000000000007b1d */ /* 0x000fe20000010000 */
[----:B--2---:R-:W-:-:S02]  /*186f0*/  IMAD.MOV.U32 R8, RZ, RZ, R60 ;  /* 0x000000ffff087224 */ /* 0x004fc400078e003c */
[----:B------:R-:W-:Y:S02]  /*18700*/  IMAD.MOV.U32 R9, RZ, RZ, R62 ;  /* 0x000000ffff097224 */ /* 0x000fe400078e003e */
[----:B------:R-:W-:Y:S02]  /*18710*/  IMAD.MOV.U32 R10, RZ, RZ, R28 ;  /* 0x000000ffff0a7224 */ /* 0x000fe400078e001c */
[----:B------:R-:W-:Y:S02]  /*18720*/  IMAD.MOV.U32 R11, RZ, RZ, R30 ;  /* 0x000000ffff0b7224 */ /* 0x000fe400078e001e */
[----:B------:R-:W-:Y:S02]  /*18730*/  IMAD.MOV.U32 R28, RZ, RZ, R69 ;  /* 0x000000ffff1c7224 */ /* 0x000fe400078e0045 */
[----:B------:R-:W-:Y:S01]  /*18740*/  IMAD.MOV.U32 R30, RZ, RZ, R37 ;  /* 0x000000ffff1e7224 */ /* 0x000fe200078e0025 */
[----:B------:R-:W2:Y:S01]  /*18750*/  LDS.128 R16, [R3] ;  /* 0x0000000003107984 */ /* 0x000ea20000000c00 */
[----:B------:R-:W-:-:S02]  /*18760*/  IMAD.MOV.U32 R37, RZ, RZ, R75 ;  /* 0x000000ffff257224 */ /* 0x000fc400078e004b */
[----:B------:R-:W-:Y:S01]  /*18770*/  IMAD.MOV.U32 R62, RZ, RZ, R49 ;  /* 0x000000ffff3e7224 */ /* 0x000fe200078e0031 */
[----:B------:R-:W-:Y:S01]  /*18780*/  BAR.SYNC.DEFER_BLOCKING 0x0 ;  /* 0x0000000000007b1d */ /* 0x000fe20000010000 */
[----:B------:R-:W-:-:S05]  /*18790*/  IMAD.MOV.U32 R60, RZ, RZ, R81 ;  /* 0x000000ffff3c7224 */ /* 0x000fca00078e0051 */
[----:B------:R-:W-:Y:S02]  /*187a0*/  STSM.16.M88.4 [R2], R8 ;  /* 0x0000000802007844 */ /* 0x000fe40000000200 */
[----:B------:R-:W-:Y:S06]  /*187b0*/  BAR.SYNC.DEFER_BLOCKING 0x0 ;  /* 0x0000000000007b1d */ /* 0x000fec0000010000 */
[----:B------:R-:W3:Y:S02]  /*187c0*/  LDS.128 R8, [R3] ;  /* 0x0000000003087984 */ /* 0x000ee40000000c00 */
[----:B------:R-:W-:Y:S06]  /*187d0*/  BAR.SYNC.DEFER_BLOCKING 0x0 ;  /* 0x0000000000007b1d */ /* 0x000fec0000010000 */
[----:B------:R4:W-:Y:S02]  /*187e0*/  STSM.16.M88.4 [R2], R12 ;  /* 0x0000000c02007844 */ /* 0x0009e40000000200 */
[----:B------:R-:W-:Y:S01]  /*187f0*/  BAR.SYNC.DEFER_BLOCKING 0x0 ;  /* 0x0000000000007b1d */ /* 0x000fe20000010000 */
[----:B----4-:R-:W-:Y:S01]  /*18800*/  MOV R12, R64 ;  /* 0x00000040000c7202 */ /* 0x010fe20000000f00 */
[----:B------:R-:W-:-:S02]  /*18810*/  IMAD.MOV.U32 R13, RZ, RZ, R66 ;  /* 0x000000ffff0d7224 */ /* 0x000fc400078e0042 */
[----:B------:R-:W-:Y:S02]  /*18820*/  IMAD.MOV.U32 R14, RZ, RZ, R32 ;  /* 0x000000ffff0e7224 */ /* 0x000fe400078e0020 */
[----:B------:R-:W-:Y:S01]  /*18830*/  IMAD.MOV.U32 R15, RZ, RZ, R34 ;  /* 0x000000ffff0f7224 */ /* 0x000fe200078e0022 */
[----:B------:R-:W4:Y:S01]  /*18840*/  LDS.128 R24, [R3] ;  /* 0x0000000003187984 */ /* 0x000f220000000c00 */
[----:B------:R-:W-:Y:S06]  /*18850*/  BAR.SYNC.DEFER_BLOCKING 0x0 ;  /* 0x0000000000007b1d */ /* 0x000fec0000010000 */
[----:B------:R-:W-:Y:S02]  /*18860*/  STSM.16.M88.4 [R2], R12 ;  /* 0x0000000c02007844 */ /* 0x000fe40000000200 */
[----:B------:R-:W-:Y:S06]  /*18870*/  BAR.SYNC.DEFER_BLOCKING 0x0 ;  /* 0x0000000000007b1d */ /* 0x000fec0000010000 */
[----:B------:R-:W4:Y:S02]  /*18880*/  LDS.128 R12, [R3] ;  /* 0x00000000030c7984 */ /* 0x000f240000000c00 */
[----:B------:R-:W-:Y:S06]  /*18890*/  BAR.SYNC.DEFER_BLOCKING 0x0 ;  /* 0x0000000000007b1d */ /* 0x000fec0000010000 */
[----:B------:R1:W-:Y:S02]  /*188a0*/  STSM.16.M88.4 [R2], R20 ;  /* 0x0000001402007844 */ /* 0x0003e40000000200 */
[----:B------:R-:W-:Y:S01]  /*188b0*/  BAR.SYNC.DEFER_BLOCKING 0x0 ;  /* 0x0000000000007b1d */ /* 0x000fe20000010000 */
[----:B-1----:R-:W-:-:S02]  /*188c0*/  IMAD.MOV.U32 R20, RZ, RZ, R68 ;  /* 0x000000ffff147224 */ /* 0x002fc400078e0044 */
[----:B------:R-:W-:Y:S02]  /*188d0*/  IMAD.MOV.U32 R21, RZ, RZ, R70 ;  /* 0x000000ffff157224 */ /* 0x000fe400078e0046 */
[----:B------:R-:W-:Y:S02]  /*188e0*/  IMAD.MOV.U32 R22, RZ, RZ, R36 ;  /* 0x000000ffff167224 */ /* 0x000fe400078e0024 */
[----:B------:R-:W-:Y:S02]  /*188f0*/  IMAD.MOV.U32 R23, RZ, RZ, R38 ;  /* 0x000000ffff177224 */ /* 0x000fe400078e0026 */
[----:B------:R-:W-:Y:S02]  /*18900*/  IMAD.MOV.U32 R38, RZ, RZ, R41 ;  /* 0x000000ffff267224 */ /* 0x000fe400078e0029 */
[----:B------:R-:W-:Y:S01]  /*18910*/  IMAD.MOV.U32 R36, RZ, RZ, R73 ;  /* 0x000000ffff247224 */ /* 0x000fe200078e0049 */
[----:B------:R-:W1:Y:S01]  /*18920*/  LDS.128 R32, [R3] ;  /* 0x0000000003207984 */ /* 0x000e620000000c00 */
[----:B------:R-:W-:Y:S01]  /*18930*/  IMAD R68, R158, UR4, RZ ;  /* 0x000000049e447c24 */ /* 0x000fe2000f8e02ff */
[----:B------:R-:W-:Y:S06]  /*18940*/  BAR.SYNC.DEFER_BLOCKING 0x0 ;  /* 0x0000000000007b1d */ /* 0x000fec0000010000 */
[----:B------:R-:W-:Y:S02]  /*18950*/  STSM.16.M88.4 [R2], R20 ;  /* 0x0000001402007844 */ /* 0x000fe40000000200 */
[----:B------:R-:W-:Y:S06]  /*18960*/  BAR.SYNC.DEFER_BLOCKING 0x0 ;  /* 0x0000000000007b1d */ /* 0x000fec0000010000 */
[----:B------:R-:W1:Y:S02]  /*18970*/  LDS.128 R20, [R3] ;  /* 0x0000000003147984 */ /* 0x000e640000000c00 */
[----:B------:R-:W-:Y:S06]  /*18980*/  BAR.SYNC.DEFER_BLOCKING 0x0 ;  /* 0x0000000000007b1d */ /* 0x000fec0000010000 */
[----:B------:R2:W-:Y:S02]  /*18990*/  STSM.16.M88.4 [R2], R28 ;  /* 0x0000001c02007844 */ /* 0x0005e40000000200 */
[----:B--2---:R-:W-:Y:S01]  /*189a0*/  IMAD.MOV.U32 R30, RZ, RZ, R40 ;  /* 0x000000ffff1e7224 */ /* 0x004fe200078e0028 */
[----:B------:R-:W-:Y:S01]  /*189b0*/  MOV R28, R72 ;  /* 0x00000048001c7202 */ /* 0x000fe20000000f00 */
[----:B------:R-:W-:Y:S01]  /*189c0*/  IMAD.MOV.U32 R31, RZ, RZ, R42 ;  /* 0x000000ffff1f7224 */ /* 0x000fe200078e002a */
[----:B------:R-:W-:Y:S01]  /*189d0*/  BAR.SYNC.DEFER_BLOCKING 0x0 ;  /* 0x0000000000007b1d */ /* 0x000fe20000010000 */
[----:B------:R-:W-:-:S05]  /*189e0*/  IMAD.MOV.U32 R29, RZ, RZ, R74 ;  /* 0x000000ffff1d7224 */ /* 0x000fca00078e004a */
[----:B------:R-:W2:Y:S02]  /*189f0*/  LDS.128 R40, [R3] ;  /* 0x0000000003287984 */ /* 0x000ea40000000c00 */
[----:B------:R-:W-:Y:S06]  /*18a00*/  BAR.SYNC.DEFER_BLOCKING 0x0 ;  /* 0x0000000000007b1d */ /* 0x000fec0000010000 */
[----:B------:R-:W-:Y:S02]  /*18a10*/  STSM.16.M88.4 [R2], R28 ;  /* 0x0000001c02007844 */ /* 0x000fe40000000200 */
[----:B------:R-:W-:Y:S06]  /*18a20*/  BAR.SYNC.DEFER_BLOCKING 0x0 ;  /* 0x0000000000007b1d */ /* 0x000fec0000010000 */
[----:B------:R-:W2:Y:S02]  /*18a30*/  LDS.128 R28, [R3] ;  /* 0x00000000031c7984 */ /* 0x000ea40000000c00 */
[----:B------:R-:W-:Y:S06]  /*18a40*/  BAR.SYNC.DEFER_BLOCKING 0x0 ;  /* 0x0000000000007b1d */ /* 0x000fec0000010000 */
[----:B------:R3:W-:Y:S02]  /*18a50*/  STSM.16.M88.4 [R2], R36 ;  /* 0x0000002402007844 */ /* 0x0007e40000000200 */
[----:B---3--:R-:W-:-:S02]  /*18a60*/  IMAD.MOV.U32 R38, RZ, RZ, R44 ;  /* 0x000000ffff267224 */ /* 0x008fc400078e002c */
[----:B------:R-:W-:Y:S01]  /*18a70*/  IMAD.MOV.U32 R39, RZ, RZ, R46 ;  /* 0x000000ffff277224 */ /* 0x000fe200078e002e */
[----:B------:R-:W-:Y:S01]  /*18a80*/  BAR.SYNC.DEFER_BLOCKING 0x0 ;  /* 0x0000000000007b1d */ /* 0x000fe20000010000 */
[----:B------:R-:W-:Y:S02]  /*18a90*/  IMAD.MOV.U32 R36, RZ, RZ, R76 ;  /* 0x000000ffff247224 */ /* 0x000fe400078e004c */
[----:B------:R-:W-:-:S03]  /*18aa0*/  IMAD.MOV.U32 R37, RZ, RZ, R78 ;  /* 0x000000ffff257224 */ /* 0x000fc600078e004e */
[----:B------:R-:W3:Y:S02]  /*18ab0*/  LDS.128 R44, [R3] ;  /* 0x00000000032c7984 */ /* 0x000ee40000000c00 */
[----:B------:R-:W-:Y:S06]  /*18ac0*/  BAR.SYNC.DEFER_BLOCKING 0x0 ;  /* 0x0000000000007b1d */ /* 0x000fec0000010000 */
[----:B------:R-:W-:Y:S02]  /*18ad0*/  STSM.16.M88.4 [R2], R36 ;  /* 0x0000002402007844 */ /* 0x000fe40000000200 */
[----:B------:R-:W-:Y:S06]  /*18ae0*/  BAR.SYNC.DEFER_BLOCKING 0x0 ;  /* 0x0000000000007b1d */ /* 0x000fec0000010000 */
[----:B------:R-:W3:Y:S02]  /*18af0*/  LDS.128 R36, [R3] ;  /* 0x0000000003247984 */ /* 0x000ee40000000c00 */
[----:B------:R-:W-:Y:S06]  /*18b00*/  BAR.SYNC.DEFER_BLOCKING 0x0 ;  /* 0x0000000000007b1d */ /* 0x000fec0000010000 */
[----:B------:R4:W-:Y:S02]  /*18b10*/  STSM.16.M88.4 [R2], R56 ;  /* 0x0000003802007844 */ /* 0x0009e40000000200 */
[----:B----4-:R-:W-:Y:S01]  /*18b20*/  IMAD.MOV.U32 R58, RZ, RZ, R48 ;  /* 0x000000ffff3a7224 */ /* 0x010fe200078e0030 */
[----:B------:R-:W-:Y:S01]  /*18b30*/  MOV R56, R80 ;  /* 0x0000005000387202 */ /* 0x000fe20000000f00 */
[----:B------:R-:W-:Y:S01]  /*18b40*/  IMAD.MOV.U32 R59, RZ, RZ, R50 ;  /* 0x000000ffff3b7224 */ /* 0x000fe200078e0032 */
[----:B------:R-:W-:Y:S01]  /*18b50*/  BAR.SYNC.DEFER_BLOCKING 0x0 ;  /* 0x0000000000007b1d */ /* 0x000fe20000010000 */
[----:B------:R-:W-:-:S05]  /*18b60*/  IMAD.MOV.U32 R57, RZ, RZ, R82 ;  /* 0x000000ffff397224 */ /* 0x000fca00078e0052 */
[----:B------:R-:W4:Y:S02]  /*18b70*/  LDS.128 R48, [R3] ;  /* 0x0000000003307984 */ /* 0x000f240000000c00 */
[----:B------:R-:W-:Y:S06]  /*18b80*/  BAR.SYNC.DEFER_BLOCKING 0x0 ;  /* 0x0000000000007b1d */ /* 0x000fec0000010000 */
[----:B------:R-:W-:Y:S02]  /*18b90*/  STSM.16.M88.4 [R2], R56 ;  /* 0x0000003802007844 */ /* 0x000fe40000000200 */
[----:B------:R-:W-:Y:S06]  /*18ba0*/  BAR.SYNC.DEFER_BLOCKING 0x0 ;  /* 0x0000000000007b1d */ /* 0x000fec0000010000 */
[----:B------:R-:W4:Y:S02]  /*18bb0*/  LDS.128 R56, [R3] ;  /* 0x0000000003387984 */ /* 0x000f240000000c00 */
[----:B------:R-:W-:Y:S06]  /*18bc0*/  BAR.SYNC.DEFER_BLOCKING 0x0 ;  /* 0x0000000000007b1d */ /* 0x000fec0000010000 */
[----:B------:R1:W-:Y:S02]  /*18bd0*/  STSM.16.M88.4 [R2], R60 ;  /* 0x0000003c02007844 */ /* 0x0003e40000000200 */
[----:B------:R-:W-:Y:S06]  /*18be0*/  BAR.SYNC.DEFER_BLOCKING 0x0 ;  /* 0x0000000000007b1d */ /* 0x000fec0000010000 */
[----:B------:R-:W4:Y:S01]  /*18bf0*/  LDS.128 R64, [R3] ;  /* 0x0000000003407984 */ /* 0x000f220000000c00 */
[----:B-1----:R-:W-:-:S02]  /*18c00*/  IMAD.MOV.U32 R60, RZ, RZ, R84 ;  /* 0x000000ffff3c7224 */ /* 0x002fc400078e0054 */
[----:B------:R-:W-:Y:S02]  /*18c10*/  IMAD.MOV.U32 R61, RZ, RZ, R86 ;  /* 0x000000ffff3d7224 */ /* 0x000fe400078e0056 */
[----:B------:R-:W-:Y:S02]  /*18c20*/  IMAD.MOV.U32 R62, RZ, RZ, R52 ;  /* 0x000000ffff3e7224 */ /* 0x000fe400078e0034 */
[----:B------:R-:W-:Y:S01]  /*18c30*/  IMAD.MOV.U32 R63, RZ, RZ, R54 ;  /* 0x000000ffff3f7224 */ /* 0x000fe200078e0036 */
[----:B------:R-:W-:Y:S06]  /*18c40*/  BAR.SYNC.DEFER_BLOCKING 0x0 ;  /* 0x0000000000007b1d */ /* 0x000fec0000010000 */
[----:B------:R1:W-:Y:S02]  /*18c50*/  STSM.16.M88.4 [R2], R60 ;  /* 0x0000003c02007844 */ /* 0x0003e40000000200 */
[----:B-1----:R-:W-:Y:S01]  /*18c60*/  IMAD.MOV.U32 R62, RZ, RZ, R53 ;  /* 0x000000ffff3e7224 */ /* 0x002fe200078e0035 */
[----:B------:R-:W-:Y:S01]  /*18c70*/  MOV R63, R55 ;  /* 0x00000037003f7202 */ /* 0x000fe20000000f00 */
[----:B------:R-:W-:Y:S01]  /*18c80*/  BAR.SYNC.DEFER_BLOCKING 0x0 ;  /* 0x0000000000007b1d */ /* 0x000fe20000010000 */
[----:B------:R-:W-:-:S02]  /*18c90*/  IMAD.MOV.U32 R60, RZ, RZ, R85 ;  /* 0x000000ffff3c7224 */ /* 0x000fc400078e0055 */
[----:B------:R-:W-:-:S03]  /*18ca0*/  IMAD.MOV.U32 R61, RZ, RZ, R87 ;  /* 0x000000ffff3d7224 */ /* 0x000fc600078e0057 */
[----:B------:R-:W1:Y:S02]  /*18cb0*/  LDS.128 R52, [R3] ;  /* 0x0000000003347984 */ /* 0x000e640000000c00 */
[----:B------:R-:W-:Y:S01]  /*18cc0*/  BAR.SYNC.DEFER_BLOCKING 0x0 ;  /* 0x0000000000007b1d */ /* 0x000fe20000010000 */
[----:B------:R-:W-:Y:S01]  /*18cd0*/  IMAD R69, R0, UR5, RZ ;  /* 0x0000000500457c24 */ /* 0x000fe2000f8e02ff */
[----:B------:R-:W-:-:S03]  /*18ce0*/  LEA R0, P6, R68, UR6, 0x2 ;  /* 0x0000000644007c11 */ /* 0x000fc6000f8c10ff */
[C---:B------:R-:W-:Y:S01]  /*18cf0*/  VIADD R73, R69.reuse, UR5 ;  /* 0x0000000545497c36 */ /* 0x040fe20008000000 */
[----:B------:R-:W-:Y:S02]  /*18d00*/  LEA.HI.X.SX32 R68, R68, UR7, 0x2, P6 ;  /* 0x0000000744447c11 */ /* 0x000fe4000b0f16ff */
[----:B------:R-:W-:-:S04]  /*18d10*/  LEA R70, P6, R69, R0, 0x2 ;  /* 0x0000000045467211 */ /* 0x000fc800078c10ff */
[----:B------:R-:W-:Y:S01]  /*18d20*/  LEA.HI.X.SX32 R71, R69, R68, 0x2, P6 ;  /* 0x0000004445477211 */ /* 0x000fe200030f16ff */
[C---:B------:R-:W-:Y:S01]  /*18d30*/  VIADD R69, R73.reuse, UR5 ;  /* 0x0000000549457c36 */ /* 0x040fe20008000000 */
[C---:B------:R-:W-:Y:S01]  /*18d40*/  LEA R72, P6, R73.reuse, R0, 0x2 ;  /* 0x0000000049487211 */ /* 0x040fe200078c10ff */
[----:B------:R2:W-:Y:S01]  /*18d50*/  STSM.16.M88.4 [R2], R60 ;  /* 0x0000003c02007844 */ /* 0x0005e20000000200 */
[----:B------:R-:W-:Y:S02]  /*18d60*/  BAR.SYNC.DEFER_BLOCKING 0x0 ;  /* 0x0000000000007b1d */ /* 0x000fe40000010000 */
[----:B------:R-:W-:Y:S01]  /*18d70*/  LEA.HI.X.SX32 R73, R73, R68, 0x2, P6 ;  /* 0x0000004449497211 */ /* 0x000fe200030f16ff */
[C---:B------:R-:W-:Y:S01]  /*18d80*/  VIADD R77, R69.reuse, UR5 ;  /* 0x00000005454d7c36 */ /* 0x040fe20008000000 */
[----:B------:R-:W-:-:S04]  /*18d90*/  LEA R74, P6, R69, R0, 0x2 ;  /* 0x00000000454a7211 */ /* 0x000fc800078c10ff */
[----:B------:R-:W-:Y:S02]  /*18da0*/  LEA.HI.X.SX32 R75, R69, R68, 0x2, P6 ;  /* 0x00000044454b7211 */ /* 0x000fe400030f16ff */
[C---:B------:R-:W-:Y:S01]  /*18db0*/  LEA R76, P6, R77.reuse, R0, 0x2 ;  /* 0x000000004d4c7211 */ /* 0x040fe200078c10ff */
[----:B--2---:R-:W-:-:S03]  /*18dc0*/  VIADD R61, R77, UR5 ;  /* 0x000000054d3d7c36 */ /* 0x004fc60008000000 */
[----:B------:R-:W-:Y:S01]  /*18dd0*/  LEA.HI.X.SX32 R77, R77, R68, 0x2, P6 ;  /* 0x000000444d4d7211 */ /* 0x000fe200030f16ff */
[----:B------:R2:W-:Y:S01]  /*18de0*/  @P3 STG.E desc[UR60][R70.64], R4 ;  /* 0x0000000446003986 */ /* 0x0005e2000c10193c */
[----:B------:R-:W-:-:S03]  /*18df0*/  ISETP.LT.AND P3, PT, R92, R157, !P0 ;  /* 0x0000009d5c00720c */ /* 0x000fc60004761270 */
[----:B------:R-:W-:Y:S01]  /*18e00*/  @P2 STG.E desc[UR60][R72.64], R16 ;  /* 0x0000001048002986 */ /* 0x000fe2000c10193c */
[----:B------:R-:W-:-:S03]  /*18e10*/  ISETP.LT.AND P2, PT, R91, R157, !P0 ;  /* 0x0000009d5b00720c */ /* 0x000fc60004741270 */
[----:B------:R-:W3:Y:S04]  /*18e20*/  LDL.LU R92, [R1+0x704] ;  /* 0x00070400015c7983 */ /* 0x000ee80000300800 */
[----:B------:R4:W-:Y:S01]  /*18e30*/  @P1 STG.E desc[UR60][R74.64], R5 ;  /* 0x000000054a001986 */ /* 0x0009e2000c10193c */
[----:B------:R-:W-:-:S03]  /*18e40*/  ISETP.LT.AND P1, PT, R90, R157, !P0 ;  /* 0x0000009d5a00720c */ /* 0x000fc60004721270 */
[----:B------:R-:W3:Y:S04]  /*18e50*/  LDL.LU R91, [R1+0x700] ;  /* 0x00070000015b7983 */ /* 0x000ee80000300800 */
[----:B------:R1:W-:Y:S01]  /*18e60*/  @P5 STG.E desc[UR60][R76.64], R17 ;  /* 0x000000114c005986 */ /* 0x0003e2000c10193c */
[----:B------:R-:W-:-:S03]  /*18e70*/  ISETP.LT.AND P5, PT, R89, R157, !P0 ;  /* 0x0000009d5900720c */ /* 0x000fc600047a1270 */
[----:B------:R-:W3:Y:S04]  /*18e80*/  LDL.LU R90, [R1+0x6fc] ;  /* 0x0006fc00015a7983 */ /* 0x000ee80000300800 */
[----:B------:R-:W3:Y:S04]  /*18e90*/  LDL.LU R89, [R1+0x6f8] ;  /* 0x0006f80001597983 */ /* 0x000ee80000300800 */
[----:B------:R-:W3:Y:S01]  /*18ea0*/  LDL.LU R2, [R1+0x6f4] ;  /* 0x0006f40001027983 */ /* 0x000ee20000300800 */
[C---:B------:R-:W-:Y:S01]  /*18eb0*/  LEA R60, P6, R61.reuse, R0, 0x2 ;  /* 0x000000003d3c7211 */ /* 0x040fe200078c10ff */
[----:B------:R-:W-:-:S03]  /*18ec0*/  VIADD R63, R61, UR5 ;  /* 0x000000053d3f7c36 */ /* 0x000fc60008000000 */
[----:B------:R-:W-:Y:S01]  /*18ed0*/  LEA.HI.X.SX32 R61, R61, R68, 0x2, P6 ;  /* 0x000000443d3d7211 */ /* 0x000fe200030f16ff */
[C---:B------:R-:W-:Y:S01]  /*18ee0*/  VIADD R69, R63.reuse, UR5 ;  /* 0x000000053f457c36 */ /* 0x040fe20008000000 */
[----:B------:R-:W-:-:S03]  /*18ef0*/  LEA R62, P6, R63, R0, 0x2 ;  /* 0x000000003f3e7211 */ /* 0x000fc600078c10ff */
[----:B--2---:R-:W-:Y:S01]  /*18f00*/  VIADD R71, R69, UR5 ;  /* 0x0000000545477c36 */ /* 0x004fe20008000000 */
[----:B------:R-:W-:Y:S02]  /*18f10*/  LEA.HI.X.SX32 R63, R63, R68, 0x2, P6 ;  /* 0x000000443f3f7211 */ /* 0x000fe400030f16ff */
[----:B------:R-:W-:-:S04]  /*18f20*/  LEA R4, P6, R69, R0, 0x2 ;  /* 0x0000000045047211 */ /* 0x000fc800078c10ff */
[----:B----4-:R-:W-:Y:S01]  /*18f30*/  LEA.HI.X.SX32 R5, R69, R68, 0x2, P6 ;  /* 0x0000004445057211 */ /* 0x010fe200030f16ff */
[C---:B------:R-:W-:Y:S01]  /*18f40*/  VIADD R69, R71.reuse, UR5 ;  /* 0x0000000547457c36 */ /* 0x040fe20008000000 */
[C---:B------:R-:W-:Y:S01]  /*18f50*/  LEA R16, P6, R71.reuse, R0, 0x2 ;  /* 0x0000000047107211 */ /* 0x040fe200078c10ff */
[----:B------:R2:W-:Y:S03]  /*18f60*/  @P4 STG.E desc[UR60][R60.64], R6 ;  /* 0x000000063c004986 */ /* 0x0005e6000c10193c */
[----:B-1----:R-:W-:Y:S01]  /*18f70*/  LEA.HI.X.SX32 R17, R71, R68, 0x2, P6 ;  /* 0x0000004447117211 */ /* 0x002fe200030f16ff */
[----:B------:R-:W-:Y:S01]  /*18f80*/  VIADD R71, R69, UR5 ;  /* 0x0000000545477c36 */ /* 0x000fe20008000000 */
[----:B------:R1:W-:Y:S01]  /*18f90*/  @P3 STG.E desc[UR60][R62.64], R18 ;  /* 0x000000123e003986 */ /* 0x0003e2000c10193c */
[-C--:B------:R-:W-:Y:S02]  /*18fa0*/  ISETP.LT.AND P3, PT, R88, R157.reuse, !P0 ;  /* 0x0000009d5800720c */ /* 0x080fe40004761270 */
[----:B------:R-:W-:Y:S01]  /*18fb0*/  ISETP.LT.AND P4, PT, R93, R157, !P0 ;  /* 0x0000009d5d00720c */ /* 0x000fe20004781270 */
[----:B------:R-:W4:Y:S01]  /*18fc0*/  LDL.LU R88, [R1+0x6f0] ;  /* 0x0006f00001587983 */ /* 0x000f220000300800 */
[----:B--2---:R-:W-:-:S04]  /*18fd0*/  LEA R60, P6, R69, R0, 0x2 ;  /* 0x00000000453c7211 */ /* 0x004fc800078c10ff */
[----:B------:R-:W-:Y:S01]  /*18fe0*/  LEA.HI.X.SX32 R61, R69, R68, 0x2, P6 ;  /* 0x00000044453d7211 */ /* 0x000fe200030f16ff */
[C---:B------:R-:W-:Y:S01]  /*18ff0*/  VIADD R69, R71.reuse, UR5 ;  /* 0x0000000547457c36 */ /* 0x040fe20008000000 */
[C---:B-1----:R-:W-:Y:S01]  /*19000*/  LEA R62, P6, R71.reuse, R0, 0x2 ;  /* 0x00000000473e7211 */ /* 0x042fe200078c10ff */
[----:B------:R1:W-:Y:S03]  /*19010*/  @P2 STG.E desc[UR60][R4.64], R7 ;  /* 0x0000000704002986 */ /* 0x0003e6000c10193c */
[----:B------:R-:W-:Y:S01]  /*19020*/  LEA.HI.X.SX32 R63, R71, R68, 0x2, P6 ;  /* 0x00000044473f7211 */ /* 0x000fe200030f16ff */
[----:B------:R2:W-:Y:S01]  /*19030*/  @P1 STG.E desc[UR60][R16.64], R19 ;  /* 0x0000001310001986 */ /* 0x0005e2000c10193c */
[----:B-1----:R-:W-:-:S03]  /*19040*/  LEA R4, P6, R69, R0, 0x2 ;  /* 0x0000000045047211 */ /* 0x002fc600078c10ff */
[----:B------:R1:W-:Y:S01]  /*19050*/  @P5 STG.E desc[UR60][R60.64], R8 ;  /* 0x000000083c005986 */ /* 0x0003e2000c10193c */
[----:B------:R-:W-:-:S03]  /*19060*/  LEA.HI.X.SX32 R5, R69, R68, 0x2, P6 ;  /* 0x0000004445057211 */ /* 0x000fc600030f16ff */
[----:B------:R-:W-:Y:S04]  /*19070*/  @P4 STG.E desc[UR60][R62.64], R24 ;  /* 0x000000183e004986 */ /* 0x000fe8000c10193c */
[----:B------:R1:W-:Y:S01]  /*19080*/  @P3 STG.E desc[UR60][R4.64], R9 ;  /* 0x0000000904003986 */ /* 0x0003e2000c10193c */
[----:B---3--:R-:W-:-:S03]  /*19090*/  ISETP.LT.AND P2, PT, R92, R157, !P0 ;  /* 0x0000009d5c00720c */ /* 0x008fc60004741270 */
[----:B------:R-:W3:Y:S01]  /*190a0*/  LDL.LU R92, [R1+0x6ec] ;  /* 0x0006ec00015c7983 */ /* 0x000ee20000300800 */
[----:B------:R-:W-:-:S03]  /*190b0*/  ISETP.LT.AND P1, PT, R91, R157, !P0 ;  /* 0x0000009d5b00720c */ /* 0x000fc60004721270 */
[----:B------:R-:W3:Y:S01]  /*190c0*/  LDL.LU R91, [R1+0x6e8] ;  /* 0x0006e800015b7983 */ /* 0x000ee20000300800 */
[----:B------:R-:W-:-:S03]  /*190d0*/  ISETP.LT.AND P5, PT, R90, R157, !P0 ;  /* 0x0000009d5a00720c */ /* 0x000fc600047a1270 */
[----:B------:R-:W3:Y:S01]  /*190e0*/  LDL.LU R90, [R1+0x6e4] ;  /* 0x0006e400015a7983 */ /* 0x000ee20000300800 */
[----:B------:R-:W-:-:S03]  /*190f0*/  ISETP.LT.AND P4, PT, R89, R157, !P0 ;  /* 0x0000009d5900720c */ /* 0x000fc60004781270 */
[----:B------:R-:W3:Y:S01]  /*19100*/  LDL.LU R89, [R1+0x6e0] ;  /* 0x0006e00001597983 */ /* 0x000ee20000300800 */
[----:B------:R-:W-:-:S03]  /*19110*/  ISETP.LT.AND P3, PT, R2, R157, !P0 ;  /* 0x0000009d0200720c */ /* 0x000fc60004761270 */
[----:B------:R-:W3:Y:S01]  /*19120*/  LDL.LU R2, [R1+0x6dc] ;  /* 0x0006dc0001027983 */ /* 0x000ee20000300800 */
[----:B------:R-:W-:-:S04]  /*19130*/  VIADD R7, R69, UR5 ;  /* 0x0000000545077c36 */ /* 0x000fc80008000000 */
[C---:B--2---:R-:W-:Y:S01]  /*19140*/  VIADD R17, R7.reuse, UR5 ;  /* 0x0000000507117c36 */ /* 0x044fe20008000000 */
[----:B------:R-:W-:-:S03]  /*19150*/  LEA R6, P6, R7, R0, 0x2 ;  /* 0x0000000007067211 */ /* 0x000fc600078c10ff */
[----:B------:R-:W-:Y:S01]  /*19160*/  VIADD R19, R17, UR5 ;  /* 0x0000000511137c36 */ /* 0x000fe20008000000 */
[----:B------:R-:W-:Y:S02]  /*19170*/  LEA.HI.X.SX32 R7, R7, R68, 0x2, P6 ;  /* 0x0000004407077211 */ /* 0x000fe400030f16ff */
[----:B------:R-:W-:Y:S01]  /*19180*/  LEA R16, P6, R17, R0, 0x2 ;  /* 0x0000000011107211 */ /* 0x000fe200078c10ff */
[----:B-1----:R-:W-:-:S03]  /*19190*/  VIADD R61, R19, UR5 ;  /* 0x00000005133d7c36 */ /* 0x002fc60008000000 */
[----:B------:R-:W-:Y:S02]  /*191a0*/  LEA.HI.X.SX32 R17, R17, R68, 0x2, P6 ;  /* 0x0000004411117211 */ /* 0x000fe400030f16ff */
[----:B------:R-:W-:Y:S01]  /*191b0*/  LEA R18, P6, R19, R0, 0x2 ;  /* 0x0000000013127211 */ /* 0x000fe200078c10ff */
[----:B------:R-:W-:-:S03]  /*191c0*/  VIADD R9, R61, UR5 ;  /* 0x000000053d097c36 */ /* 0x000fc60008000000 */
[----:B------:R-:W-:Y:S02]  /*191d0*/  LEA.HI.X.SX32 R19, R19, R68, 0x2, P6 ;  /* 0x0000004413137211 */ /* 0x000fe400030f16ff */
[----:B------:R-:W-:Y:S01]  /*191e0*/  LEA R4, P6, R61, R0, 0x2 ;  /* 0x000000003d047211 */ /* 0x000fe200078c10ff */
[----:B------:R1:W-:Y:S01]  /*191f0*/  @P2 STG.E desc[UR60][R6.64], R25 ;  /* 0x0000001906002986 */ /* 0x0003e2000c10193c */
[----:B----4-:R-:W-:-:S03]  /*19200*/  ISETP.LT.AND P2, PT, R88, R157, !P0 ;  /* 0x0000009d5800720c */ /* 0x010fc60004741270 */
[----:B------:R-:W2:Y:S01]  /*19210*/  LDL.LU R88, [R1+0x6c8] ;  /* 0x0006c80001587983 */ /* 0x000ea20000300800 */
[----:B------:R-:W-:-:S03]  /*19220*/  LEA.HI.X.SX32 R5, R61, R68, 0x2, P6 ;  /* 0x000000443d057211 */ /* 0x000fc600030f16ff */
[----:B------:R4:W-:Y:S01]  /*19230*/  @P1 STG.E desc[UR60][R16.64], R10 ;  /* 0x0000000a10001986 */ /* 0x0009e2000c10193c */
[C---:B-1----:R-:W-:Y:S01]  /*19240*/  LEA R6, P6, R9.reuse, R0, 0x2 ;  /* 0x0000000009067211 */ /* 0x042fe200078c10ff */
[----:B------:R-:W-:-:S03]  /*19250*/  VIADD R25, R9, UR5 ;  /* 0x0000000509197c36 */ /* 0x000fc60008000000 */
[----:B------:R-:W-:Y:S01]  /*19260*/  LEA.HI.X.SX32 R7, R9, R68, 0x2, P6 ;  /* 0x0000004409077211 */ /* 0x000fe200030f16ff */
[----:B----4-:R-:W4:Y:S01]  /*19270*/  LDL.LU R10, [R1+0x6c4] ;  /* 0x0006c400010a7983 */ /* 0x010f220000300800 */
[----:B------:R-:W-:-:S04]  /*19280*/  LEA R8, P6, R25, R0, 0x2 ;  /* 0x0000000019087211 */ /* 0x000fc800078c10ff */
[----:B------:R-:W-:Y:S01]  /*19290*/  LEA.HI.X.SX32 R9, R25, R68, 0x2, P6 ;  /* 0x0000004419097211 */ /* 0x000fe200030f16ff */
[----:B------:R1:W-:Y:S04]  /*192a0*/  @P5 STG.E desc[UR60][R18.64], R26 ;  /* 0x0000001a12005986 */ /* 0x0003e8000c10193c */
[----:B------:R1:W-:Y:S04]  /*192b0*/  @P4 STG.E desc[UR60][R4.64], R11 ;  /* 0x0000000b04004986 */ /* 0x0003e8000c10193c */
[----:B------:R1:W-:Y:S04]  /*192c0*/  @P3 STG.E desc[UR60][R6.64], R27 ;  /* 0x0000001b06003986 */ /* 0x0003e8000c10193c */
        /* <DEDUP_REMOVED lines=9> */
[----:B------:R-:W-:-:S04]  /*19360*/  IADD3 R17, R25, UR5, RZ ;  /* 0x0000000519117c10 */ /* 0x000fc8000fffe0ff */
[C---:B------:R-:W-:Y:S01]  /*19370*/  LEA R16, P6, R17.reuse, R0, 0x2 ;  /* 0x0000000011107211 */ /* 0x040fe200078c10ff */
[C---:B-1----:R-:W-:Y:S01]  /*19380*/  VIADD R19, R17.reuse, UR5 ;  /* 0x0000000511137c36 */ /* 0x042fe20008000000 */
[----:B------:R-:W-:Y:S02]  /*19390*/  ISETP.LT.AND P1, PT, R92, R157, !P0 ;  /* 0x0000009d5c00720c */ /* 0x000fe40004721270 */
[----:B------:R-:W-:Y:S01]  /*193a0*/  LEA.HI.X.SX32 R17, R17, R68, 0x2, P6 ;  /* 0x0000004411117211 */ /* 0x000fe200030f16ff */
[C---:B------:R-:W-:Y:S01]  /*193b0*/  VIADD R11, R19.reuse, UR5 ;  /* 0x00000005130b7c36 */ /* 0x040fe20008000000 */
[----:B------:R-:W-:-:S04]  /*193c0*/  LEA R4, P6, R19, R0, 0x2 ;  /* 0x0000000013047211 */ /* 0x000fc800078c10ff */
[----:B------:R-:W-:Y:S01]  /*193d0*/  LEA.HI.X.SX32 R5, R19, R68, 0x2, P6 ;  /* 0x0000004413057211 */ /* 0x000fe200030f16ff */
[C---:B------:R-:W-:Y:S01]  /*193e0*/  VIADD R19, R11.reuse, UR5 ;  /* 0x000000050b137c36 */ /* 0x040fe20008000000 */
[----:B------:R-:W-:-:S04]  /*193f0*/  LEA R6, P6, R11, R0, 0x2 ;  /* 0x000000000b067211 */ /* 0x000fc800078c10ff */
[----:B------:R-:W-:Y:S01]  /*19400*/  LEA.HI.X.SX32 R7, R11, R68, 0x2, P6 ;  /* 0x000000440b077211 */ /* 0x000fe200030f16ff */
[C---:B------:R-:W-:Y:S01]  /*19410*/  VIADD R11, R19.reuse, UR5 ;  /* 0x00000005130b7c36 */ /* 0x040fe20008000000 */
[C---:B------:R-:W-:Y:S01]  /*19420*/  LEA R8, P6, R19.reuse, R0, 0x2 ;  /* 0x0000000013087211 */ /* 0x040fe200078c10ff */
[----:B------:R1:W-:Y:S03]  /*19430*/  @P1 STG.E desc[UR60][R16.64], R32 ;  /* 0x0000002010001986 */ /* 0x0003e6000c10193c */
[----:B------:R-:W-:Y:S01]  /*19440*/  LEA.HI.X.SX32 R9, R19, R68, 0x2, P6 ;  /* 0x0000004413097211 */ /* 0x000fe200030f16ff */
[----:B------:R4:W-:Y:S01]  /*19450*/  @P5 STG.E desc[UR60][R4.64], R13 ;  /* 0x0000000d04005986 */ /* 0x0009e2000c10193c */
[----:B--2---:R-:W-:-:S03]  /*19460*/  ISETP.LT.AND P1, PT, R88, R157, !P0 ;  /* 0x0000009d5800720c */ /* 0x004fc60004721270 */
[----:B------:R-:W2:Y:S01]  /*19470*/  LDL.LU R88, [R1+0x6b0] ;  /* 0x0006b00001587983 */ /* 0x000ea20000300800 */
[----:B-1----:R-:W-:-:S03]  /*19480*/  VIADD R17, R11, UR5 ;  /* 0x000000050b117c36 */ /* 0x002fc60008000000 */
[----:B------:R-:W2:Y:S01]  /*19490*/  LDL.LU R18, [R1+0x6ac] ;  /* 0x0006ac0001127983 */ /* 0x000ea20000300800 */
[----:B----4-:R-:W-:-:S03]  /*194a0*/  ISETP.LT.AND P5, PT, R10, R157, !P0 ;  /* 0x0000009d0a00720c */ /* 0x010fc600047a1270 */
[----:B------:R-:W-:Y:S01]  /*194b0*/  @P4 STG.E desc[UR60][R6.64], R33 ;  /* 0x0000002106004986 */ /* 0x000fe2000c10193c */
[----:B------:R-:W-:-:S03]  /*194c0*/  LEA R10, P6, R11, R0, 0x2 ;  /* 0x000000000b0a7211 */ /* 0x000fc600078c10ff */
[----:B------:R-:W4:Y:S01]  /*194d0*/  LDL.LU R19, [R1+0x6a8] ;  /* 0x0006a80001137983 */ /* 0x000f220000300800 */
[----:B------:R-:W-:Y:S02]  /*194e0*/  LEA.HI.X.SX32 R11, R11, R68, 0x2, P6 ;  /* 0x000000440b0b7211 */ /* 0x000fe400030f16ff */
[C---:B------:R-:W-:Y:S01]  /*194f0*/  LEA R4, P6, R17.reuse, R0, 0x2 ;  /* 0x0000000011047211 */ /* 0x040fe200078c10ff */
[----:B------:R1:W-:Y:S03]  /*19500*/  @P3 STG.E desc[UR60][R8.64], R14 ;  /* 0x0000000e08003986 */ /* 0x0003e6000c10193c */
[----:B------:R-:W-:Y:S01]  /*19510*/  LEA.HI.X.SX32 R5, R17, R68, 0x2, P6 ;  /* 0x0000004411057211 */ /* 0x000fe200030f16ff */
[----:B------:R1:W-:Y:S04]  /*19520*/  @P2 STG.E desc[UR60][R10.64], R34 ;  /* 0x000000220a002986 */ /* 0x0003e8000c10193c */
[----:B------:R-:W4:Y:S04]  /*19530*/  LDL.LU R12, [R1+0x6a4] ;  /* 0x0006a400010c7983 */ /* 0x000f280000300800 */
[----:B------:R1:W-:Y:S04]  /*19540*/  @P1 STG.E desc[UR60][R4.64], R15 ;  /* 0x0000000f04001986 */ /* 0x0003e8000c10193c */
[----:B------:R-:W4:Y:S01]  /*19550*/  LDL.LU R16, [R1+0x6a0] ;  /* 0x0006a00001107983 */ /* 0x000f220000300800 */
[----:B---3--:R-:W-:-:S03]  /*19560*/  ISETP.LT.AND P1, PT, R2, R157, !P0 ;  /* 0x0000009d0200720c */ /* 0x008fc60004721270 */
[----:B------:R-:W3:Y:S04]  /*19570*/  LDL.LU R2, [R1+0x69c] ;  /* 0x00069c0001027983 */ /* 0x000ee80000300800 */
[----:B-1----:R-:W3:Y:S01]  /*19580*/  LDL.LU R14, [R1+0x698] ;  /* 0x00069800010e7983 */ /* 0x002ee20000300800 */
[----:B------:R-:W-:-:S04]  /*19590*/  VIADD R13, R17, UR5 ;  /* 0x00000005110d7c36 */ /* 0x000fc80008000000 */
[C---:B------:R-:W-:Y:S01]  /*195a0*/  VIADD R17, R13.reuse, UR5 ;  /* 0x000000050d117c36 */ /* 0x040fe20008000000 */
[----:B------:R-:W-:-:S04]  /*195b0*/  LEA R6, P6, R13, R0, 0x2 ;  /* 0x000000000d067211 */ /* 0x000fc800078c10ff */
[----:B------:R-:W-:Y:S01]  /*195c0*/  LEA.HI.X.SX32 R7, R13, R68, 0x2, P6 ;  /* 0x000000440d077211 */ /* 0x000fe200030f16ff */
[C---:B------:R-:W-:Y:S01]  /*195d0*/  VIADD R13, R17.reuse, UR5 ;  /* 0x00000005110d7c36 */ /* 0x040fe20008000000 */
[----:B------:R-:W-:Y:S02]  /*195e0*/  LEA R8, P6, R17, R0, 0x2 ;  /* 0x0000000011087211 */ /* 0x000fe400078c10ff */
[-C--:B------:R-:W-:Y:S02]  /*195f0*/  ISETP.LT.AND P4, PT, R91, R157.reuse, !P0 ;  /* 0x0000009d5b00720c */ /* 0x080fe40004781270 */
[----:B------:R-:W-:Y:S01]  /*19600*/  LEA.HI.X.SX32 R9, R17, R68, 0x2, P6 ;  /* 0x0000004411097211 */ /* 0x000fe200030f16ff */
[C---:B------:R-:W-:Y:S01]  /*19610*/  VIADD R17, R13.reuse, UR5 ;  /* 0x000000050d117c36 */ /* 0x040fe20008000000 */
[----:B------:R-:W-:Y:S02]  /*19620*/  LEA R10, P6, R13, R0, 0x2 ;  /* 0x000000000d0a7211 */ /* 0x000fe400078c10ff */
[----:B------:R-:W-:-:S02]  /*19630*/  ISETP.LT.AND P3, PT, R90, R157, !P0 ;  /* 0x0000009d5a00720c */ /* 0x000fc40004761270 */
[----:B------:R-:W-:Y:S01]  /*19640*/  LEA.HI.X.SX32 R11, R13, R68, 0x2, P6 ;  /* 0x000000440d0b7211 */ /* 0x000fe200030f16ff */
[C---:B------:R-:W-:Y:S01]  /*19650*/  VIADD R13, R17.reuse, UR5 ;  /* 0x00000005110d7c36 */ /* 0x040fe20008000000 */
[----:B------:R-:W-:Y:S01]  /*19660*/  LEA R4, P6, R17, R0, 0x2 ;  /* 0x0000000011047211 */ /* 0x000fe200078c10ff */
[----:B------:R1:W-:Y:S02]  /*19670*/  @P5 STG.E desc[UR60][R6.64], R35 ;  /* 0x0000002306005986 */ /* 0x0003e4000c10193c */
[----:B------:R-:W-:Y:S01]  /*19680*/  VIADD R15, R13, UR5 ;  /* 0x000000050d0f7c36 */ /* 0x000fe20008000000 */
[----:B------:R-:W-:Y:S01]  /*19690*/  LEA.HI.X.SX32 R5, R17, R68, 0x2, P6 ;  /* 0x0000004411057211 */ /* 0x000fe200030f16ff */
[----:B------:R1:W-:Y:S01]  /*196a0*/  @P4 STG.E desc[UR60][R8.64], R20 ;  /* 0x0000001408004986 */ /* 0x0003e2000c10193c */
[-C--:B------:R-:W-:Y:S02]  /*196b0*/  ISETP.LT.AND P2, PT, R89, R157.reuse, !P0 ;  /* 0x0000009d5900720c */ /* 0x080fe40004741270 */
[----:B--2---:R-:W-:-:S02]  /*196c0*/  ISETP.LT.AND P5, PT, R88, R157, !P0 ;  /* 0x0000009d5800720c */ /* 0x004fc400047a1270 */
[C---:B-1----:R-:W-:Y:S02]  /*196d0*/  LEA R6, P6, R13.reuse, R0, 0x2 ;  /* 0x000000000d067211 */ /* 0x042fe400078c10ff */
[----:B------:R-:W-:Y:S02]  /*196e0*/  ISETP.LT.AND P4, PT, R18, R157, !P0 ;  /* 0x0000009d1200720c */ /* 0x000fe40004781270 */
[----:B------:R-:W-:Y:S01]  /*196f0*/  LEA.HI.X.SX32 R7, R13, R68, 0x2, P6 ;  /* 0x000000440d077211 */ /* 0x000fe200030f16ff */
[C---:B------:R-:W-:Y:S01]  /*19700*/  VIADD R13, R15.reuse, UR5 ;  /* 0x000000050f0d7c36 */ /* 0x040fe20008000000 */
[C---:B------:R-:W-:Y:S01]  /*19710*/  LEA R8, P6, R15.reuse, R0, 0x2 ;  /* 0x000000000f087211 */ /* 0x040fe200078c10ff */
[----:B------:R-:W2:Y:S03]  /*19720*/  LDL.LU R18, [R1+0x694] ;  /* 0x0006940001127983 */ /* 0x000ea60000300800 */
[----:B------:R-:W-:Y:S01]  /*19730*/  LEA.HI.X.SX32 R9, R15, R68, 0x2, P6 ;  /* 0x000000440f097211 */ /* 0x000fe200030f16ff */
[----:B------:R1:W-:Y:S04]  /*19740*/  @P3 STG.E desc[UR60][R10.64], R40 ;  /* 0x000000280a003986 */ /* 0x0003e8000c10193c */
[----:B------:R-:W2:Y:S01]  /*19750*/  LDL.LU R17, [R1+0x690] ;  /* 0x0006900001117983 */ /* 0x000ea20000300800 */
[----:B-1----:R-:W-:-:S03]  /*19760*/  LEA R10, P6, R13, R0, 0x2 ;  /* 0x000000000d0a7211 */ /* 0x002fc600078c10ff */
[----:B------:R1:W-:Y:S01]  /*19770*/  @P2 STG.E desc[UR60][R4.64], R21 ;  /* 0x0000001504002986 */ /* 0x0003e2000c10193c */
[----:B------:R-:W-:-:S03]  /*19780*/  LEA.HI.X.SX32 R11, R13, R68, 0x2, P6 ;  /* 0x000000440d0b7211 */ /* 0x000fc600030f16ff */
[----:B------:R1:W-:Y:S01]  /*19790*/  @P1 STG.E desc[UR60][R6.64], R41 ;  /* 0x0000002906001986 */ /* 0x0003e2000c10193c */
[-C--:B----4-:R-:W-:Y:S02]  /*197a0*/  ISETP.LT.AND P2, PT, R12, R157.reuse, !P0 ;  /* 0x0000009d0c00720c */ /* 0x090fe40004741270 */
[-C--:B------:R-:W-:Y:S01]  /*197b0*/  ISETP.LT.AND P1, PT, R16, R157.reuse, !P0 ;  /* 0x0000009d1000720c */ /* 0x080fe20004721270 */
[----:B------:R-:W4:Y:S04]  /*197c0*/  LDL.LU R12, [R1+0x68c] ;  /* 0x00068c00010c7983 */ /* 0x000f280000300800 */
[----:B------:R1:W-:Y:S04]  /*197d0*/  @P5 STG.E desc[UR60][R8.64], R22 ;  /* 0x0000001608005986 */ /* 0x0003e8000c10193c */
[----:B------:R-:W4:Y:S04]  /*197e0*/  LDL.LU R16, [R1+0x688] ;  /* 0x0006880001107983 */ /* 0x000f280000300800 */
[----:B------:R1:W-:Y:S01]  /*197f0*/  @P4 STG.E desc[UR60][R10.64], R42 ;  /* 0x0000002a0a004986 */ /* 0x0003e2000c10193c */
[----:B---3--:R-:W-:-:S03]  /*19800*/  ISETP.LT.AND P5, PT, R2, R157, !P0 ;  /* 0x0000009d0200720c */ /* 0x008fc600047a1270 */
[----:B------:R-:W3:Y:S01]  /*19810*/  LDL.LU R2, [R1+0x684] ;  /* 0x0006840001027983 */ /* 0x000ee20000300800 */
[----:B------:R-:W-:-:S03]  /*19820*/  ISETP.LT.AND P4, PT, R14, R157, !P0 ;  /* 0x0000009d0e00720c */ /* 0x000fc60004781270 */
[----:B------:R-:W3:Y:S01]  /*19830*/  LDL.LU R14, [R1+0x680] ;  /* 0x00068000010e7983 */ /* 0x000ee20000300800 */
[----:B------:R-:W-:-:S04]  /*19840*/  VIADD R15, R13, UR5 ;  /* 0x000000050d0f7c36 */ /* 0x000fc80008000000 */
[C---:B------:R-:W-:Y:S01]  /*19850*/  VIADD R13, R15.reuse, UR5 ;  /* 0x000000050f0d7c36 */ /* 0x040fe20008000000 */
[----:B-1----:R-:W-:Y:S02]  /*19860*/  LEA R4, P6, R15, R0, 0x2 ;  /* 0x000000000f047211 */ /* 0x002fe400078c10ff */
[----:B------:R-:W-:Y:S02]  /*19870*/  ISETP.LT.AND P3, PT, R19, R157, !P0 ;  /* 0x0000009d1300720c */ /* 0x000fe40004761270 */
[----:B------:R-:W-:Y:S01]  /*19880*/  LEA.HI.X.SX32 R5, R15, R68, 0x2, P6 ;  /* 0x000000440f057211 */ /* 0x000fe200030f16ff */
[C---:B------:R-:W-:Y:S01]  /*19890*/  VIADD R15, R13.reuse, UR5 ;  /* 0x000000050d0f7c36 */ /* 0x040fe20008000000 */
[----:B------:R-:W-:-:S04]  /*198a0*/  LEA R6, P6, R13, R0, 0x2 ;  /* 0x000000000d067211 */ /* 0x000fc800078c10ff */
[----:B------:R-:W-:Y:S02]  /*198b0*/  LEA.HI.X.SX32 R7, R13, R68, 0x2, P6 ;  /* 0x000000440d077211 */ /* 0x000fe400030f16ff */
[C---:B------:R-:W-:Y:S02]  /*198c0*/  LEA R8, P6, R15.reuse, R0, 0x2 ;  /* 0x000000000f087211 */ /* 0x040fe400078c10ff */
[C---:B------:R-:W-:Y:S02]  /*198d0*/  IADD3 R13, R15.reuse, UR5, RZ ;  /* 0x000000050f0d7c10 */ /* 0x040fe4000fffe0ff */
[----:B------:R-:W-:Y:S02]  /*198e0*/  LEA.HI.X.SX32 R9, R15, R68, 0x2, P6 ;  /* 0x000000440f097211 */ /* 0x000fe400030f16ff */
[C---:B------:R-:W-:Y:S01]  /*198f0*/  LEA R10, P6, R13.reuse, R0, 0x2 ;  /* 0x000000000d0a7211 */ /* 0x040fe200078c10ff */
[C---:B------:R-:W-:Y:S01]  /*19900*/  VIADD R15, R13.reuse, UR5 ;  /* 0x000000050d0f7c36 */ /* 0x040fe20008000000 */
[----:B------:R1:W-:Y:S02]  /*19910*/  @P3 STG.E desc[UR60][R4.64], R23 ;  /* 0x0000001704003986 */ /* 0x0003e4000c10193c */
[----:B------:R-:W-:Y:S01]  /*19920*/  LEA.HI.X.SX32 R11, R13, R68, 0x2, P6 ;  /* 0x000000440d0b7211 */ /* 0x000fe200030f16ff */
[C---:B------:R-:W-:Y:S01]  /*19930*/  VIADD R13, R15.reuse, UR5 ;  /* 0x000000050f0d7c36 */ /* 0x040fe20008000000 */
[----:B------:R2:W-:Y:S04]  /*19940*/  @P2 STG.E desc[UR60][R6.64], R43 ;  /* 0x0000002b06002986 */ /* 0x0005e8000c10193c */
[----:B------:R-:W3:Y:S01]  /*19950*/  LDS.128 R20, [R3] ;  /* 0x0000000003147984 */ /* 0x000ee20000000c00 */
[----:B-1----:R-:W-:-:S02]  /*19960*/  LEA R4, P6, R15, R0, 0x2 ;  /* 0x000000000f047211 */ /* 0x002fc400078c10ff */
[-C--:B--2---:R-:W-:Y:S02]  /*19970*/  ISETP.LT.AND P3, PT, R18, R157.reuse, !P0 ;  /* 0x0000009d1200720c */ /* 0x084fe40004761270 */
[----:B------:R-:W2:Y:S01]  /*19980*/  LDL.LU R18, [R1+0x67c] ;  /* 0x00067c0001127983 */ /* 0x000ea20000300800 */
[----:B------:R-:W-:Y:S02]  /*19990*/  LEA.HI.X.SX32 R5, R15, R68, 0x2, P6 ;  /* 0x000000440f057211 */ /* 0x000fe400030f16ff */
[----:B------:R-:W-:Y:S02]  /*199a0*/  LEA R6, P6, R13, R0, 0x2 ;  /* 0x000000000d067211 */ /* 0x000fe400078c10ff */
[----:B------:R-:W-:Y:S02]  /*199b0*/  ISETP.LT.AND P2, PT, R17, R157, !P0 ;  /* 0x0000009d1100720c */ /* 0x000fe40004741270 */
[----:B------:R-:W2:Y:S01]  /*199c0*/  LDL.LU R17, [R1+0x678] ;  /* 0x0006780001117983 */ /* 0x000ea20000300800 */
[----:B------:R-:W-:-:S03]  /*199d0*/  LEA.HI.X.SX32 R7, R13, R68, 0x2, P6 ;  /* 0x000000440d077211 */ /* 0x000fc600030f16ff */
[----:B------:R1:W-:Y:S04]  /*199e0*/  @P1 STG.E desc[UR60][R8.64], R28 ;  /* 0x0000001c08001986 */ /* 0x0003e8000c10193c */
[----:B------:R1:W-:Y:S04]  /*199f0*/  @P5 STG.E desc[UR60][R10.64], R44 ;  /* 0x0000002c0a005986 */ /* 0x0003e8000c10193c */
[----:B------:R1:W-:Y:S01]  /*19a00*/  @P4 STG.E desc[UR60][R4.64], R29 ;  /* 0x0000001d04004986 */ /* 0x0003e2000c10193c */
[----:B----4-:R-:W-:-:S03]  /*19a10*/  ISETP.LT.AND P1, PT, R12, R157, !P0 ;  /* 0x0000009d0c00720c */ /* 0x010fc60004721270 */
[----:B------:R4:W-:Y:S04]  /*19a20*/  @P3 STG.E desc[UR60][R6.64], R45 ;  /* 0x0000002d06003986 */ /* 0x0009e8000c10193c */
[----:B------:R-:W2:Y:S01]  /*19a30*/  LDL.LU R12, [R1+0x674] ;  /* 0x00067400010c7983 */ /* 0x000ea20000300800 */
[----:B------:R-:W-:-:S03]  /*19a40*/  ISETP.LT.AND P5, PT, R16, R157, !P0 ;  /* 0x0000009d1000720c */ /* 0x000fc600047a1270 */
[----:B------:R-:W2:Y:S01]  /*19a50*/  LDL.LU R16, [R1+0x670] ;  /* 0x0006700001107983 */ /* 0x000ea20000300800 */
[----:B---3--:R-:W-:-:S03]  /*19a60*/  ISETP.LT.AND P4, PT, R2, R157, !P0 ;  /* 0x0000009d0200720c */ /* 0x008fc60004781270 */
[----:B------:R-:W3:Y:S01]  /*19a70*/  LDL.LU R2, [R1+0x66c] ;  /* 0x00066c0001027983 */ /* 0x000ee20000300800 */
[----:B------:R-:W-:-:S03]  /*19a80*/  ISETP.LT.AND P3, PT, R14, R157, !P0 ;  /* 0x0000009d0e00720c */ /* 0x000fc60004761270 */
[----:B------:R-:W3:Y:S01]  /*19a90*/  LDL.LU R14, [R1+0x668] ;  /* 0x00066800010e7983 */ /* 0x000ee20000300800 */
[----:B------:R-:W-:-:S04]  /*19aa0*/  VIADD R15, R13, UR5 ;  /* 0x000000050d0f7c36 */ /* 0x000fc80008000000 */
[C---:B------:R-:W-:Y:S01]  /*19ab0*/  VIADD R13, R15.reuse, UR5 ;  /* 0x000000050f0d7c36 */ /* 0x040fe20008000000 */
[----:B-1----:R-:W-:-:S04]  /*19ac0*/  LEA R8, P6, R15, R0, 0x2 ;  /* 0x000000000f087211 */ /* 0x002fc800078c10ff */
        /* <DEDUP_REMOVED lines=8> */
[C---:B----4-:R-:W-:Y:S01]  /*19b50*/  LEA R6, P6, R13.reuse, R0, 0x2 ;  /* 0x000000000d067211 */ /* 0x050fe200078c10ff */
[----:B------:R1:W-:Y:S03]  /*19b60*/  @P2 STG.E desc[UR60][R8.64], R30 ;  /* 0x0000001e08002986 */ /* 0x0003e6000c10193c */
[----:B------:R-:W-:Y:S01]  /*19b70*/  LEA.HI.X.SX32 R7, R13, R68, 0x2, P6 ;  /* 0x000000440d077211 */ /* 0x000fe200030f16ff */
[C---:B------:R-:W-:Y:S01]  /*19b80*/  VIADD R13, R15.reuse, UR5 ;  /* 0x000000050f0d7c36 */ /* 0x040fe20008000000 */
[----:B------:R4:W-:Y:S01]  /*19b90*/  @P1 STG.E desc[UR60][R10.64], R46 ;  /* 0x0000002e0a001986 */ /* 0x0009e2000c10193c */
[----:B-1----:R-:W-:Y:S02]  /*19ba0*/  LEA R8, P6, R15, R0, 0x2 ;  /* 0x000000000f087211 */ /* 0x002fe400078c10ff */
[----:B--2---:R-:W-:-:S02]  /*19bb0*/  ISETP.LT.AND P2, PT, R18, R157, !P0 ;  /* 0x0000009d1200720c */ /* 0x004fc40004741270 */
[----:B------:R-:W2:Y:S01]  /*19bc0*/  LDL.LU R18, [R1+0x664] ;  /* 0x0006640001127983 */ /* 0x000ea20000300800 */
[----:B------:R-:W-:Y:S02]  /*19bd0*/  LEA.HI.X.SX32 R9, R15, R68, 0x2, P6 ;  /* 0x000000440f097211 */ /* 0x000fe400030f16ff */
[----:B----4-:R-:W-:Y:S02]  /*19be0*/  LEA R10, P6, R13, R0, 0x2 ;  /* 0x000000000d0a7211 */ /* 0x010fe400078c10ff */
[----:B------:R-:W-:Y:S02]  /*19bf0*/  ISETP.LT.AND P1, PT, R17, R157, !P0 ;  /* 0x0000009d1100720c */ /* 0x000fe40004721270 */
[----:B------:R-:W4:Y:S01]  /*19c00*/  LDL.LU R17, [R1+0x660] ;  /* 0x0006600001117983 */ /* 0x000f220000300800 */
[----:B------:R-:W-:-:S03]  /*19c10*/  LEA.HI.X.SX32 R11, R13, R68, 0x2, P6 ;  /* 0x000000440d0b7211 */ /* 0x000fc600030f16ff */
[----:B------:R1:W-:Y:S04]  /*19c20*/  @P5 STG.E desc[UR60][R4.64], R31 ;  /* 0x0000001f04005986 */ /* 0x0003e8000c10193c */
[----:B------:R1:W-:Y:S04]  /*19c30*/  @P4 STG.E desc[UR60][R6.64], R47 ;  /* 0x0000002f06004986 */ /* 0x0003e8000c10193c */
[----:B------:R1:W-:Y:S04]  /*19c40*/  @P3 STG.E desc[UR60][R8.64], R36 ;  /* 0x0000002408003986 */ /* 0x0003e8000c10193c */
[----:B------:R1:W-:Y:S01]  /*19c50*/  @P2 STG.E desc[UR60][R10.64], R48 ;  /* 0x000000300a002986 */ /* 0x0003e2000c10193c */
[----:B------:R-:W-:-:S03]  /*19c60*/  ISETP.LT.AND P5, PT, R12, R157, !P0 ;  /* 0x0000009d0c00720c */ /* 0x000fc600047a1270 */
[----:B------:R-:W4:Y:S01]  /*19c70*/  LDL.LU R12, [R1+0x65c] ;  /* 0x00065c00010c7983 */ /* 0x000f220000300800 */
[----:B------:R-:W-:-:S03]  /*19c80*/  ISETP.LT.AND P4, PT, R16, R157, !P0 ;  /* 0x0000009d1000720c */ /* 0x000fc60004781270 */
[----:B------:R-:W4:Y:S01]  /*19c90*/  LDL.LU R16, [R1+0x658] ;  /* 0x0006580001107983 */ /* 0x000f220000300800 */
        /* <DEDUP_REMOVED lines=24> */
[----:B------:R-:W-:Y:S02]  /*19e20*/  LEA R6, P6, R13, R0, 0x2 ;  /* 0x000000000d067211 */ /* 0x000fe400078c10ff */
[----:B----4-:R-:W-:Y:S02]  /*19e30*/  ISETP.LT.AND P5, PT, R17, R157, !P0 ;  /* 0x0000009d1100720c */ /* 0x010fe400047a1270 */
        /* <DEDUP_REMOVED lines=14> */
[----:B------:R-:W-:-:S05]  /*19f20*/  VIADD R15, R13, UR5 ;  /* 0x000000050d0f7c36 */ /* 0x000fca0008000000 */
[C---:B-1----:R-:W-:Y:S02]  /*19f30*/  LEA R8, P6, R15.reuse, R0, 0x2 ;  /* 0x000000000f087211 */ /* 0x042fe400078c10ff */
[C---:B------:R-:W-:Y:S02]  /*19f40*/  IADD3 R13, R15.reuse, UR5, RZ ;  /* 0x000000050f0d7c10 */ /* 0x040fe4000fffe0ff */
[----:B------:R-:W-:Y:S02]  /*19f50*/  LEA.HI.X.SX32 R9, R15, R68, 0x2, P6 ;  /* 0x000000440f097211 */ /* 0x000fe400030f16ff */
[C---:B------:R-:W-:Y:S01]  /*19f60*/  LEA R10, P6, R13.reuse, R0, 0x2 ;  /* 0x000000000d0a7211 */ /* 0x040fe200078c10ff */
[----:B------:R-:W-:-:S03]  /*19f70*/  VIADD R15, R13, UR5 ;  /* 0x000000050d0f7c36 */ /* 0x000fc60008000000 */
        /* <DEDUP_REMOVED lines=23> */
[----:B------:R-:W2:Y:S01]  /*1a0f0*/  LDL.LU R12, [R1+0x62c] ;  /* 0x00062c00010c7983 */ /* 0x000ea20000300800 */
[----:B------:R-:W-:-:S03]  /*1a100*/  ISETP.LT.AND P2, PT, R16, R157, !P0 ;  /* 0x0000009d1000720c */ /* 0x000fc60004741270 */
[----:B------:R-:W2:Y:S01]  /*1a110*/  LDL.LU R16, [R1+0x628] ;  /* 0x0006280001107983 */ /* 0x000ea20000300800 */
[----:B---3--:R-:W-:-:S03]  /*1a120*/  ISETP.LT.AND P5, PT, R14, R157, !P0 ;  /* 0x0000009d0e00720c */ /* 0x008fc600047a1270 */
[----:B------:R-:W3:Y:S01]  /*1a130*/  LDL.LU R14, [R1+0x624] ;  /* 0x00062400010e7983 */ /* 0x000ee20000300800 */
[----:B------:R-:W-:-:S04]  /*1a140*/  VIADD R15, R13, UR5 ;  /* 0x000000050d0f7c36 */ /* 0x000fc80008000000 */
[C---:B------:R-:W-:Y:S01]  /*1a150*/  VIADD R3, R15.reuse, UR5 ;  /* 0x000000050f037c36 */ /* 0x040fe20008000000 */
[----:B-1----:R-:W-:Y:S02]  /*1a160*/  LEA R4, P6, R15, R0, 0x2 ;  /* 0x000000000f047211 */ /* 0x002fe400078c10ff */
[----:B------:R-:W-:Y:S01]  /*1a170*/  ISETP.LT.AND P1, PT, R2, R157, !P0 ;  /* 0x0000009d0200720c */ /* 0x000fe20004721270 */
[----:B------:R-:W-:Y:S01]  /*1a180*/  VIADD R7, R3, UR5 ;  /* 0x0000000503077c36 */ /* 0x000fe20008000000 */
[----:B------:R-:W-:Y:S02]  /*1a190*/  LEA.HI.X.SX32 R5, R15, R68, 0x2, P6 ;  /* 0x000000440f057211 */ /* 0x000fe400030f16ff */
[----:B------:R-:W-:Y:S01]  /*1a1a0*/  LEA R2, P6, R3, R0, 0x2 ;  /* 0x0000000003027211 */ /* 0x000fe200078c10ff */
[----:B------:R-:W-:-:S03]  /*1a1b0*/  VIADD R9, R7, UR5 ;  /* 0x0000000507097c36 */ /* 0x000fc60008000000 */
[----:B------:R-:W-:Y:S02]  /*1a1c0*/  LEA.HI.X.SX32 R3, R3, R68, 0x2, P6 ;  /* 0x0000004403037211 */ /* 0x000fe400030f16ff */
[----:B------:R-:W-:Y:S01]  /*1a1d0*/  LEA R6, P6, R7, R0, 0x2 ;  /* 0x0000000007067211 */ /* 0x000fe200078c10ff */
[----:B------:R-:W-:-:S03]  /*1a1e0*/  VIADD R11, R9, UR5 ;  /* 0x00000005090b7c36 */ /* 0x000fc60008000000 */
[----:B------:R-:W-:Y:S02]  /*1a1f0*/  LEA.HI.X.SX32 R7, R7, R68, 0x2, P6 ;  /* 0x0000004407077211 */ /* 0x000fe400030f16ff */
[----:B------:R-:W-:Y:S01]  /*1a200*/  LEA R8, P6, R9, R0, 0x2 ;  /* 0x0000000009087211 */ /* 0x000fe200078c10ff */
[----:B------:R-:W-:Y:S01]  /*1a210*/  VIADD R13, R11, UR5 ;  /* 0x000000050b0d7c36 */ /* 0x000fe20008000000 */
[----:B------:R-:W-:Y:S02]  /*1a220*/  @P4 STG.E desc[UR60][R4.64], R59 ;  /* 0x0000003b04004986 */ /* 0x000fe4000c10193c */
[----:B------:R-:W-:Y:S01]  /*1a230*/  LEA.HI.X.SX32 R9, R9, R68, 0x2, P6 ;  /* 0x0000004409097211 */ /* 0x000fe200030f16ff */
[C---:B------:R-:W-:Y:S01]  /*1a240*/  VIADD R15, R13.reuse, UR5 ;  /* 0x000000050d0f7c36 */ /* 0x040fe20008000000 */
[----:B------:R1:W-:Y:S04]  /*1a250*/  @P3 STG.E desc[UR60][R2.64], R67 ;  /* 0x0000004302003986 */ /* 0x0003e8000c10193c */
[----:B------:R2:W-:Y:S04]  /*1a260*/  @P2 STG.E desc[UR60][R6.64], R52 ;  /* 0x0000003406002986 */ /* 0x0005e8000c10193c */
[----:B------:R2:W-:Y:S01]  /*1a270*/  @P1 STG.E desc[UR60][R8.64], R20 ;  /* 0x0000001408001986 */ /* 0x0005e2000c10193c */
[----:B-1----:R-:W-:-:S02]  /*1a280*/  LEA R2, P1, R13, R0, 0x2 ;  /* 0x000000000d027211 */ /* 0x002fc400078210ff */
[----:B------:R-:W-:Y:S02]  /*1a290*/  LEA R4, P6, R11, R0, 0x2 ;  /* 0x000000000b047211 */ /* 0x000fe400078c10ff */
[-C--:B----4-:R-:W-:Y:S01]  /*1a2a0*/  ISETP.LT.AND P3, PT, R17, R157.reuse, !P0 ;  /* 0x0000009d1100720c */ /* 0x090fe20004761270 */
[----:B------:R-:W-:Y:S01]  /*1a2b0*/  VIADD R17, R15, UR5 ;  /* 0x000000050f117c36 */ /* 0x000fe20008000000 */
[----:B------:R-:W-:Y:S02]  /*1a2c0*/  LEA.HI.X.SX32 R3, R13, R68, 0x2, P1 ;  /* 0x000000440d037211 */ /* 0x000fe400008f16ff */
[----:B--2---:R-:W-:Y:S02]  /*1a2d0*/  ISETP.LT.AND P4, PT, R18, R157, !P0 ;  /* 0x0000009d1200720c */ /* 0x004fe40004781270 */
[C---:B------:R-:W-:Y:S01]  /*1a2e0*/  LEA R6, P1, R17.reuse, R0, 0x2 ;  /* 0x0000000011067211 */ /* 0x040fe200078210ff */
[----:B------:R-:W-:Y:S01]  /*1a2f0*/  VIADD R19, R17, UR5 ;  /* 0x0000000511137c36 */ /* 0x000fe20008000000 */
[----:B------:R-:W-:-:S02]  /*1a300*/  LEA.HI.X.SX32 R5, R11, R68, 0x2, P6 ;  /* 0x000000440b057211 */ /* 0x000fc400030f16ff */
[----:B------:R-:W-:Y:S02]  /*1a310*/  LEA R10, P6, R15, R0, 0x2 ;  /* 0x000000000f0a7211 */ /* 0x000fe400078c10ff */
[-C--:B------:R-:W-:Y:S02]  /*1a320*/  LEA.HI.X.SX32 R7, R17, R68.reuse, 0x2, P1 ;  /* 0x0000004411077211 */ /* 0x080fe400008f16ff */
[----:B------:R-:W-:Y:S02]  /*1a330*/  LEA.HI.X.SX32 R11, R15, R68, 0x2, P6 ;  /* 0x000000440f0b7211 */ /* 0x000fe400030f16ff */
[-C--:B------:R-:W-:Y:S02]  /*1a340*/  ISETP.LT.AND P2, PT, R12, R157.reuse, !P0 ;  /* 0x0000009d0c00720c */ /* 0x080fe40004741270 */
[----:B------:R-:W-:Y:S02]  /*1a350*/  ISETP.LT.AND P1, PT, R16, R157, !P0 ;  /* 0x0000009d1000720c */ /* 0x000fe40004721270 */
[C---:B------:R-:W-:Y:S01]  /*1a360*/  LEA R12, P6, R19.reuse, R0, 0x2 ;  /* 0x00000000130c7211 */ /* 0x040fe200078c10ff */
[C---:B------:R-:W-:Y:S01]  /*1a370*/  VIADD R15, R19.reuse, UR5 ;  /* 0x00000005130f7c36 */ /* 0x040fe20008000000 */
[----:B------:R1:W-:Y:S02]  /*1a380*/  @P5 STG.E desc[UR60][R4.64], R53 ;  /* 0x0000003504005986 */ /* 0x0003e4000c10193c */
[----:B------:R-:W-:-:S02]  /*1a390*/  LEA.HI.X.SX32 R13, R19, R68, 0x2, P6 ;  /* 0x00000044130d7211 */ /* 0x000fc400030f16ff */
[----:B------:R1:W-:Y:S01]  /*1a3a0*/  @P4 STG.E desc[UR60][R2.64], R21 ;  /* 0x0000001502004986 */ /* 0x0003e2000c10193c */
[----:B------:R-:W-:-:S03]  /*1a3b0*/  LEA R8, P6, R15, R0, 0x2 ;  /* 0x000000000f087211 */ /* 0x000fc600078c10ff */
[----:B------:R1:W-:Y:S04]  /*1a3c0*/  @P3 STG.E desc[UR60][R10.64], R54 ;  /* 0x000000360a003986 */ /* 0x0003e8000c10193c */
[----:B------:R1:W-:Y:S01]  /*1a3d0*/  @P2 STG.E desc[UR60][R6.64], R22 ;  /* 0x0000001606002986 */ /* 0x0003e2000c10193c */
[----:B------:R-:W-:-:S03]  /*1a3e0*/  LEA.HI.X.SX32 R9, R15, R68, 0x2, P6 ;  /* 0x000000440f097211 */ /* 0x000fc600030f16ff */
[----:B------:R1:W-:Y:S01]  /*1a3f0*/  @P1 STG.E desc[UR60][R12.64], R55 ;  /* 0x000000370c001986 */ /* 0x0003e2000c10193c */
[----:B---3--:R-:W-:-:S13]  /*1a400*/  ISETP.LT.AND P0, PT, R14, R157, !P0 ;  /* 0x0000009d0e00720c */ /* 0x008fda0004701270 */
[----:B-1----:R-:W-:Y:S05]  /*1a410*/  @!P0 EXIT ;  /* 0x000000000000894d */ /* 0x002fea0003800000 */
[----:B------:R-:W-:Y:S01]  /*1a420*/  STG.E desc[UR60][R8.64], R23 ;  /* 0x0000001708007986 */ /* 0x000fe2000c10193c */
[----:B------:R-:W-:Y:S05]  /*1a430*/  EXIT ;  /* 0x000000000000794d */ /* 0x000fea0003800000 */
.L_x_2:
[----:B------:R-:W-:-:S00]  /*1a440*/  BRA `(.L_x_2) ;  /* 0xfffffffc00fc7947 */ /* 0x000fc0000383ffff */
[----:B------:R-:W-:-:S00]  /*1a450*/  NOP ;  /* 0x0000000000007918 */ /* 0x000fc00000000000 */
        /* <DEDUP_REMOVED lines=10> */
.L_x_3:


//--------------------- .nv.shared.matmul_kernel  --------------------------
	.section	.nv.shared.matmul_kernel,"aw",@nobits
	.sectionflags	@""
	.align	16
	.zero		1024


//--------------------- .nv.shared.reserved.0     --------------------------
	.section	.nv.shared.reserved.0,"aw",@nobits
	.weak		__nv_reservedSMEM_offset_0_alias
	.size		__nv_reservedSMEM_offset_0_alias, 0, 0
	.other		__nv_reservedSMEM_offset_0_alias,@"STO_CUDA_RESERVED_SHARED STV_DEFAULT"
__nv_reservedSMEM_offset_0_alias:
	.zero		0


//--------------------- .nv.constant0.matmul_kernel --------------------------
	.section	.nv.constant0.matmul_kernel,"a",@progbits
	.sectionflags	@""
	.align	4
.nv.constant0.matmul_kernel:
	.zero		608


//--------------------- SYMBOLS --------------------------

	.type		.nv.reservedSmem.offset0,@object
	.size		.nv.reservedSmem.offset0,0x4
